// auto-generated by cutlass_sweep.gemm — config: {"arch": "sm_100", "cluster_m": 4, "cluster_n": 4, "dtype": "mxfp8_e5m2", "dtype_b": "mxfp8_e5m2", "layout": "nt", "stages": 0, "tile_k": 128, "tile_m": 256, "tile_n": 256}
#include "cutlass/cutlass.h"
#include "cutlass/gemm/collective/collective_builder.hpp"
#include "cutlass/gemm/device/gemm_universal_adapter.h"
#include "cutlass/gemm/kernel/gemm_universal.hpp"
#include "cutlass/epilogue/collective/collective_builder.hpp"

using ElemA = cutlass::mx_float8_t<cutlass::float_e5m2_t>;
using ElemB = cutlass::mx_float8_t<cutlass::float_e5m2_t>;
using ElemCD = cutlass::bfloat16_t;
using Acc  = float;
using TileShape    = cute::Shape<cute::_256, cute::_256, cute::_128>;
using ClusterShape = cute::Shape<cute::_4, cute::_4, cute::_1>;

using CollectiveEpilogue = typename cutlass::epilogue::collective::CollectiveBuilder<
    cutlass::arch::Sm100, cutlass::arch::OpClassTensorOp,
    TileShape, ClusterShape,
    cutlass::epilogue::collective::EpilogueTileAuto,
    Acc, Acc,
    ElemCD, cutlass::layout::RowMajor, 128 / cutlass::sizeof_bits<ElemCD>::value,
    ElemCD, cutlass::layout::RowMajor, 128 / cutlass::sizeof_bits<ElemCD>::value,
    cutlass::epilogue::collective::EpilogueScheduleAuto
  >::CollectiveOp;

using CollectiveMainloop = typename cutlass::gemm::collective::CollectiveBuilder<
    cutlass::arch::Sm100, cutlass::arch::OpClassBlockScaledTensorOp,
    ElemA, cutlass::layout::RowMajor, 32,
    ElemB, cutlass::layout::ColumnMajor, 32,
    Acc,
    TileShape, ClusterShape,
    cutlass::gemm::collective::StageCountAutoCarveout<static_cast<int>(sizeof(typename CollectiveEpilogue::SharedStorage))>,
    cutlass::gemm::collective::KernelScheduleAuto
  >::CollectiveOp;

using GemmKernel = cutlass::gemm::kernel::GemmUniversal<
    cute::Shape<int,int,int,int>,
    CollectiveMainloop,
    CollectiveEpilogue
>;
using Gemm = cutlass::gemm::device::GemmUniversalAdapter<GemmKernel>;

// Force the device kernel symbol into the cubin without needing a host main.
auto* _anchor = &cutlass::device_kernel<GemmKernel>;


// ===== COMPILED SASS (sm_100a) =====

	.target	sm_100a

	.elftype	@"ET_EXEC"


//--------------------- .note.nv.tkinfo           --------------------------
	.section	.note.nv.tkinfo,"",@"SHT_NOTE"
	.sectionflags	@"SHF_NOTE_NV_TKINFO"
	.tkinfo
        /*0018*/ 	.word	0x00000002
        /*0030*/ 	.string	""
        /*0030*/ 	.string	"ptxas"
        /*0030*/ 	.string	"Cuda compilation tools, release 13.0, V13.0.88"
        /*0030*/ 	.string	"Build cuda_13.0.r13.0/compiler.36424714_0"
        /*0030*/ 	.string	"-arch sm_100a -m 64 "



//--------------------- .note.nv.cuinfo           --------------------------
	.section	.note.nv.cuinfo,"",@"SHT_NOTE"
	.sectionflags	@"SHF_NOTE_NV_CUINFO"
        /*0018*/ 	.short	0x0002
        /*001a*/ 	.short	0x0064
        /*001c*/ 	.short	0x0082
	.zero		2


//--------------------- .nv.info                  --------------------------
	.section	.nv.info,"",@"SHT_CUDA_INFO"
	.align	4


	//----- nvinfo : EIATTR_REGCOUNT
	.align		4
        /*0000*/ 	.byte	0x04, 0x2f
        /*0002*/ 	.short	(.L_19 - .L_18)
	.align		4
.L_18:
        /*0004*/ 	.word	index@(_ZN7cutlass13device_kernelINS_4gemm6kernel13GemmUniversalIN4cute5tupleIJiiiiEEENS1_10collective13CollectiveMmaINS1_46MainloopSm100TmaUmmaWarpSpecializedBlockScaledILi4ELi2ELi1ENS5_IJNS4_1CILi4EEESB_NSA_ILi1EEEEEEEENS5_IJNSA_ILi256EEESF_NSA_ILi128EEEEEENS5_IJNS_12float_e5m2_tENS_13float_ue8m0_tEEEENS5_IJNS5_IJlSC_lEEENS4_6LayoutINS5_IJNS5_IJNS5_IJNSA_ILi32EEESB_EEEiEEESP_NS5_IJSC_iEEEEEENS5_IJNS5_IJNS5_IJNSA_ILi16EEESB_EEEiEEENS5_IJNS5_IJNSA_ILi0EEESC_EEENSA_ILi512EEEEEENS5_IJSV_iEEEEEEEEEEESK_S12_NS4_8TiledMMAINS4_8MMA_AtomIJNS4_27SM100_MMA_MXF8F6F4_2x1SM_SSISI_SI_fSJ_Li256ELi256ELNS4_4UMMA5MajorE0ELS17_0ELNS16_7ScaleInE0ELS18_0EEEEEENSM_INS5_IJSC_SC_SC_EEENS5_IJSV_SV_SV_EEEEENS5_IJNS4_10UnderscoreES1E_S1E_EEEEENS5_IJNS4_28SM100_TMA_2SM_LOAD_MULTICASTES1H_EEENS5_IJNS4_14ComposedLayoutINS4_7SwizzleILi3ELi4ELi3EEENS4_18smem_ptr_flag_bitsILi8EEENSM_INS5_IJNSA_ILi8EEESG_EEENS5_IJSG_SC_EEEEEEENSM_INS5_IJNS5_IJNS5_IJSO_SC_EEENS5_IJSN_SC_EEEEEESC_NS5_IJSB_SC_EEEEEENS5_IJNS5_IJNS5_IJST_SX_EEESW_EEESV_NS5_IJSC_SX_EEEEEEEEEEEvNS4_8identityES1I_NS5_IJS1S_NSM_INS5_IJNS5_IJNS5_IJSO_NSA_ILi2EEEEEES1U_EEESC_S1W_EEENS5_IJS1Z_SV_NS5_IJSC_NSA_ILi1024EEEEEEEEEEEEEEvS24_EENS_8epilogue10collective18CollectiveEpilogueINS2F_23Sm100TmaWarpSpecializedILi4ELi2ELi64ELb1ELb0EEEJNS5_IJSG_SF_SG_EEENS5_IJNSM_ISG_SC_EENSM_INSA_ILi64EEESC_EEEEENS_10bfloat16_tESL_S2P_SL_NS2F_6fusion15FusionCallbacksIS2J_NS2Q_17LinearCombinationIS2P_fS2P_fLNS_15FloatRoundStyleE2EEES2K_S2O_JEEENS4_5SM1004TMEM4LOAD26SM100_TMEM_LOAD_32dp32b64xENS4_13SM90_TMA_LOADENS1J_IS1L_NS1M_ILi16EEENSM_INS5_IJS1O_S2M_EEENS5_IJS2M_SC_EEEEEEENS4_39AutoVectorizingCopyWithAssumedAlignmentILi128EEENS4_14SM90_TMA_STOREES35_S37_S37_EEEvvEEEEvNT_6ParamsE)
        /*0008*/ 	.word	0x000000a8


	//----- nvinfo : EIATTR_FRAME_SIZE
	.align		4
.L_19:
        /*000c*/ 	.byte	0x04, 0x11
        /*000e*/ 	.short	(.L_21 - .L_20)
	.align		4
.L_20:
        /*0010*/ 	.word	index@($__internal_2_$__cuda_sm10x_tcgen05_guardrail_trap_unallocated_columns_being_dealloced)
        /*0014*/ 	.word	0x00000000


	//----- nvinfo : EIATTR_FRAME_SIZE
	.align		4
.L_21:
        /*0018*/ 	.byte	0x04, 0x11
        /*001a*/ 	.short	(.L_23 - .L_22)
	.align		4
.L_22:
        /*001c*/ 	.word	index@($__internal_1_$__cuda_sm10x_tcgen05_guardrail_trap_phase_invalid_during_alloc)
        /*0020*/ 	.word	0x00000000


	//----- nvinfo : EIATTR_FRAME_SIZE
	.align		4
.L_23:
        /*0024*/ 	.byte	0x04, 0x11
        /*0026*/ 	.short	(.L_25 - .L_24)
	.align		4
.L_24:
        /*0028*/ 	.word	index@($__internal_0_$__cuda_sm10x_tcgen05_guardrail_trap_col_being_dealloced_not_returned_by_alloc)
        /*002c*/ 	.word	0x00000000


	//----- nvinfo : EIATTR_FRAME_SIZE
	.align		4
.L_25:
        /*0030*/ 	.byte	0x04, 0x11
        /*0032*/ 	.short	(.L_27 - .L_26)
	.align		4
.L_26:
        /*0034*/ 	.word	index@(_ZN7cutlass13device_kernelINS_4gemm6kernel13GemmUniversalIN4cute5tupleIJiiiiEEENS1_10collective13CollectiveMmaINS1_46MainloopSm100TmaUmmaWarpSpecializedBlockScaledILi4ELi2ELi1ENS5_IJNS4_1CILi4EEESB_NSA_ILi1EEEEEEEENS5_IJNSA_ILi256EEESF_NSA_ILi128EEEEEENS5_IJNS_12float_e5m2_tENS_13float_ue8m0_tEEEENS5_IJNS5_IJlSC_lEEENS4_6LayoutINS5_IJNS5_IJNS5_IJNSA_ILi32EEESB_EEEiEEESP_NS5_IJSC_iEEEEEENS5_IJNS5_IJNS5_IJNSA_ILi16EEESB_EEEiEEENS5_IJNS5_IJNSA_ILi0EEESC_EEENSA_ILi512EEEEEENS5_IJSV_iEEEEEEEEEEESK_S12_NS4_8TiledMMAINS4_8MMA_AtomIJNS4_27SM100_MMA_MXF8F6F4_2x1SM_SSISI_SI_fSJ_Li256ELi256ELNS4_4UMMA5MajorE0ELS17_0ELNS16_7ScaleInE0ELS18_0EEEEEENSM_INS5_IJSC_SC_SC_EEENS5_IJSV_SV_SV_EEEEENS5_IJNS4_10UnderscoreES1E_S1E_EEEEENS5_IJNS4_28SM100_TMA_2SM_LOAD_MULTICASTES1H_EEENS5_IJNS4_14ComposedLayoutINS4_7SwizzleILi3ELi4ELi3EEENS4_18smem_ptr_flag_bitsILi8EEENSM_INS5_IJNSA_ILi8EEESG_EEENS5_IJSG_SC_EEEEEEENSM_INS5_IJNS5_IJNS5_IJSO_SC_EEENS5_IJSN_SC_EEEEEESC_NS5_IJSB_SC_EEEEEENS5_IJNS5_IJNS5_IJST_SX_EEESW_EEESV_NS5_IJSC_SX_EEEEEEEEEEEvNS4_8identityES1I_NS5_IJS1S_NSM_INS5_IJNS5_IJNS5_IJSO_NSA_ILi2EEEEEES1U_EEESC_S1W_EEENS5_IJS1Z_SV_NS5_IJSC_NSA_ILi1024EEEEEEEEEEEEEEvS24_EENS_8epilogue10collective18CollectiveEpilogueINS2F_23Sm100TmaWarpSpecializedILi4ELi2ELi64ELb1ELb0EEEJNS5_IJSG_SF_SG_EEENS5_IJNSM_ISG_SC_EENSM_INSA_ILi64EEESC_EEEEENS_10bfloat16_tESL_S2P_SL_NS2F_6fusion15FusionCallbacksIS2J_NS2Q_17LinearCombinationIS2P_fS2P_fLNS_15FloatRoundStyleE2EEES2K_S2O_JEEENS4_5SM1004TMEM4LOAD26SM100_TMEM_LOAD_32dp32b64xENS4_13SM90_TMA_LOADENS1J_IS1L_NS1M_ILi16EEENSM_INS5_IJS1O_S2M_EEENS5_IJS2M_SC_EEEEEEENS4_39AutoVectorizingCopyWithAssumedAlignmentILi128EEENS4_14SM90_TMA_STOREES35_S37_S37_EEEvvEEEEvNT_6ParamsE)
        /*0038*/ 	.word	0x00000000


	//----- nvinfo : EIATTR_MIN_STACK_SIZE
	.align		4
.L_27:
        /*003c*/ 	.byte	0x04, 0x12
        /*003e*/ 	.short	(.L_29 - .L_28)
	.align		4
.L_28:
        /*0040*/ 	.word	index@(_ZN7cutlass13device_kernelINS_4gemm6kernel13GemmUniversalIN4cute5tupleIJiiiiEEENS1_10collective13CollectiveMmaINS1_46MainloopSm100TmaUmmaWarpSpecializedBlockScaledILi4ELi2ELi1ENS5_IJNS4_1CILi4EEESB_NSA_ILi1EEEEEEEENS5_IJNSA_ILi256EEESF_NSA_ILi128EEEEEENS5_IJNS_12float_e5m2_tENS_13float_ue8m0_tEEEENS5_IJNS5_IJlSC_lEEENS4_6LayoutINS5_IJNS5_IJNS5_IJNSA_ILi32EEESB_EEEiEEESP_NS5_IJSC_iEEEEEENS5_IJNS5_IJNS5_IJNSA_ILi16EEESB_EEEiEEENS5_IJNS5_IJNSA_ILi0EEESC_EEENSA_ILi512EEEEEENS5_IJSV_iEEEEEEEEEEESK_S12_NS4_8TiledMMAINS4_8MMA_AtomIJNS4_27SM100_MMA_MXF8F6F4_2x1SM_SSISI_SI_fSJ_Li256ELi256ELNS4_4UMMA5MajorE0ELS17_0ELNS16_7ScaleInE0ELS18_0EEEEEENSM_INS5_IJSC_SC_SC_EEENS5_IJSV_SV_SV_EEEEENS5_IJNS4_10UnderscoreES1E_S1E_EEEEENS5_IJNS4_28SM100_TMA_2SM_LOAD_MULTICASTES1H_EEENS5_IJNS4_14ComposedLayoutINS4_7SwizzleILi3ELi4ELi3EEENS4_18smem_ptr_flag_bitsILi8EEENSM_INS5_IJNSA_ILi8EEESG_EEENS5_IJSG_SC_EEEEEEENSM_INS5_IJNS5_IJNS5_IJSO_SC_EEENS5_IJSN_SC_EEEEEESC_NS5_IJSB_SC_EEEEEENS5_IJNS5_IJNS5_IJST_SX_EEESW_EEESV_NS5_IJSC_SX_EEEEEEEEEEEvNS4_8identityES1I_NS5_IJS1S_NSM_INS5_IJNS5_IJNS5_IJSO_NSA_ILi2EEEEEES1U_EEESC_S1W_EEENS5_IJS1Z_SV_NS5_IJSC_NSA_ILi1024EEEEEEEEEEEEEEvS24_EENS_8epilogue10collective18CollectiveEpilogueINS2F_23Sm100TmaWarpSpecializedILi4ELi2ELi64ELb1ELb0EEEJNS5_IJSG_SF_SG_EEENS5_IJNSM_ISG_SC_EENSM_INSA_ILi64EEESC_EEEEENS_10bfloat16_tESL_S2P_SL_NS2F_6fusion15FusionCallbacksIS2J_NS2Q_17LinearCombinationIS2P_fS2P_fLNS_15FloatRoundStyleE2EEES2K_S2O_JEEENS4_5SM1004TMEM4LOAD26SM100_TMEM_LOAD_32dp32b64xENS4_13SM90_TMA_LOADENS1J_IS1L_NS1M_ILi16EEENSM_INS5_IJS1O_S2M_EEENS5_IJS2M_SC_EEEEEEENS4_39AutoVectorizingCopyWithAssumedAlignmentILi128EEENS4_14SM90_TMA_STOREES35_S37_S37_EEEvvEEEEvNT_6ParamsE)
        /*0044*/ 	.word	0x00000000
.L_29:


//--------------------- .nv.compat                --------------------------
	.section	.nv.compat,"",@"SHT_CUDA_COMPAT_INFO"
	.align	4
        /*0000*/ 	.byte	0x02, 0x09, 0x01, 0x00, 0x02, 0x02, 0x02, 0x00, 0x02, 0x05, 0x05, 0x00, 0x03, 0x07, 0x01, 0x01
        /*0010*/ 	.byte	0x02, 0x03, 0x01, 0x00, 0x02, 0x06, 0x01, 0x00, 0x04, 0x0b, 0x08, 0x00, 0x09, 0x00, 0x00, 0x00
        /*0020*/ 	.byte	0x00, 0x00, 0x00, 0x00


//--------------------- .nv.info._ZN7cutlass13device_kernelINS_4gemm6kernel13GemmUniversalIN4cute5tupleIJiiiiEEENS1_10collective13CollectiveMmaINS1_46MainloopSm100TmaUmmaWarpSpecializedBlockScaledILi4ELi2ELi1ENS5_IJNS4_1CILi4EEESB_NSA_ILi1EEEEEEEENS5_IJNSA_ILi256EEESF_NSA_ILi128EEEEEENS5_IJNS_12float_e5m2_tENS_13float_ue8m0_tEEEENS5_IJNS5_IJlSC_lEEENS4_6LayoutINS5_IJNS5_IJNS5_IJNSA_ILi32EEESB_EEEiEEESP_NS5_IJSC_iEEEEEENS5_IJNS5_IJNS5_IJNSA_ILi16EEESB_EEEiEEENS5_IJNS5_IJNSA_ILi0EEESC_EEENSA_ILi512EEEEEENS5_IJSV_iEEEEEEEEEEESK_S12_NS4_8TiledMMAINS4_8MMA_AtomIJNS4_27SM100_MMA_MXF8F6F4_2x1SM_SSISI_SI_fSJ_Li256ELi256ELNS4_4UMMA5MajorE0ELS17_0ELNS16_7ScaleInE0ELS18_0EEEEEENSM_INS5_IJSC_SC_SC_EEENS5_IJSV_SV_SV_EEEEENS5_IJNS4_10UnderscoreES1E_S1E_EEEEENS5_IJNS4_28SM100_TMA_2SM_LOAD_MULTICASTES1H_EEENS5_IJNS4_14ComposedLayoutINS4_7SwizzleILi3ELi4ELi3EEENS4_18smem_ptr_flag_bitsILi8EEENSM_INS5_IJNSA_ILi8EEESG_EEENS5_IJSG_SC_EEEEEEENSM_INS5_IJNS5_IJNS5_IJSO_SC_EEENS5_IJSN_SC_EEEEEESC_NS5_IJSB_SC_EEEEEENS5_IJNS5_IJNS5_IJST_SX_EEESW_EEESV_NS5_IJSC_SX_EEEEEEEEEEEvNS4_8identityES1I_NS5_IJS1S_NSM_INS5_IJNS5_IJNS5_IJSO_NSA_ILi2EEEEEES1U_EEESC_S1W_EEENS5_IJS1Z_SV_NS5_IJSC_NSA_ILi1024EEEEEEEEEEEEEEvS24_EENS_8epilogue10collective18CollectiveEpilogueINS2F_23Sm100TmaWarpSpecializedILi4ELi2ELi64ELb1ELb0EEEJNS5_IJSG_SF_SG_EEENS5_IJNSM_ISG_SC_EENSM_INSA_ILi64EEESC_EEEEENS_10bfloat16_tESL_S2P_SL_NS2F_6fusion15FusionCallbacksIS2J_NS2Q_17LinearCombinationIS2P_fS2P_fLNS_15FloatRoundStyleE2EEES2K_S2O_JEEENS4_5SM1004TMEM4LOAD26SM100_TMEM_LOAD_32dp32b64xENS4_13SM90_TMA_LOADENS1J_IS1L_NS1M_ILi16EEENSM_INS5_IJS1O_S2M_EEENS5_IJS2M_SC_EEEEEEENS4_39AutoVectorizingCopyWithAssumedAlignmentILi128EEENS4_14SM90_TMA_STOREES35_S37_S37_EEEvvEEEEvNT_6ParamsE --------------------------
	.section	.nv.info._ZN7cutlass13device_kernelINS_4gemm6kernel13GemmUniversalIN4cute5tupleIJiiiiEEENS1_10collective13CollectiveMmaINS1_46MainloopSm100TmaUmmaWarpSpecializedBlockScaledILi4ELi2ELi1ENS5_IJNS4_1CILi4EEESB_NSA_ILi1EEEEEEEENS5_IJNSA_ILi256EEESF_NSA_ILi128EEEEEENS5_IJNS_12float_e5m2_tENS_13float_ue8m0_tEEEENS5_IJNS5_IJlSC_lEEENS4_6LayoutINS5_IJNS5_IJNS5_IJNSA_ILi32EEESB_EEEiEEESP_NS5_IJSC_iEEEEEENS5_IJNS5_IJNS5_IJNSA_ILi16EEESB_EEEiEEENS5_IJNS5_IJNSA_ILi0EEESC_EEENSA_ILi512EEEEEENS5_IJSV_iEEEEEEEEEEESK_S12_NS4_8TiledMMAINS4_8MMA_AtomIJNS4_27SM100_MMA_MXF8F6F4_2x1SM_SSISI_SI_fSJ_Li256ELi256ELNS4_4UMMA5MajorE0ELS17_0ELNS16_7ScaleInE0ELS18_0EEEEEENSM_INS5_IJSC_SC_SC_EEENS5_IJSV_SV_SV_EEEEENS5_IJNS4_10UnderscoreES1E_S1E_EEEEENS5_IJNS4_28SM100_TMA_2SM_LOAD_MULTICASTES1H_EEENS5_IJNS4_14ComposedLayoutINS4_7SwizzleILi3ELi4ELi3EEENS4_18smem_ptr_flag_bitsILi8EEENSM_INS5_IJNSA_ILi8EEESG_EEENS5_IJSG_SC_EEEEEEENSM_INS5_IJNS5_IJNS5_IJSO_SC_EEENS5_IJSN_SC_EEEEEESC_NS5_IJSB_SC_EEEEEENS5_IJNS5_IJNS5_IJST_SX_EEESW_EEESV_NS5_IJSC_SX_EEEEEEEEEEEvNS4_8identityES1I_NS5_IJS1S_NSM_INS5_IJNS5_IJNS5_IJSO_NSA_ILi2EEEEEES1U_EEESC_S1W_EEENS5_IJS1Z_SV_NS5_IJSC_NSA_ILi1024EEEEEEEEEEEEEEvS24_EENS_8epilogue10collective18CollectiveEpilogueINS2F_23Sm100TmaWarpSpecializedILi4ELi2ELi64ELb1ELb0EEEJNS5_IJSG_SF_SG_EEENS5_IJNSM_ISG_SC_EENSM_INSA_ILi64EEESC_EEEEENS_10bfloat16_tESL_S2P_SL_NS2F_6fusion15FusionCallbacksIS2J_NS2Q_17LinearCombinationIS2P_fS2P_fLNS_15FloatRoundStyleE2EEES2K_S2O_JEEENS4_5SM1004TMEM4LOAD26SM100_TMEM_LOAD_32dp32b64xENS4_13SM90_TMA_LOADENS1J_IS1L_NS1M_ILi16EEENSM_INS5_IJS1O_S2M_EEENS5_IJS2M_SC_EEEEEEENS4_39AutoVectorizingCopyWithAssumedAlignmentILi128EEENS4_14SM90_TMA_STOREES35_S37_S37_EEEvvEEEEvNT_6ParamsE,"",@"SHT_CUDA_INFO"
	.sectionflags	@""
	.align	4


	//----- nvinfo : EIATTR_CUDA_API_VERSION
	.align		4
        /*0000*/ 	.byte	0x04, 0x37
        /*0002*/ 	.short	(.L_31 - .L_30)
.L_30:
        /*0004*/ 	.word	0x00000082


	//----- nvinfo : EIATTR_KPARAM_INFO
	.align		4
.L_31:
        /*0008*/ 	.byte	0x04, 0x17
        /*000a*/ 	.short	(.L_33 - .L_32)
.L_32:
        /*000c*/ 	.word	0x00000000
        /*0010*/ 	.short	0x0000
        /*0012*/ 	.short	0x0000
        /*0014*/ 	.byte	0x00, 0xf0, 0x01, 0x30


	//----- nvinfo : EIATTR_AT_ENTRY_FRAGMENTS
	.align		4
.L_33:
        /*0018*/ 	.byte	0x04, 0x4f
        /*001a*/ 	.short	(.L_35 - .L_34)


	//   ....[0]....
.L_34:
        /*001c*/ 	.word	0x00000007


	//----- nvinfo : EIATTR_RESERVED_SMEM_USED
	.align		4
.L_35:
        /*0020*/ 	.byte	0x01, 0x41
	.zero		2


	//----- nvinfo : EIATTR_SPARSE_MMA_MASK
	.align		4
        /*0024*/ 	.byte	0x03, 0x50
        /*0026*/ 	.short	0x0000


	//----- nvinfo : EIATTR_TCGEN05_2CTA_USED
	.align		4
        /*0028*/ 	.byte	0x01, 0x52
	.zero		2


	//----- nvinfo : EIATTR_MAXREG_COUNT
	.align		4
        /*002c*/ 	.byte	0x03, 0x1b
        /*002e*/ 	.short	0x00ff


	//----- nvinfo : EIATTR_NUM_BARRIERS
	.align		4
        /*0030*/ 	.byte	0x02, 0x4c
        /*0032*/ 	.byte	0x07
	.zero		1


	//----- nvinfo : EIATTR_EXTERNS
	.align		4
        /*0034*/ 	.byte	0x04, 0x0f
        /*0036*/ 	.short	(.L_37 - .L_36)


	//   ....[0]....
	.align		4
.L_36:
        /*0038*/ 	.word	index@(__assertfail)


	//----- nvinfo : EIATTR_MERCURY_ISA_VERSION
	.align		4
.L_37:
        /*003c*/ 	.byte	0x03, 0x5f
        /*003e*/ 	.short	0x0101


	//----- nvinfo : EIATTR_INT_WARP_WIDE_INSTR_OFFSETS
	.align		4
        /*0040*/ 	.byte	0x04, 0x31
        /*0042*/ 	.short	(.L_39 - .L_38)


	//   ....[0]....
.L_38:
        /*0044*/ 	.word	0x00000dc0


	//   ....[1]....
        /*0048*/ 	.word	0x00000e70


	//   ....[2]....
        /*004c*/ 	.word	0x00004de0


	//   ....[3]....
        /*0050*/ 	.word	0x00004e10


	//   ....[4]....
        /*0054*/ 	.word	0x00004e30


	//   ....[5]....
        /*0058*/ 	.word	0x000059d0


	//   ....[6]....
        /*005c*/ 	.word	0x00005a40


	//   ....[7]....
        /*0060*/ 	.word	0x00005b80


	//   ....[8]....
        /*0064*/ 	.word	0x00005c80


	//   ....[9]....
        /*0068*/ 	.word	0x00005cf0


	//   ....[10]....
        /*006c*/ 	.word	0x00005df0


	//   ....[11]....
        /*0070*/ 	.word	0x00005e80


	//   ....[12]....
        /*0074*/ 	.word	0x00005f30


	//----- nvinfo : EIATTR_COOP_GROUP_MASK_REGIDS
	.align		4
.L_39:
        /*0078*/ 	.byte	0x04, 0x29
        /*007a*/ 	.short	(.L_41 - .L_40)


	//   ....[0]....
.L_40:
        /*007c*/ 	.word	0xffffffff


	//   ....[1]....
        /*0080*/ 	.word	0xffffffff


	//   ....[2]....
        /*0084*/ 	.word	0xffffffff


	//   ....[3]....
        /*0088*/ 	.word	0xffffffff


	//   ....[4]....
        /*008c*/ 	.word	0xffffffff


	//   ....[5]....
        /*0090*/ 	.word	0xffffffff


	//   ....[6]....
        /*0094*/ 	.word	0xffffffff


	//   ....[7]....
        /*0098*/ 	.word	0xffffffff


	//   ....[8]....
        /*009c*/ 	.word	0xffffffff


	//   ....[9]....
        /*00a0*/ 	.word	0xffffffff


	//   ....[10]....
        /*00a4*/ 	.word	0xffffffff


	//   ....[11]....
        /*00a8*/ 	.word	0xffffffff


	//   ....[12]....
        /*00ac*/ 	.word	0xffffffff


	//   ....[13]....
        /*00b0*/ 	.word	0xffffffff


	//----- nvinfo : EIATTR_COOP_GROUP_INSTR_OFFSETS
	.align		4
.L_41:
        /*00b4*/ 	.byte	0x04, 0x28
        /*00b6*/ 	.short	(.L_43 - .L_42)


	//   ....[0]....
.L_42:
        /*00b8*/ 	.word	0x000000a0


	//   ....[1]....
        /*00bc*/ 	.word	0x00000560


	//   ....[2]....
        /*00c0*/ 	.word	0x00000730


	//   ....[3]....
        /*00c4*/ 	.word	0x000008d0


	//   ....[4]....
        /*00c8*/ 	.word	0x000009d0


	//   ....[5]....
        /*00cc*/ 	.word	0x00000b40


	//   ....[6]....
        /*00d0*/ 	.word	0x00000c80


	//   ....[7]....
        /*00d4*/ 	.word	0x00000ee0


	//   ....[8]....
        /*00d8*/ 	.word	0x00002920


	//   ....[9]....
        /*00dc*/ 	.word	0x00003810


	//   ....[10]....
        /*00e0*/ 	.word	0x00003d00


	//   ....[11]....
        /*00e4*/ 	.word	0x00003d30


	//   ....[12]....
        /*00e8*/ 	.word	0x00004cc0


	//   ....[13]....
        /*00ec*/ 	.word	0x00004ef0


	//----- nvinfo : EIATTR_VRC_CTA_INIT_COUNT
	.align		4
.L_43:
        /*00f0*/ 	.byte	0x02, 0x4a
        /*00f2*/ 	.byte	0x80
	.zero		1


	//----- nvinfo : EIATTR_SYSCALL_OFFSETS
	.align		4
        /*00f4*/ 	.byte	0x04, 0x46
        /*00f6*/ 	.short	(.L_45 - .L_44)


	//   ....[0]....
.L_44:
        /*00f8*/ 	.word	0x00006c10


	//   ....[1]....
        /*00fc*/ 	.word	0x00006d00


	//   ....[2]....
        /*0100*/ 	.word	0x000076b0


	//   ....[3]....
        /*0104*/ 	.word	0x00008b80


	//   ....[4]....
        /*0108*/ 	.word	0x00009fe0


	//   ....[5]....
        /*010c*/ 	.word	0x0000b420


	//----- nvinfo : EIATTR_MBARRIER_INSTR_OFFSETS
	.align		4
.L_45:
        /*0110*/ 	.byte	0x04, 0x39
        /*0112*/ 	.short	(.L_47 - .L_46)


	//   ....[0]....
.L_46:
        /*0114*/ 	.word	0x000006a0
        /*0118*/ 	.word	0x000000ff
        /*011c*/ 	.word	0x00000000
        /*0120*/ 	.short	0x0100
        /*0122*/ 	.byte	0x04
	.zero		1


	//   ....[1]....
        /*0124*/ 	.word	0x000006b0
        /*0128*/ 	.word	0x000000ff
        /*012c*/ 	.word	0x00000020
        /*0130*/ 	.short	0x0100
        /*0132*/ 	.byte	0x04
	.zero		1


	//   ....[2]....
        /*0134*/ 	.word	0x000006c0
        /*0138*/ 	.word	0x000000ff
        /*013c*/ 	.word	0x00000008
        /*0140*/ 	.short	0x0100
        /*0142*/ 	.byte	0x04
	.zero		1


	//   ....[3]....
        /*0144*/ 	.word	0x000006d0
        /*0148*/ 	.word	0x000000ff
        /*014c*/ 	.word	0x00000028
        /*0150*/ 	.short	0x0100
        /*0152*/ 	.byte	0x04
	.zero		1


	//   ....[4]....
        /*0154*/ 	.word	0x000006e0
        /*0158*/ 	.word	0x000000ff
        /*015c*/ 	.word	0x00000010
        /*0160*/ 	.short	0x0100
        /*0162*/ 	.byte	0x04
	.zero		1


	//   ....[5]....
        /*0164*/ 	.word	0x000006f0
        /*0168*/ 	.word	0x000000ff
        /*016c*/ 	.word	0x00000030
        /*0170*/ 	.short	0x0100
        /*0172*/ 	.byte	0x04
	.zero		1


	//   ....[6]....
        /*0174*/ 	.word	0x00000700
        /*0178*/ 	.word	0x000000ff
        /*017c*/ 	.word	0x00000018
        /*0180*/ 	.short	0x0100
        /*0182*/ 	.byte	0x04
	.zero		1


	//   ....[7]....
        /*0184*/ 	.word	0x00000710
        /*0188*/ 	.word	0x000000ff
        /*018c*/ 	.word	0x00000038
        /*0190*/ 	.short	0x0100
        /*0192*/ 	.byte	0x04
	.zero		1


	//   ....[8]....
        /*0194*/ 	.word	0x00000840
        /*0198*/ 	.word	0x000000ff
        /*019c*/ 	.word	0x00000040
        /*01a0*/ 	.short	0x0100
        /*01a2*/ 	.byte	0x04
	.zero		1


	//   ....[9]....
        /*01a4*/ 	.word	0x00000850
        /*01a8*/ 	.word	0x000000ff
        /*01ac*/ 	.word	0x00000060
        /*01b0*/ 	.short	0x0100
        /*01b2*/ 	.byte	0x04
	.zero		1


	//   ....[10]....
        /*01b4*/ 	.word	0x00000860
        /*01b8*/ 	.word	0x000000ff
        /*01bc*/ 	.word	0x00000048
        /*01c0*/ 	.short	0x0100
        /*01c2*/ 	.byte	0x04
	.zero		1


	//   ....[11]....
        /*01c4*/ 	.word	0x00000870
        /*01c8*/ 	.word	0x000000ff
        /*01cc*/ 	.word	0x00000068
        /*01d0*/ 	.short	0x0100
        /*01d2*/ 	.byte	0x04
	.zero		1


	//   ....[12]....
        /*01d4*/ 	.word	0x00000880
        /*01d8*/ 	.word	0x000000ff
        /*01dc*/ 	.word	0x00000050
        /*01e0*/ 	.short	0x0100
        /*01e2*/ 	.byte	0x04
	.zero		1


	//   ....[13]....
        /*01e4*/ 	.word	0x00000890
        /*01e8*/ 	.word	0x000000ff
        /*01ec*/ 	.word	0x00000070
        /*01f0*/ 	.short	0x0100
        /*01f2*/ 	.byte	0x04
	.zero		1


	//   ....[14]....
        /*01f4*/ 	.word	0x000008a0
        /*01f8*/ 	.word	0x000000ff
        /*01fc*/ 	.word	0x00000058
        /*0200*/ 	.short	0x0100
        /*0202*/ 	.byte	0x04
	.zero		1


	//   ....[15]....
        /*0204*/ 	.word	0x000008b0
        /*0208*/ 	.word	0x000000ff
        /*020c*/ 	.word	0x00000078
        /*0210*/ 	.short	0x0100
        /*0212*/ 	.byte	0x04
	.zero		1


	//   ....[16]....
        /*0214*/ 	.word	0x000009a0
        /*0218*/ 	.word	0x000000ff
        /*021c*/ 	.word	0x00000080
        /*0220*/ 	.short	0x0100
        /*0222*/ 	.byte	0x06
	.zero		1


	//   ....[17]....
        /*0224*/ 	.word	0x000009b0
        /*0228*/ 	.word	0x000000ff
        /*022c*/ 	.word	0x00000088
        /*0230*/ 	.short	0x0100
        /*0232*/ 	.byte	0x06
	.zero		1


	//   ....[18]....
        /*0234*/ 	.word	0x00000af0
        /*0238*/ 	.word	0x000000ff
        /*023c*/ 	.word	0x00000090
        /*0240*/ 	.short	0x0100
        /*0242*/ 	.byte	0x06
	.zero		1


	//   ....[19]....
        /*0244*/ 	.word	0x00000b00
        /*0248*/ 	.word	0x000000ff
        /*024c*/ 	.word	0x000000a0
        /*0250*/ 	.short	0x0100
        /*0252*/ 	.byte	0x06
	.zero		1


	//   ....[20]....
        /*0254*/ 	.word	0x00000b10
        /*0258*/ 	.word	0x000000ff
        /*025c*/ 	.word	0x00000098
        /*0260*/ 	.short	0x0100
        /*0262*/ 	.byte	0x06
	.zero		1


	//   ....[21]....
        /*0264*/ 	.word	0x00000b20
        /*0268*/ 	.word	0x000000ff
        /*026c*/ 	.word	0x000000a8
        /*0270*/ 	.short	0x0100
        /*0272*/ 	.byte	0x06
	.zero		1


	//   ....[22]....
        /*0274*/ 	.word	0x00000c50
        /*0278*/ 	.word	0x000000ff
        /*027c*/ 	.word	0x000000b0
        /*0280*/ 	.short	0x0100
        /*0282*/ 	.byte	0x04
	.zero		1


	//   ....[23]....
        /*0284*/ 	.word	0x00000c60
        /*0288*/ 	.word	0x000000ff
        /*028c*/ 	.word	0x000000b8
        /*0290*/ 	.short	0x0100
        /*0292*/ 	.byte	0x04
	.zero		1


	//   ....[24]....
        /*0294*/ 	.word	0x00000d60
        /*0298*/ 	.word	0x000000ff
        /*029c*/ 	.word	0x000000c0
        /*02a0*/ 	.short	0x0100
        /*02a2*/ 	.byte	0x04
	.zero		1


	//   ....[25]....
        /*02a4*/ 	.word	0x00000d70
        /*02a8*/ 	.word	0x000000ff
        /*02ac*/ 	.word	0x000000d0
        /*02b0*/ 	.short	0x0100
        /*02b2*/ 	.byte	0x04
	.zero		1


	//   ....[26]....
        /*02b4*/ 	.word	0x00000d80
        /*02b8*/ 	.word	0x000000ff
        /*02bc*/ 	.word	0x000000c8
        /*02c0*/ 	.short	0x0100
        /*02c2*/ 	.byte	0x04
	.zero		1


	//   ....[27]....
        /*02c4*/ 	.word	0x00000d90
        /*02c8*/ 	.word	0x000000ff
        /*02cc*/ 	.word	0x000000d8
        /*02d0*/ 	.short	0x0100
        /*02d2*/ 	.byte	0x04
	.zero		1


	//   ....[28]....
        /*02d4*/ 	.word	0x00000e90
        /*02d8*/ 	.word	0x000000ff
        /*02dc*/ 	.word	0x000000e0
        /*02e0*/ 	.short	0x0100
        /*02e2*/ 	.byte	0x06
	.zero		1


	//   ....[29]....
        /*02e4*/ 	.word	0x00001e50
        /*02e8*/ 	.word	0x00000000
        /*02ec*/ 	.word	0x000000d0
        /*02f0*/ 	.short	0x010a
        /*02f2*/ 	.byte	0xff
	.zero		1


	//   ....[30]....
        /*02f4*/ 	.word	0x00001e80
        /*02f8*/ 	.word	0x00000000
        /*02fc*/ 	.word	0x000000c0
        /*0300*/ 	.short	0x0101
        /*0302*/ 	.byte	0xff
	.zero		1


	//   ....[31]....
        /*0304*/ 	.word	0x00001f30
        /*0308*/ 	.word	0x000000ff
        /*030c*/ 	.word	0x00000020
        /*0310*/ 	.short	0x010a
        /*0312*/ 	.byte	0x04
	.zero		1


	//   ....[32]....
        /*0314*/ 	.word	0x00002030
        /*0318*/ 	.word	0x000000ff
        /*031c*/ 	.word	0x00000020
        /*0320*/ 	.short	0x010a
        /*0322*/ 	.byte	0x05
	.zero		1


	//   ....[33]....
        /*0324*/ 	.word	0x000021a0
        /*0328*/ 	.word	0x000000ff
        /*032c*/ 	.word	0x00000020
        /*0330*/ 	.short	0x010a
        /*0332*/ 	.byte	0x06
	.zero		1


	//   ....[34]....
        /*0334*/ 	.word	0x00002470
        /*0338*/ 	.word	0x000000ff
        /*033c*/ 	.word	0x00000088
        /*0340*/ 	.short	0x0101
        /*0342*/ 	.byte	0x07
	.zero		1


	//   ....[35]....
        /*0344*/ 	.word	0x00002490
        /*0348*/ 	.word	0x000000ff
        /*034c*/ 	.word	0x00000020
        /*0350*/ 	.short	0x010a
        /*0352*/ 	.byte	0x04
	.zero		1


	//   ....[36]....
        /*0354*/ 	.word	0x00002510
        /*0358*/ 	.word	0x000000ff
        /*035c*/ 	.word	0x00000020
        /*0360*/ 	.short	0x010a
        /*0362*/ 	.byte	0x06
	.zero		1


	//   ....[37]....
        /*0364*/ 	.word	0x00002650
        /*0368*/ 	.word	0x000000ff
        /*036c*/ 	.word	0x00000020
        /*0370*/ 	.short	0x010a
        /*0372*/ 	.byte	0x04
	.zero		1


	//   ....[38]....
        /*0374*/ 	.word	0x00002950
        /*0378*/ 	.word	0x00000003
        /*037c*/ 	.word	0x00000090
        /*0380*/ 	.short	0x010a
        /*0382*/ 	.byte	0xff
	.zero		1


	//   ....[39]....
        /*0384*/ 	.word	0x00002aa0
        /*0388*/ 	.word	0x00000000
        /*038c*/ 	.word	0x00000000
        /*0390*/ 	.short	0x0101
        /*0392*/ 	.byte	0xff
	.zero		1


	//   ....[40]....
        /*0394*/ 	.word	0x00003060
        /*0398*/ 	.word	0x000000ff
        /*039c*/ 	.word	0x00000000
        /*03a0*/ 	.short	0x010a
        /*03a2*/ 	.byte	0x04
	.zero		1


	//   ....[41]....
        /*03a4*/ 	.word	0x000030f0
        /*03a8*/ 	.word	0x000000ff
        /*03ac*/ 	.word	0x00000000
        /*03b0*/ 	.short	0x010a
        /*03b2*/ 	.byte	0x05
	.zero		1


	//   ....[42]....
        /*03b4*/ 	.word	0x00003180
        /*03b8*/ 	.word	0x000000ff
        /*03bc*/ 	.word	0x00000000
        /*03c0*/ 	.short	0x010a
        /*03c2*/ 	.byte	0x05
	.zero		1


	//   ....[43]....
        /*03c4*/ 	.word	0x00003220
        /*03c8*/ 	.word	0x00000000
        /*03cc*/ 	.word	0x00000000
        /*03d0*/ 	.short	0x010a
        /*03d2*/ 	.byte	0xff
	.zero		1


	//   ....[44]....
        /*03d4*/ 	.word	0x00003360
        /*03d8*/ 	.word	0x00000002
        /*03dc*/ 	.word	0x000000c0
        /*03e0*/ 	.short	0x010a
        /*03e2*/ 	.byte	0xff
	.zero		1


	//   ....[45]....
        /*03e4*/ 	.word	0x000033d0
        /*03e8*/ 	.word	0x00000002
        /*03ec*/ 	.word	0x00000000
        /*03f0*/ 	.short	0x0101
        /*03f2*/ 	.byte	0xff
	.zero		1


	//   ....[46]....
        /*03f4*/ 	.word	0x000033f0
        /*03f8*/ 	.word	0x000000ff
        /*03fc*/ 	.word	0x000000a0
        /*0400*/ 	.short	0x010a
        /*0402*/ 	.byte	0x04
	.zero		1


	//   ....[47]....
        /*0404*/ 	.word	0x00003510
        /*0408*/ 	.word	0x00000002
        /*040c*/ 	.word	0x00000090
        /*0410*/ 	.short	0x010a
        /*0412*/ 	.byte	0xff
	.zero		1


	//   ....[48]....
        /*0414*/ 	.word	0x00003610
        /*0418*/ 	.word	0x00000002
        /*041c*/ 	.word	0x00000000
        /*0420*/ 	.short	0x0101
        /*0422*/ 	.byte	0xff
	.zero		1


	//   ....[49]....
        /*0424*/ 	.word	0x000036a0
        /*0428*/ 	.word	0x000000ff
        /*042c*/ 	.word	0x000000a0
        /*0430*/ 	.short	0x0106
        /*0432*/ 	.byte	0x04
	.zero		1


	//   ....[50]....
        /*0434*/ 	.word	0x000036c0
        /*0438*/ 	.word	0x000000ff
        /*043c*/ 	.word	0x000000a0
        /*0440*/ 	.short	0x010a
        /*0442*/ 	.byte	0x04
	.zero		1


	//   ....[51]....
        /*0444*/ 	.word	0x00003750
        /*0448*/ 	.word	0x000000ff
        /*044c*/ 	.word	0x000000a0
        /*0450*/ 	.short	0x0106
        /*0452*/ 	.byte	0x07
	.zero		1


	//   ....[52]....
        /*0454*/ 	.word	0x00003790
        /*0458*/ 	.word	0x00000000
        /*045c*/ 	.word	0x000000a0
        /*0460*/ 	.short	0x010a
        /*0462*/ 	.byte	0xff
	.zero		1


	//   ....[53]....
        /*0464*/ 	.word	0x00003a00
        /*0468*/ 	.word	0x000000ff
        /*046c*/ 	.word	0x00000008
        /*0470*/ 	.short	0x010a
        /*0472*/ 	.byte	0x05
	.zero		1


	//   ....[54]....
        /*0474*/ 	.word	0x00003a20
        /*0478*/ 	.word	0x000000ff
        /*047c*/ 	.word	0x00000008
        /*0480*/ 	.short	0x010a
        /*0482*/ 	.byte	0x05
	.zero		1


	//   ....[55]....
        /*0484*/ 	.word	0x00003bb0
        /*0488*/ 	.word	0x000000ff
        /*048c*/ 	.word	0x00000008
        /*0490*/ 	.short	0x010a
        /*0492*/ 	.byte	0x05
	.zero		1


	//   ....[56]....
        /*0494*/ 	.word	0x00003bd0
        /*0498*/ 	.word	0x000000ff
        /*049c*/ 	.word	0x00000008
        /*04a0*/ 	.short	0x010a
        /*04a2*/ 	.byte	0x05
	.zero		1


	//   ....[57]....
        /*04a4*/ 	.word	0x00003c90
        /*04a8*/ 	.word	0x000000ff
        /*04ac*/ 	.word	0x00000000
        /*04b0*/ 	.short	0x0101
        /*04b2*/ 	.byte	0x04
	.zero		1


	//   ....[58]....
        /*04b4*/ 	.word	0x00004290
        /*04b8*/ 	.word	0x00000000
        /*04bc*/ 	.word	0x00000090
        /*04c0*/ 	.short	0x010a
        /*04c2*/ 	.byte	0xff
	.zero		1


	//   ....[59]....
        /*04c4*/ 	.word	0x00004350
        /*04c8*/ 	.word	0x00000000
        /*04cc*/ 	.word	0x00000000
        /*04d0*/ 	.short	0x0101
        /*04d2*/ 	.byte	0xff
	.zero		1


	//   ....[60]....
        /*04d4*/ 	.word	0x00004430
        /*04d8*/ 	.word	0x000000ff
        /*04dc*/ 	.word	0x00000000
        /*04e0*/ 	.short	0x010a
        /*04e2*/ 	.byte	0x05
	.zero		1


	//   ....[61]....
        /*04e4*/ 	.word	0x00004450
        /*04e8*/ 	.word	0x000000ff
        /*04ec*/ 	.word	0x00000000
        /*04f0*/ 	.short	0x010a
        /*04f2*/ 	.byte	0x05
	.zero		1


	//   ....[62]....
        /*04f4*/ 	.word	0x00004580
        /*04f8*/ 	.word	0x000000ff
        /*04fc*/ 	.word	0x00000000
        /*0500*/ 	.short	0x010a
        /*0502*/ 	.byte	0x07
	.zero		1


	//   ....[63]....
        /*0504*/ 	.word	0x000045d0
        /*0508*/ 	.word	0x000000ff
        /*050c*/ 	.word	0x000000b8
        /*0510*/ 	.short	0x010a
        /*0512*/ 	.byte	0x21
	.zero		1


	//   ....[64]....
        /*0514*/ 	.word	0x00004830
        /*0518*/ 	.word	0x000000ff
        /*051c*/ 	.word	0x00000000
        /*0520*/ 	.short	0x010a
        /*0522*/ 	.byte	0x07
	.zero		1


	//   ....[65]....
        /*0524*/ 	.word	0x00004950
        /*0528*/ 	.word	0x000000ff
        /*052c*/ 	.word	0x00000000
        /*0530*/ 	.short	0x010a
        /*0532*/ 	.byte	0x04
	.zero		1


	//   ....[66]....
        /*0534*/ 	.word	0x00004ca0
        /*0538*/ 	.word	0x000000ff
        /*053c*/ 	.word	0x000000e0
        /*0540*/ 	.short	0x010a
        /*0542*/ 	.byte	0x21
	.zero		1


	//   ....[67]....
        /*0544*/ 	.word	0x000051c0
        /*0548*/ 	.word	0x0000000c
        /*054c*/ 	.word	0x00000090
        /*0550*/ 	.short	0x010a
        /*0552*/ 	.byte	0xff
	.zero		1


	//   ....[68]....
        /*0554*/ 	.word	0x00005330
        /*0558*/ 	.word	0x00000000
        /*055c*/ 	.word	0x00000000
        /*0560*/ 	.short	0x0101
        /*0562*/ 	.byte	0xff
	.zero		1


	//   ....[69]....
        /*0564*/ 	.word	0x000057c0
        /*0568*/ 	.word	0x000000ff
        /*056c*/ 	.word	0x00000088
        /*0570*/ 	.short	0x010a
        /*0572*/ 	.byte	0x15
	.zero		1


	//   ....[70]....
        /*0574*/ 	.word	0x00005940
        /*0578*/ 	.word	0x000000ff
        /*057c*/ 	.word	0x00000060
        /*0580*/ 	.short	0x010a
        /*0582*/ 	.byte	0x15
	.zero		1


	//   ....[71]....
        /*0584*/ 	.word	0x00005b30
        /*0588*/ 	.word	0x000000ff
        /*058c*/ 	.word	0x00000040
        /*0590*/ 	.short	0x010b
        /*0592*/ 	.byte	0x15
	.zero		1


	//   ....[72]....
        /*0594*/ 	.word	0x00005b40
        /*0598*/ 	.word	0x000000ff
        /*059c*/ 	.word	0x00000000
        /*05a0*/ 	.short	0x0101
        /*05a2*/ 	.byte	0x2f
	.zero		1


	//   ....[73]....
        /*05a4*/ 	.word	0x00005b50
        /*05a8*/ 	.word	0x000000ff
        /*05ac*/ 	.word	0x00000068
        /*05b0*/ 	.short	0x010a
        /*05b2*/ 	.byte	0x15
	.zero		1


	//   ....[74]....
        /*05b4*/ 	.word	0x00005ca0
        /*05b8*/ 	.word	0x000000ff
        /*05bc*/ 	.word	0x00000048
        /*05c0*/ 	.short	0x010b
        /*05c2*/ 	.byte	0x15
	.zero		1


	//   ....[75]....
        /*05c4*/ 	.word	0x00005cb0
        /*05c8*/ 	.word	0x000000ff
        /*05cc*/ 	.word	0x00000000
        /*05d0*/ 	.short	0x0101
        /*05d2*/ 	.byte	0x2e
	.zero		1


	//   ....[76]....
        /*05d4*/ 	.word	0x00005cc0
        /*05d8*/ 	.word	0x000000ff
        /*05dc*/ 	.word	0x00000070
        /*05e0*/ 	.short	0x010a
        /*05e2*/ 	.byte	0x15
	.zero		1


	//   ....[77]....
        /*05e4*/ 	.word	0x00005e10
        /*05e8*/ 	.word	0x000000ff
        /*05ec*/ 	.word	0x00000050
        /*05f0*/ 	.short	0x010b
        /*05f2*/ 	.byte	0x15
	.zero		1


	//   ....[78]....
        /*05f4*/ 	.word	0x00005e20
        /*05f8*/ 	.word	0x000000ff
        /*05fc*/ 	.word	0x00000000
        /*0600*/ 	.short	0x0101
        /*0602*/ 	.byte	0x27
	.zero		1


	//   ....[79]....
        /*0604*/ 	.word	0x00005e30
        /*0608*/ 	.word	0x000000ff
        /*060c*/ 	.word	0x00000078
        /*0610*/ 	.short	0x010a
        /*0612*/ 	.byte	0x15
	.zero		1


	//   ....[80]....
        /*0614*/ 	.word	0x00006070
        /*0618*/ 	.word	0x000000ff
        /*061c*/ 	.word	0x00000058
        /*0620*/ 	.short	0x010b
        /*0622*/ 	.byte	0x15
	.zero		1


	//   ....[81]....
        /*0624*/ 	.word	0x00006080
        /*0628*/ 	.word	0x000000ff
        /*062c*/ 	.word	0x00000000
        /*0630*/ 	.short	0x0101
        /*0632*/ 	.byte	0x26
	.zero		1


	//   ....[82]....
        /*0634*/ 	.word	0x000060b0
        /*0638*/ 	.word	0x000000ff
        /*063c*/ 	.word	0x00000060
        /*0640*/ 	.short	0x010a
        /*0642*/ 	.byte	0x15
	.zero		1


	//   ....[83]....
        /*0644*/ 	.word	0x000060d0
        /*0648*/ 	.word	0x000000ff
        /*064c*/ 	.word	0x00000068
        /*0650*/ 	.short	0x010a
        /*0652*/ 	.byte	0x15
	.zero		1


	//   ....[84]....
        /*0654*/ 	.word	0x000060f0
        /*0658*/ 	.word	0x000000ff
        /*065c*/ 	.word	0x00000070
        /*0660*/ 	.short	0x010a
        /*0662*/ 	.byte	0x15
	.zero		1


	//   ....[85]....
        /*0664*/ 	.word	0x00006130
        /*0668*/ 	.word	0x00000000
        /*066c*/ 	.word	0x00000078
        /*0670*/ 	.short	0x010a
        /*0672*/ 	.byte	0xff
	.zero		1


	//   ....[86]....
        /*0674*/ 	.word	0x000064a0
        /*0678*/ 	.word	0x00000008
        /*067c*/ 	.word	0x00000090
        /*0680*/ 	.short	0x010a
        /*0682*/ 	.byte	0xff
	.zero		1


	//   ....[87]....
        /*0684*/ 	.word	0x00006620
        /*0688*/ 	.word	0x00000000
        /*068c*/ 	.word	0x00000000
        /*0690*/ 	.short	0x0101
        /*0692*/ 	.byte	0xff
	.zero		1


	//   ....[88]....
        /*0694*/ 	.word	0x00007190
        /*0698*/ 	.word	0x000000ff
        /*069c*/ 	.word	0x00000040
        /*06a0*/ 	.short	0x010a
        /*06a2*/ 	.byte	0x2e
	.zero		1


	//   ....[89]....
        /*06a4*/ 	.word	0x000071f0
        /*06a8*/ 	.word	0x000000ff
        /*06ac*/ 	.word	0x000000b0
        /*06b0*/ 	.short	0x010a
        /*06b2*/ 	.byte	0x2e
	.zero		1


	//   ....[90]....
        /*06b4*/ 	.word	0x00007450
        /*06b8*/ 	.word	0x000000ff
        /*06bc*/ 	.word	0x00000040
        /*06c0*/ 	.short	0x010a
        /*06c2*/ 	.byte	0x2e
	.zero		1


	//   ....[91]....
        /*06c4*/ 	.word	0x00007590
        /*06c8*/ 	.word	0x000000ff
        /*06cc*/ 	.word	0x000000b0
        /*06d0*/ 	.short	0x010a
        /*06d2*/ 	.byte	0x2e
	.zero		1


	//   ....[92]....
        /*06d4*/ 	.word	0x00007750
        /*06d8*/ 	.word	0x000000ff
        /*06dc*/ 	.word	0x00000000
        /*06e0*/ 	.short	0x0101
        /*06e2*/ 	.byte	0x05
	.zero		1


	//   ....[93]....
        /*06e4*/ 	.word	0x000087f0
        /*06e8*/ 	.word	0x00000000
        /*06ec*/ 	.word	0x00000000
        /*06f0*/ 	.short	0x0101
        /*06f2*/ 	.byte	0xff
	.zero		1


	//   ....[94]....
        /*06f4*/ 	.word	0x00008800
        /*06f8*/ 	.word	0x00000003
        /*06fc*/ 	.word	0x00000040
        /*0700*/ 	.short	0x010a
        /*0702*/ 	.byte	0xff
	.zero		1


	//   ....[95]....
        /*0704*/ 	.word	0x00008910
        /*0708*/ 	.word	0x00000003
        /*070c*/ 	.word	0x00000040
        /*0710*/ 	.short	0x010a
        /*0712*/ 	.byte	0xff
	.zero		1


	//   ....[96]....
        /*0714*/ 	.word	0x00009c60
        /*0718*/ 	.word	0x00000000
        /*071c*/ 	.word	0x00000000
        /*0720*/ 	.short	0x0101
        /*0722*/ 	.byte	0xff
	.zero		1


	//   ....[97]....
        /*0724*/ 	.word	0x00009ca0
        /*0728*/ 	.word	0x00000007
        /*072c*/ 	.word	0x00000040
        /*0730*/ 	.short	0x010a
        /*0732*/ 	.byte	0xff
	.zero		1


	//   ....[98]....
        /*0734*/ 	.word	0x00009d70
        /*0738*/ 	.word	0x00000007
        /*073c*/ 	.word	0x00000040
        /*0740*/ 	.short	0x010a
        /*0742*/ 	.byte	0xff
	.zero		1


	//   ....[99]....
        /*0744*/ 	.word	0x0000b0c0
        /*0748*/ 	.word	0x00000000
        /*074c*/ 	.word	0x00000000
        /*0750*/ 	.short	0x0101
        /*0752*/ 	.byte	0xff
	.zero		1


	//   ....[100]....
        /*0754*/ 	.word	0x0000b0e0
        /*0758*/ 	.word	0x00000004
        /*075c*/ 	.word	0x00000040
        /*0760*/ 	.short	0x010a
        /*0762*/ 	.byte	0xff
	.zero		1


	//   ....[101]....
        /*0764*/ 	.word	0x0000b1b0
        /*0768*/ 	.word	0x00000004
        /*076c*/ 	.word	0x00000040
        /*0770*/ 	.short	0x010a
        /*0772*/ 	.byte	0xff
	.zero		1


	//   ....[102]....
        /*0774*/ 	.word	0x0000c4f0
        /*0778*/ 	.word	0x00000000
        /*077c*/ 	.word	0x00000000
        /*0780*/ 	.short	0x0101
        /*0782*/ 	.byte	0xff
	.zero		1


	//   ....[103]....
        /*0784*/ 	.word	0x0000c660
        /*0788*/ 	.word	0x000000ff
        /*078c*/ 	.word	0x00000000
        /*0790*/ 	.short	0x0101
        /*0792*/ 	.byte	0x08
	.zero		1


	//   ....[104]....
        /*0794*/ 	.word	0x0000c680
        /*0798*/ 	.word	0x000000ff
        /*079c*/ 	.word	0x000000e0
        /*07a0*/ 	.short	0x0101
        /*07a2*/ 	.byte	0x2e
	.zero		1


	//   ....[105]....
        /*07a4*/ 	.word	0x0000c7f0
        /*07a8*/ 	.word	0x000000ff
        /*07ac*/ 	.word	0x00000000
        /*07b0*/ 	.short	0x0101
        /*07b2*/ 	.byte	0x06
	.zero		1


	//   ....[106]....
        /*07b4*/ 	.word	0x0000c810
        /*07b8*/ 	.word	0x00000000
        /*07bc*/ 	.word	0x000000d0
        /*07c0*/ 	.short	0x010a
        /*07c2*/ 	.byte	0xff
	.zero		1


	//   ....[107]....
        /*07c4*/ 	.word	0x0000c870
        /*07c8*/ 	.word	0x00000000
        /*07cc*/ 	.word	0x00000020
        /*07d0*/ 	.short	0x010a
        /*07d2*/ 	.byte	0xff
	.zero		1


	//   ....[108]....
        /*07d4*/ 	.word	0x0000c8d0
        /*07d8*/ 	.word	0x00000000
        /*07dc*/ 	.word	0x00000020
        /*07e0*/ 	.short	0x010a
        /*07e2*/ 	.byte	0xff
	.zero		1


	//   ....[109]....
        /*07e4*/ 	.word	0x0000c920
        /*07e8*/ 	.word	0x00000003
        /*07ec*/ 	.word	0x00000090
        /*07f0*/ 	.short	0x010a
        /*07f2*/ 	.byte	0xff
	.zero		1


	//   ....[110]....
        /*07f4*/ 	.word	0x0000c980
        /*07f8*/ 	.word	0x00000000
        /*07fc*/ 	.word	0x00000000
        /*0800*/ 	.short	0x010a
        /*0802*/ 	.byte	0xff
	.zero		1


	//   ....[111]....
        /*0804*/ 	.word	0x0000c9e0
        /*0808*/ 	.word	0x00000000
        /*080c*/ 	.word	0x00000000
        /*0810*/ 	.short	0x010a
        /*0812*/ 	.byte	0xff
	.zero		1


	//   ....[112]....
        /*0814*/ 	.word	0x0000ca40
        /*0818*/ 	.word	0x00000000
        /*081c*/ 	.word	0x00000000
        /*0820*/ 	.short	0x010a
        /*0822*/ 	.byte	0xff
	.zero		1


	//   ....[113]....
        /*0824*/ 	.word	0x0000ca90
        /*0828*/ 	.word	0x00000002
        /*082c*/ 	.word	0x000000c0
        /*0830*/ 	.short	0x010a
        /*0832*/ 	.byte	0xff
	.zero		1


	//   ....[114]....
        /*0834*/ 	.word	0x0000caf0
        /*0838*/ 	.word	0x00000002
        /*083c*/ 	.word	0x000000a0
        /*0840*/ 	.short	0x010a
        /*0842*/ 	.byte	0xff
	.zero		1


	//   ....[115]....
        /*0844*/ 	.word	0x0000cb40
        /*0848*/ 	.word	0x00000002
        /*084c*/ 	.word	0x00000090
        /*0850*/ 	.short	0x010a
        /*0852*/ 	.byte	0xff
	.zero		1


	//   ....[116]....
        /*0854*/ 	.word	0x0000cba0
        /*0858*/ 	.word	0x00000000
        /*085c*/ 	.word	0x000000a0
        /*0860*/ 	.short	0x010a
        /*0862*/ 	.byte	0xff
	.zero		1


	//   ....[117]....
        /*0864*/ 	.word	0x0000cc00
        /*0868*/ 	.word	0x00000005
        /*086c*/ 	.word	0x00000008
        /*0870*/ 	.short	0x010a
        /*0872*/ 	.byte	0xff
	.zero		1


	//   ....[118]....
        /*0874*/ 	.word	0x0000cce0
        /*0878*/ 	.word	0x00000000
        /*087c*/ 	.word	0x00000008
        /*0880*/ 	.short	0x010a
        /*0882*/ 	.byte	0xff
	.zero		1


	//   ....[119]....
        /*0884*/ 	.word	0x0000cd30
        /*0888*/ 	.word	0x00000000
        /*088c*/ 	.word	0x00000090
        /*0890*/ 	.short	0x010a
        /*0892*/ 	.byte	0xff
	.zero		1


	//   ....[120]....
        /*0894*/ 	.word	0x0000cd90
        /*0898*/ 	.word	0x00000000
        /*089c*/ 	.word	0x00000000
        /*08a0*/ 	.short	0x010a
        /*08a2*/ 	.byte	0xff
	.zero		1


	//   ....[121]....
        /*08a4*/ 	.word	0x0000cdf0
        /*08a8*/ 	.word	0x00000000
        /*08ac*/ 	.word	0x000000b8
        /*08b0*/ 	.short	0x010a
        /*08b2*/ 	.byte	0xff
	.zero		1


	//   ....[122]....
        /*08b4*/ 	.word	0x0000ce50
        /*08b8*/ 	.word	0x00000000
        /*08bc*/ 	.word	0x00000000
        /*08c0*/ 	.short	0x010a
        /*08c2*/ 	.byte	0xff
	.zero		1


	//   ....[123]....
        /*08c4*/ 	.word	0x0000ceb0
        /*08c8*/ 	.word	0x00000000
        /*08cc*/ 	.word	0x000000e0
        /*08d0*/ 	.short	0x010a
        /*08d2*/ 	.byte	0xff
	.zero		1


	//   ....[124]....
        /*08d4*/ 	.word	0x0000cf00
        /*08d8*/ 	.word	0x0000000c
        /*08dc*/ 	.word	0x00000090
        /*08e0*/ 	.short	0x010a
        /*08e2*/ 	.byte	0xff
	.zero		1


	//   ....[125]....
        /*08e4*/ 	.word	0x0000cf60
        /*08e8*/ 	.word	0x00000000
        /*08ec*/ 	.word	0x00000088
        /*08f0*/ 	.short	0x010a
        /*08f2*/ 	.byte	0xff
	.zero		1


	//   ....[126]....
        /*08f4*/ 	.word	0x0000cfc0
        /*08f8*/ 	.word	0x00000000
        /*08fc*/ 	.word	0x00000060
        /*0900*/ 	.short	0x010a
        /*0902*/ 	.byte	0xff
	.zero		1


	//   ....[127]....
        /*0904*/ 	.word	0x0000d020
        /*0908*/ 	.word	0x00000000
        /*090c*/ 	.word	0x00000068
        /*0910*/ 	.short	0x010a
        /*0912*/ 	.byte	0xff
	.zero		1


	//   ....[128]....
        /*0914*/ 	.word	0x0000d080
        /*0918*/ 	.word	0x00000000
        /*091c*/ 	.word	0x00000070
        /*0920*/ 	.short	0x010a
        /*0922*/ 	.byte	0xff
	.zero		1


	//   ....[129]....
        /*0924*/ 	.word	0x0000d0e0
        /*0928*/ 	.word	0x00000000
        /*092c*/ 	.word	0x00000078
        /*0930*/ 	.short	0x010a
        /*0932*/ 	.byte	0xff
	.zero		1


	//   ....[130]....
        /*0934*/ 	.word	0x0000d140
        /*0938*/ 	.word	0x00000000
        /*093c*/ 	.word	0x00000060
        /*0940*/ 	.short	0x010a
        /*0942*/ 	.byte	0xff
	.zero		1


	//   ....[131]....
        /*0944*/ 	.word	0x0000d1a0
        /*0948*/ 	.word	0x00000000
        /*094c*/ 	.word	0x00000068
        /*0950*/ 	.short	0x010a
        /*0952*/ 	.byte	0xff
	.zero		1


	//   ....[132]....
        /*0954*/ 	.word	0x0000d200
        /*0958*/ 	.word	0x00000000
        /*095c*/ 	.word	0x00000070
        /*0960*/ 	.short	0x010a
        /*0962*/ 	.byte	0xff
	.zero		1


	//   ....[133]....
        /*0964*/ 	.word	0x0000d250
        /*0968*/ 	.word	0x00000008
        /*096c*/ 	.word	0x00000090
        /*0970*/ 	.short	0x010a
        /*0972*/ 	.byte	0xff
	.zero		1


	//   ....[134]....
        /*0974*/ 	.word	0x0000d2b0
        /*0978*/ 	.word	0x00000000
        /*097c*/ 	.word	0x00000040
        /*0980*/ 	.short	0x010a
        /*0982*/ 	.byte	0xff
	.zero		1


	//   ....[135]....
        /*0984*/ 	.word	0x0000d310
        /*0988*/ 	.word	0x00000000
        /*098c*/ 	.word	0x000000b0
        /*0990*/ 	.short	0x010a
        /*0992*/ 	.byte	0xff
	.zero		1


	//   ....[136]....
        /*0994*/ 	.word	0x0000d360
        /*0998*/ 	.word	0x00000003
        /*099c*/ 	.word	0x00000040
        /*09a0*/ 	.short	0x010a
        /*09a2*/ 	.byte	0xff
	.zero		1


	//   ....[137]....
        /*09a4*/ 	.word	0x0000d3b0
        /*09a8*/ 	.word	0x00000007
        /*09ac*/ 	.word	0x00000040
        /*09b0*/ 	.short	0x010a
        /*09b2*/ 	.byte	0xff
	.zero		1


	//   ....[138]....
        /*09b4*/ 	.word	0x0000d400
        /*09b8*/ 	.word	0x00000004
        /*09bc*/ 	.word	0x00000040
        /*09c0*/ 	.short	0x010a
        /*09c2*/ 	.byte	0xff
	.zero		1


	//----- nvinfo : EIATTR_NUM_MBARRIERS
	.align		4
.L_47:
        /*09c4*/ 	.byte	0x03, 0x38
        /*09c6*/ 	.short	0x001d


	//----- nvinfo : EIATTR_EXIT_INSTR_OFFSETS
	.align		4
        /*09c8*/ 	.byte	0x04, 0x1c
        /*09ca*/ 	.short	(.L_49 - .L_48)


	//   ....[0]....
.L_48:
        /*09cc*/ 	.word	0x00003250


	//   ....[1]....
        /*09d0*/ 	.word	0x00003760


	//   ....[2]....
        /*09d4*/ 	.word	0x000037c0


	//   ....[3]....
        /*09d8*/ 	.word	0x00004f00


	//   ....[4]....
        /*09dc*/ 	.word	0x00006160


	//   ....[5]....
        /*09e0*/ 	.word	0x000061a0


	//   ....[6]....
        /*09e4*/ 	.word	0x0000c6e0


	//   ....[7]....
        /*09e8*/ 	.word	0x0000c750


	//   ....[8]....
        /*09ec*/ 	.word	0x0000c780


	//   ....[9]....
        /*09f0*/ 	.word	0x0000c800


	//----- nvinfo : EIATTR_MAX_THREADS
	.align		4
.L_49:
        /*09f4*/ 	.byte	0x04, 0x05
        /*09f6*/ 	.short	(.L_51 - .L_50)
.L_50:
        /*09f8*/ 	.word	0x00000100
        /*09fc*/ 	.word	0x00000001
        /*0a00*/ 	.word	0x00000001


	//----- nvinfo : EIATTR_CRS_STACK_SIZE
	.align		4
.L_51:
        /*0a04*/ 	.byte	0x04, 0x1e
        /*0a06*/ 	.short	(.L_53 - .L_52)
.L_52:
        /*0a08*/ 	.word	0x00000000


	//----- nvinfo : EIATTR_CBANK_PARAM_SIZE
	.align		4
.L_53:
        /*0a0c*/ 	.byte	0x03, 0x19
        /*0a0e*/ 	.short	0x0c00


	//----- nvinfo : EIATTR_PARAM_CBANK
	.align		4
        /*0a10*/ 	.byte	0x04, 0x0a
        /*0a12*/ 	.short	(.L_55 - .L_54)
	.align		4
.L_54:
        /*0a14*/ 	.word	index@(.nv.constant0._ZN7cutlass13device_kernelINS_4gemm6kernel13GemmUniversalIN4cute5tupleIJiiiiEEENS1_10collective13CollectiveMmaINS1_46MainloopSm100TmaUmmaWarpSpecializedBlockScaledILi4ELi2ELi1ENS5_IJNS4_1CILi4EEESB_NSA_ILi1EEEEEEEENS5_IJNSA_ILi256EEESF_NSA_ILi128EEEEEENS5_IJNS_12float_e5m2_tENS_13float_ue8m0_tEEEENS5_IJNS5_IJlSC_lEEENS4_6LayoutINS5_IJNS5_IJNS5_IJNSA_ILi32EEESB_EEEiEEESP_NS5_IJSC_iEEEEEENS5_IJNS5_IJNS5_IJNSA_ILi16EEESB_EEEiEEENS5_IJNS5_IJNSA_ILi0EEESC_EEENSA_ILi512EEEEEENS5_IJSV_iEEEEEEEEEEESK_S12_NS4_8TiledMMAINS4_8MMA_AtomIJNS4_27SM100_MMA_MXF8F6F4_2x1SM_SSISI_SI_fSJ_Li256ELi256ELNS4_4UMMA5MajorE0ELS17_0ELNS16_7ScaleInE0ELS18_0EEEEEENSM_INS5_IJSC_SC_SC_EEENS5_IJSV_SV_SV_EEEEENS5_IJNS4_10UnderscoreES1E_S1E_EEEEENS5_IJNS4_28SM100_TMA_2SM_LOAD_MULTICASTES1H_EEENS5_IJNS4_14ComposedLayoutINS4_7SwizzleILi3ELi4ELi3EEENS4_18smem_ptr_flag_bitsILi8EEENSM_INS5_IJNSA_ILi8EEESG_EEENS5_IJSG_SC_EEEEEEENSM_INS5_IJNS5_IJNS5_IJSO_SC_EEENS5_IJSN_SC_EEEEEESC_NS5_IJSB_SC_EEEEEENS5_IJNS5_IJNS5_IJST_SX_EEESW_EEESV_NS5_IJSC_SX_EEEEEEEEEEEvNS4_8identityES1I_NS5_IJS1S_NSM_INS5_IJNS5_IJNS5_IJSO_NSA_ILi2EEEEEES1U_EEESC_S1W_EEENS5_IJS1Z_SV_NS5_IJSC_NSA_ILi1024EEEEEEEEEEEEEEvS24_EENS_8epilogue10collective18CollectiveEpilogueINS2F_23Sm100TmaWarpSpecializedILi4ELi2ELi64ELb1ELb0EEEJNS5_IJSG_SF_SG_EEENS5_IJNSM_ISG_SC_EENSM_INSA_ILi64EEESC_EEEEENS_10bfloat16_tESL_S2P_SL_NS2F_6fusion15FusionCallbacksIS2J_NS2Q_17LinearCombinationIS2P_fS2P_fLNS_15FloatRoundStyleE2EEES2K_S2O_JEEENS4_5SM1004TMEM4LOAD26SM100_TMEM_LOAD_32dp32b64xENS4_13SM90_TMA_LOADENS1J_IS1L_NS1M_ILi16EEENSM_INS5_IJS1O_S2M_EEENS5_IJS2M_SC_EEEEEEENS4_39AutoVectorizingCopyWithAssumedAlignmentILi128EEENS4_14SM90_TMA_STOREES35_S37_S37_EEEvvEEEEvNT_6ParamsE)
        /*0a18*/ 	.short	0x0380
        /*0a1a*/ 	.short	0x0c00


	//----- nvinfo : EIATTR_SW_WAR
	.align		4
.L_55:
        /*0a1c*/ 	.byte	0x04, 0x36
        /*0a1e*/ 	.short	(.L_57 - .L_56)
.L_56:
        /*0a20*/ 	.word	0x00000008
.L_57:


//--------------------- .nv.callgraph             --------------------------
	.section	.nv.callgraph,"",@"SHT_CUDA_CALLGRAPH"
	.align	4
	.sectionentsize	8
	.align		4
        /*0000*/ 	.word	0x00000000
	.align		4
        /*0004*/ 	.word	0xffffffff
	.align		4
        /*0008*/ 	.word	index@(_ZN7cutlass13device_kernelINS_4gemm6kernel13GemmUniversalIN4cute5tupleIJiiiiEEENS1_10collective13CollectiveMmaINS1_46MainloopSm100TmaUmmaWarpSpecializedBlockScaledILi4ELi2ELi1ENS5_IJNS4_1CILi4EEESB_NSA_ILi1EEEEEEEENS5_IJNSA_ILi256EEESF_NSA_ILi128EEEEEENS5_IJNS_12float_e5m2_tENS_13float_ue8m0_tEEEENS5_IJNS5_IJlSC_lEEENS4_6LayoutINS5_IJNS5_IJNS5_IJNSA_ILi32EEESB_EEEiEEESP_NS5_IJSC_iEEEEEENS5_IJNS5_IJNS5_IJNSA_ILi16EEESB_EEEiEEENS5_IJNS5_IJNSA_ILi0EEESC_EEENSA_ILi512EEEEEENS5_IJSV_iEEEEEEEEEEESK_S12_NS4_8TiledMMAINS4_8MMA_AtomIJNS4_27SM100_MMA_MXF8F6F4_2x1SM_SSISI_SI_fSJ_Li256ELi256ELNS4_4UMMA5MajorE0ELS17_0ELNS16_7ScaleInE0ELS18_0EEEEEENSM_INS5_IJSC_SC_SC_EEENS5_IJSV_SV_SV_EEEEENS5_IJNS4_10UnderscoreES1E_S1E_EEEEENS5_IJNS4_28SM100_TMA_2SM_LOAD_MULTICASTES1H_EEENS5_IJNS4_14ComposedLayoutINS4_7SwizzleILi3ELi4ELi3EEENS4_18smem_ptr_flag_bitsILi8EEENSM_INS5_IJNSA_ILi8EEESG_EEENS5_IJSG_SC_EEEEEEENSM_INS5_IJNS5_IJNS5_IJSO_SC_EEENS5_IJSN_SC_EEEEEESC_NS5_IJSB_SC_EEEEEENS5_IJNS5_IJNS5_IJST_SX_EEESW_EEESV_NS5_IJSC_SX_EEEEEEEEEEEvNS4_8identityES1I_NS5_IJS1S_NSM_INS5_IJNS5_IJNS5_IJSO_NSA_ILi2EEEEEES1U_EEESC_S1W_EEENS5_IJS1Z_SV_NS5_IJSC_NSA_ILi1024EEEEEEEEEEEEEEvS24_EENS_8epilogue10collective18CollectiveEpilogueINS2F_23Sm100TmaWarpSpecializedILi4ELi2ELi64ELb1ELb0EEEJNS5_IJSG_SF_SG_EEENS5_IJNSM_ISG_SC_EENSM_INSA_ILi64EEESC_EEEEENS_10bfloat16_tESL_S2P_SL_NS2F_6fusion15FusionCallbacksIS2J_NS2Q_17LinearCombinationIS2P_fS2P_fLNS_15FloatRoundStyleE2EEES2K_S2O_JEEENS4_5SM1004TMEM4LOAD26SM100_TMEM_LOAD_32dp32b64xENS4_13SM90_TMA_LOADENS1J_IS1L_NS1M_ILi16EEENSM_INS5_IJS1O_S2M_EEENS5_IJS2M_SC_EEEEEEENS4_39AutoVectorizingCopyWithAssumedAlignmentILi128EEENS4_14SM90_TMA_STOREES35_S37_S37_EEEvvEEEEvNT_6ParamsE)
	.align		4
        /*000c*/ 	.word	index@(__assertfail)
	.align		4
        /*0010*/ 	.word	0x00000000
	.align		4
        /*0014*/ 	.word	0xfffffffe
	.align		4
        /*0018*/ 	.word	0x00000000
	.align		4
        /*001c*/ 	.word	0xfffffffd
	.align		4
        /*0020*/ 	.word	0x00000000
	.align		4
        /*0024*/ 	.word	0xfffffffc


//--------------------- .nv.constant4             --------------------------
	.section	.nv.constant4,"a",@progbits
	.align	8
	.align		8
.nv.constant4:
        /*0000*/ 	.dword	__assertfail
	.align		8
        /*0008*/ 	.dword	__unnamed_1
	.align		8
        /*0010*/ 	.dword	__unnamed_2
	.align		8
        /*0018*/ 	.dword	_ZN40_INTERNAL_80678567_4_k_cu_fd83e58d_207164cuda3std3__45__cpo5beginE
	.align		8
        /*0020*/ 	.dword	_ZN40_INTERNAL_80678567_4_k_cu_fd83e58d_207164cuda3std3__45__cpo3endE
	.align		8
        /*0028*/ 	.dword	_ZN40_INTERNAL_80678567_4_k_cu_fd83e58d_207164cuda3std3__45__cpo6cbeginE
	.align		8
        /*0030*/ 	.dword	_ZN40_INTERNAL_80678567_4_k_cu_fd83e58d_207164cuda3std3__45__cpo4cendE
	.align		8
        /*0038*/ 	.dword	_ZN40_INTERNAL_80678567_4_k_cu_fd83e58d_207164cuda3std3__442_GLOBAL__N__80678567_4_k_cu_fd83e58d_207166ignoreE
	.align		8
        /*0040*/ 	.dword	_ZN40_INTERNAL_80678567_4_k_cu_fd83e58d_207164cuda3std3__419piecewise_constructE
	.align		8
        /*0048*/ 	.dword	_ZN40_INTERNAL_80678567_4_k_cu_fd83e58d_207164cuda3std3__48in_placeE
	.align		8
        /*0050*/ 	.dword	_ZN40_INTERNAL_80678567_4_k_cu_fd83e58d_207164cuda3std6ranges3__45__cpo4swapE
	.align		8
        /*0058*/ 	.dword	_ZN40_INTERNAL_80678567_4_k_cu_fd83e58d_207164cuda3std6ranges3__45__cpo9iter_moveE
	.align		8
        /*0060*/ 	.dword	_ZN40_INTERNAL_80678567_4_k_cu_fd83e58d_207164cute7productE
	.align		8
        /*0068*/ 	.dword	_ZN40_INTERNAL_80678567_4_k_cu_fd83e58d_207164cute1_E
	.align		8
        /*0070*/ 	.dword	$str$25
	.align		8
        /*0078*/ 	.dword	$str$26
	.align		8
        /*0080*/ 	.dword	$str$27
	.align		8
        /*0088*/ 	.dword	$str$28


//--------------------- .text._ZN7cutlass13device_kernelINS_4gemm6kernel13GemmUniversalIN4cute5tupleIJiiiiEEENS1_10collective13CollectiveMmaINS1_46MainloopSm100TmaUmmaWarpSpecializedBlockScaledILi4ELi2ELi1ENS5_IJNS4_1CILi4EEESB_NSA_ILi1EEEEEEEENS5_IJNSA_ILi256EEESF_NSA_ILi128EEEEEENS5_IJNS_12float_e5m2_tENS_13float_ue8m0_tEEEENS5_IJNS5_IJlSC_lEEENS4_6LayoutINS5_IJNS5_IJNS5_IJNSA_ILi32EEESB_EEEiEEESP_NS5_IJSC_iEEEEEENS5_IJNS5_IJNS5_IJNSA_ILi16EEESB_EEEiEEENS5_IJNS5_IJNSA_ILi0EEESC_EEENSA_ILi512EEEEEENS5_IJSV_iEEEEEEEEEEESK_S12_NS4_8TiledMMAINS4_8MMA_AtomIJNS4_27SM100_MMA_MXF8F6F4_2x1SM_SSISI_SI_fSJ_Li256ELi256ELNS4_4UMMA5MajorE0ELS17_0ELNS16_7ScaleInE0ELS18_0EEEEEENSM_INS5_IJSC_SC_SC_EEENS5_IJSV_SV_SV_EEEEENS5_IJNS4_10UnderscoreES1E_S1E_EEEEENS5_IJNS4_28SM100_TMA_2SM_LOAD_MULTICASTES1H_EEENS5_IJNS4_14ComposedLayoutINS4_7SwizzleILi3ELi4ELi3EEENS4_18smem_ptr_flag_bitsILi8EEENSM_INS5_IJNSA_ILi8EEESG_EEENS5_IJSG_SC_EEEEEEENSM_INS5_IJNS5_IJNS5_IJSO_SC_EEENS5_IJSN_SC_EEEEEESC_NS5_IJSB_SC_EEEEEENS5_IJNS5_IJNS5_IJST_SX_EEESW_EEESV_NS5_IJSC_SX_EEEEEEEEEEEvNS4_8identityES1I_NS5_IJS1S_NSM_INS5_IJNS5_IJNS5_IJSO_NSA_ILi2EEEEEES1U_EEESC_S1W_EEENS5_IJS1Z_SV_NS5_IJSC_NSA_ILi1024EEEEEEEEEEEEEEvS24_EENS_8epilogue10collective18CollectiveEpilogueINS2F_23Sm100TmaWarpSpecializedILi4ELi2ELi64ELb1ELb0EEEJNS5_IJSG_SF_SG_EEENS5_IJNSM_ISG_SC_EENSM_INSA_ILi64EEESC_EEEEENS_10bfloat16_tESL_S2P_SL_NS2F_6fusion15FusionCallbacksIS2J_NS2Q_17LinearCombinationIS2P_fS2P_fLNS_15FloatRoundStyleE2EEES2K_S2O_JEEENS4_5SM1004TMEM4LOAD26SM100_TMEM_LOAD_32dp32b64xENS4_13SM90_TMA_LOADENS1J_IS1L_NS1M_ILi16EEENSM_INS5_IJS1O_S2M_EEENS5_IJS2M_SC_EEEEEEENS4_39AutoVectorizingCopyWithAssumedAlignmentILi128EEENS4_14SM90_TMA_STOREES35_S37_S37_EEEvvEEEEvNT_6ParamsE --------------------------
	.section	.text._ZN7cutlass13device_kernelINS_4gemm6kernel13GemmUniversalIN4cute5tupleIJiiiiEEENS1_10collective13CollectiveMmaINS1_46MainloopSm100TmaUmmaWarpSpecializedBlockScaledILi4ELi2ELi1ENS5_IJNS4_1CILi4EEESB_NSA_ILi1EEEEEEEENS5_IJNSA_ILi256EEESF_NSA_ILi128EEEEEENS5_IJNS_12float_e5m2_tENS_13float_ue8m0_tEEEENS5_IJNS5_IJlSC_lEEENS4_6LayoutINS5_IJNS5_IJNS5_IJNSA_ILi32EEESB_EEEiEEESP_NS5_IJSC_iEEEEEENS5_IJNS5_IJNS5_IJNSA_ILi16EEESB_EEEiEEENS5_IJNS5_IJNSA_ILi0EEESC_EEENSA_ILi512EEEEEENS5_IJSV_iEEEEEEEEEEESK_S12_NS4_8TiledMMAINS4_8MMA_AtomIJNS4_27SM100_MMA_MXF8F6F4_2x1SM_SSISI_SI_fSJ_Li256ELi256ELNS4_4UMMA5MajorE0ELS17_0ELNS16_7ScaleInE0ELS18_0EEEEEENSM_INS5_IJSC_SC_SC_EEENS5_IJSV_SV_SV_EEEEENS5_IJNS4_10UnderscoreES1E_S1E_EEEEENS5_IJNS4_28SM100_TMA_2SM_LOAD_MULTICASTES1H_EEENS5_IJNS4_14ComposedLayoutINS4_7SwizzleILi3ELi4ELi3EEENS4_18smem_ptr_flag_bitsILi8EEENSM_INS5_IJNSA_ILi8EEESG_EEENS5_IJSG_SC_EEEEEEENSM_INS5_IJNS5_IJNS5_IJSO_SC_EEENS5_IJSN_SC_EEEEEESC_NS5_IJSB_SC_EEEEEENS5_IJNS5_IJNS5_IJST_SX_EEESW_EEESV_NS5_IJSC_SX_EEEEEEEEEEEvNS4_8identityES1I_NS5_IJS1S_NSM_INS5_IJNS5_IJNS5_IJSO_NSA_ILi2EEEEEES1U_EEESC_S1W_EEENS5_IJS1Z_SV_NS5_IJSC_NSA_ILi1024EEEEEEEEEEEEEEvS24_EENS_8epilogue10collective18CollectiveEpilogueINS2F_23Sm100TmaWarpSpecializedILi4ELi2ELi64ELb1ELb0EEEJNS5_IJSG_SF_SG_EEENS5_IJNSM_ISG_SC_EENSM_INSA_ILi64EEESC_EEEEENS_10bfloat16_tESL_S2P_SL_NS2F_6fusion15FusionCallbacksIS2J_NS2Q_17LinearCombinationIS2P_fS2P_fLNS_15FloatRoundStyleE2EEES2K_S2O_JEEENS4_5SM1004TMEM4LOAD26SM100_TMEM_LOAD_32dp32b64xENS4_13SM90_TMA_LOADENS1J_IS1L_NS1M_ILi16EEENSM_INS5_IJS1O_S2M_EEENS5_IJS2M_SC_EEEEEEENS4_39AutoVectorizingCopyWithAssumedAlignmentILi128EEENS4_14SM90_TMA_STOREES35_S37_S37_EEEvvEEEEvNT_6ParamsE,"ax",@progbits
	.align	128
.text._ZN7cutlass13device_kernelINS_4gemm6kernel13GemmUniversalIN4cute5tupleIJiiiiEEENS1_10collective13CollectiveMmaINS1_46MainloopSm100TmaUmmaWarpSpecializedBlockScaledILi4ELi2ELi1ENS5_IJNS4_1CILi4EEESB_NSA_ILi1EEEEEEEENS5_IJNSA_ILi256EEESF_NSA_ILi128EEEEEENS5_IJNS_12float_e5m2_tENS_13float_ue8m0_tEEEENS5_IJNS5_IJlSC_lEEENS4_6LayoutINS5_IJNS5_IJNS5_IJNSA_ILi32EEESB_EEEiEEESP_NS5_IJSC_iEEEEEENS5_IJNS5_IJNS5_IJNSA_ILi16EEESB_EEEiEEENS5_IJNS5_IJNSA_ILi0EEESC_EEENSA_ILi512EEEEEENS5_IJSV_iEEEEEEEEEEESK_S12_NS4_8TiledMMAINS4_8MMA_AtomIJNS4_27SM100_MMA_MXF8F6F4_2x1SM_SSISI_SI_fSJ_Li256ELi256ELNS4_4UMMA5MajorE0ELS17_0ELNS16_7ScaleInE0ELS18_0EEEEEENSM_INS5_IJSC_SC_SC_EEENS5_IJSV_SV_SV_EEEEENS5_IJNS4_10UnderscoreES1E_S1E_EEEEENS5_IJNS4_28SM100_TMA_2SM_LOAD_MULTICASTES1H_EEENS5_IJNS4_14ComposedLayoutINS4_7SwizzleILi3ELi4ELi3EEENS4_18smem_ptr_flag_bitsILi8EEENSM_INS5_IJNSA_ILi8EEESG_EEENS5_IJSG_SC_EEEEEEENSM_INS5_IJNS5_IJNS5_IJSO_SC_EEENS5_IJSN_SC_EEEEEESC_NS5_IJSB_SC_EEEEEENS5_IJNS5_IJNS5_IJST_SX_EEESW_EEESV_NS5_IJSC_SX_EEEEEEEEEEEvNS4_8identityES1I_NS5_IJS1S_NSM_INS5_IJNS5_IJNS5_IJSO_NSA_ILi2EEEEEES1U_EEESC_S1W_EEENS5_IJS1Z_SV_NS5_IJSC_NSA_ILi1024EEEEEEEEEEEEEEvS24_EENS_8epilogue10collective18CollectiveEpilogueINS2F_23Sm100TmaWarpSpecializedILi4ELi2ELi64ELb1ELb0EEEJNS5_IJSG_SF_SG_EEENS5_IJNSM_ISG_SC_EENSM_INSA_ILi64EEESC_EEEEENS_10bfloat16_tESL_S2P_SL_NS2F_6fusion15FusionCallbacksIS2J_NS2Q_17LinearCombinationIS2P_fS2P_fLNS_15FloatRoundStyleE2EEES2K_S2O_JEEENS4_5SM1004TMEM4LOAD26SM100_TMEM_LOAD_32dp32b64xENS4_13SM90_TMA_LOADENS1J_IS1L_NS1M_ILi16EEENSM_INS5_IJS1O_S2M_EEENS5_IJS2M_SC_EEEEEEENS4_39AutoVectorizingCopyWithAssumedAlignmentILi128EEENS4_14SM90_TMA_STOREES35_S37_S37_EEEvvEEEEvNT_6ParamsE:
        .type           _ZN7cutlass13device_kernelINS_4gemm6kernel13GemmUniversalIN4cute5tupleIJiiiiEEENS1_10collective13CollectiveMmaINS1_46MainloopSm100TmaUmmaWarpSpecializedBlockScaledILi4ELi2ELi1ENS5_IJNS4_1CILi4EEESB_NSA_ILi1EEEEEEEENS5_IJNSA_ILi256EEESF_NSA_ILi128EEEEEENS5_IJNS_12float_e5m2_tENS_13float_ue8m0_tEEEENS5_IJNS5_IJlSC_lEEENS4_6LayoutINS5_IJNS5_IJNS5_IJNSA_ILi32EEESB_EEEiEEESP_NS5_IJSC_iEEEEEENS5_IJNS5_IJNS5_IJNSA_ILi16EEESB_EEEiEEENS5_IJNS5_IJNSA_ILi0EEESC_EEENSA_ILi512EEEEEENS5_IJSV_iEEEEEEEEEEESK_S12_NS4_8TiledMMAINS4_8MMA_AtomIJNS4_27SM100_MMA_MXF8F6F4_2x1SM_SSISI_SI_fSJ_Li256ELi256ELNS4_4UMMA5MajorE0ELS17_0ELNS16_7ScaleInE0ELS18_0EEEEEENSM_INS5_IJSC_SC_SC_EEENS5_IJSV_SV_SV_EEEEENS5_IJNS4_10UnderscoreES1E_S1E_EEEEENS5_IJNS4_28SM100_TMA_2SM_LOAD_MULTICASTES1H_EEENS5_IJNS4_14ComposedLayoutINS4_7SwizzleILi3ELi4ELi3EEENS4_18smem_ptr_flag_bitsILi8EEENSM_INS5_IJNSA_ILi8EEESG_EEENS5_IJSG_SC_EEEEEEENSM_INS5_IJNS5_IJNS5_IJSO_SC_EEENS5_IJSN_SC_EEEEEESC_NS5_IJSB_SC_EEEEEENS5_IJNS5_IJNS5_IJST_SX_EEESW_EEESV_NS5_IJSC_SX_EEEEEEEEEEEvNS4_8identityES1I_NS5_IJS1S_NSM_INS5_IJNS5_IJNS5_IJSO_NSA_ILi2EEEEEES1U_EEESC_S1W_EEENS5_IJS1Z_SV_NS5_IJSC_NSA_ILi1024EEEEEEEEEEEEEEvS24_EENS_8epilogue10collective18CollectiveEpilogueINS2F_23Sm100TmaWarpSpecializedILi4ELi2ELi64ELb1ELb0EEEJNS5_IJSG_SF_SG_EEENS5_IJNSM_ISG_SC_EENSM_INSA_ILi64EEESC_EEEEENS_10bfloat16_tESL_S2P_SL_NS2F_6fusion15FusionCallbacksIS2J_NS2Q_17LinearCombinationIS2P_fS2P_fLNS_15FloatRoundStyleE2EEES2K_S2O_JEEENS4_5SM1004TMEM4LOAD26SM100_TMEM_LOAD_32dp32b64xENS4_13SM90_TMA_LOADENS1J_IS1L_NS1M_ILi16EEENSM_INS5_IJS1O_S2M_EEENS5_IJS2M_SC_EEEEEEENS4_39AutoVectorizingCopyWithAssumedAlignmentILi128EEENS4_14SM90_TMA_STOREES35_S37_S37_EEEvvEEEEvNT_6ParamsE,@function
        .size           _ZN7cutlass13device_kernelINS_4gemm6kernel13GemmUniversalIN4cute5tupleIJiiiiEEENS1_10collective13CollectiveMmaINS1_46MainloopSm100TmaUmmaWarpSpecializedBlockScaledILi4ELi2ELi1ENS5_IJNS4_1CILi4EEESB_NSA_ILi1EEEEEEEENS5_IJNSA_ILi256EEESF_NSA_ILi128EEEEEENS5_IJNS_12float_e5m2_tENS_13float_ue8m0_tEEEENS5_IJNS5_IJlSC_lEEENS4_6LayoutINS5_IJNS5_IJNS5_IJNSA_ILi32EEESB_EEEiEEESP_NS5_IJSC_iEEEEEENS5_IJNS5_IJNS5_IJNSA_ILi16EEESB_EEEiEEENS5_IJNS5_IJNSA_ILi0EEESC_EEENSA_ILi512EEEEEENS5_IJSV_iEEEEEEEEEEESK_S12_NS4_8TiledMMAINS4_8MMA_AtomIJNS4_27SM100_MMA_MXF8F6F4_2x1SM_SSISI_SI_fSJ_Li256ELi256ELNS4_4UMMA5MajorE0ELS17_0ELNS16_7ScaleInE0ELS18_0EEEEEENSM_INS5_IJSC_SC_SC_EEENS5_IJSV_SV_SV_EEEEENS5_IJNS4_10UnderscoreES1E_S1E_EEEEENS5_IJNS4_28SM100_TMA_2SM_LOAD_MULTICASTES1H_EEENS5_IJNS4_14ComposedLayoutINS4_7SwizzleILi3ELi4ELi3EEENS4_18smem_ptr_flag_bitsILi8EEENSM_INS5_IJNSA_ILi8EEESG_EEENS5_IJSG_SC_EEEEEEENSM_INS5_IJNS5_IJNS5_IJSO_SC_EEENS5_IJSN_SC_EEEEEESC_NS5_IJSB_SC_EEEEEENS5_IJNS5_IJNS5_IJST_SX_EEESW_EEESV_NS5_IJSC_SX_EEEEEEEEEEEvNS4_8identityES1I_NS5_IJS1S_NSM_INS5_IJNS5_IJNS5_IJSO_NSA_ILi2EEEEEES1U_EEESC_S1W_EEENS5_IJS1Z_SV_NS5_IJSC_NSA_ILi1024EEEEEEEEEEEEEEvS24_EENS_8epilogue10collective18CollectiveEpilogueINS2F_23Sm100TmaWarpSpecializedILi4ELi2ELi64ELb1ELb0EEEJNS5_IJSG_SF_SG_EEENS5_IJNSM_ISG_SC_EENSM_INSA_ILi64EEESC_EEEEENS_10bfloat16_tESL_S2P_SL_NS2F_6fusion15FusionCallbacksIS2J_NS2Q_17LinearCombinationIS2P_fS2P_fLNS_15FloatRoundStyleE2EEES2K_S2O_JEEENS4_5SM1004TMEM4LOAD26SM100_TMEM_LOAD_32dp32b64xENS4_13SM90_TMA_LOADENS1J_IS1L_NS1M_ILi16EEENSM_INS5_IJS1O_S2M_EEENS5_IJS2M_SC_EEEEEEENS4_39AutoVectorizingCopyWithAssumedAlignmentILi128EEENS4_14SM90_TMA_STOREES35_S37_S37_EEEvvEEEEvNT_6ParamsE,(.L_x_194 - _ZN7cutlass13device_kernelINS_4gemm6kernel13GemmUniversalIN4cute5tupleIJiiiiEEENS1_10collective13CollectiveMmaINS1_46MainloopSm100TmaUmmaWarpSpecializedBlockScaledILi4ELi2ELi1ENS5_IJNS4_1CILi4EEESB_NSA_ILi1EEEEEEEENS5_IJNSA_ILi256EEESF_NSA_ILi128EEEEEENS5_IJNS_12float_e5m2_tENS_13float_ue8m0_tEEEENS5_IJNS5_IJlSC_lEEENS4_6LayoutINS5_IJNS5_IJNS5_IJNSA_ILi32EEESB_EEEiEEESP_NS5_IJSC_iEEEEEENS5_IJNS5_IJNS5_IJNSA_ILi16EEESB_EEEiEEENS5_IJNS5_IJNSA_ILi0EEESC_EEENSA_ILi512EEEEEENS5_IJSV_iEEEEEEEEEEESK_S12_NS4_8TiledMMAINS4_8MMA_AtomIJNS4_27SM100_MMA_MXF8F6F4_2x1SM_SSISI_SI_fSJ_Li256ELi256ELNS4_4UMMA5MajorE0ELS17_0ELNS16_7ScaleInE0ELS18_0EEEEEENSM_INS5_IJSC_SC_SC_EEENS5_IJSV_SV_SV_EEEEENS5_IJNS4_10UnderscoreES1E_S1E_EEEEENS5_IJNS4_28SM100_TMA_2SM_LOAD_MULTICASTES1H_EEENS5_IJNS4_14ComposedLayoutINS4_7SwizzleILi3ELi4ELi3EEENS4_18smem_ptr_flag_bitsILi8EEENSM_INS5_IJNSA_ILi8EEESG_EEENS5_IJSG_SC_EEEEEEENSM_INS5_IJNS5_IJNS5_IJSO_SC_EEENS5_IJSN_SC_EEEEEESC_NS5_IJSB_SC_EEEEEENS5_IJNS5_IJNS5_IJST_SX_EEESW_EEESV_NS5_IJSC_SX_EEEEEEEEEEEvNS4_8identityES1I_NS5_IJS1S_NSM_INS5_IJNS5_IJNS5_IJSO_NSA_ILi2EEEEEES1U_EEESC_S1W_EEENS5_IJS1Z_SV_NS5_IJSC_NSA_ILi1024EEEEEEEEEEEEEEvS24_EENS_8epilogue10collective18CollectiveEpilogueINS2F_23Sm100TmaWarpSpecializedILi4ELi2ELi64ELb1ELb0EEEJNS5_IJSG_SF_SG_EEENS5_IJNSM_ISG_SC_EENSM_INSA_ILi64EEESC_EEEEENS_10bfloat16_tESL_S2P_SL_NS2F_6fusion15FusionCallbacksIS2J_NS2Q_17LinearCombinationIS2P_fS2P_fLNS_15FloatRoundStyleE2EEES2K_S2O_JEEENS4_5SM1004TMEM4LOAD26SM100_TMEM_LOAD_32dp32b64xENS4_13SM90_TMA_LOADENS1J_IS1L_NS1M_ILi16EEENSM_INS5_IJS1O_S2M_EEENS5_IJS2M_SC_EEEEEEENS4_39AutoVectorizingCopyWithAssumedAlignmentILi128EEENS4_14SM90_TMA_STOREES35_S37_S37_EEEvvEEEEvNT_6ParamsE)
        .other          _ZN7cutlass13device_kernelINS_4gemm6kernel13GemmUniversalIN4cute5tupleIJiiiiEEENS1_10collective13CollectiveMmaINS1_46MainloopSm100TmaUmmaWarpSpecializedBlockScaledILi4ELi2ELi1ENS5_IJNS4_1CILi4EEESB_NSA_ILi1EEEEEEEENS5_IJNSA_ILi256EEESF_NSA_ILi128EEEEEENS5_IJNS_12float_e5m2_tENS_13float_ue8m0_tEEEENS5_IJNS5_IJlSC_lEEENS4_6LayoutINS5_IJNS5_IJNS5_IJNSA_ILi32EEESB_EEEiEEESP_NS5_IJSC_iEEEEEENS5_IJNS5_IJNS5_IJNSA_ILi16EEESB_EEEiEEENS5_IJNS5_IJNSA_ILi0EEESC_EEENSA_ILi512EEEEEENS5_IJSV_iEEEEEEEEEEESK_S12_NS4_8TiledMMAINS4_8MMA_AtomIJNS4_27SM100_MMA_MXF8F6F4_2x1SM_SSISI_SI_fSJ_Li256ELi256ELNS4_4UMMA5MajorE0ELS17_0ELNS16_7ScaleInE0ELS18_0EEEEEENSM_INS5_IJSC_SC_SC_EEENS5_IJSV_SV_SV_EEEEENS5_IJNS4_10UnderscoreES1E_S1E_EEEEENS5_IJNS4_28SM100_TMA_2SM_LOAD_MULTICASTES1H_EEENS5_IJNS4_14ComposedLayoutINS4_7SwizzleILi3ELi4ELi3EEENS4_18smem_ptr_flag_bitsILi8EEENSM_INS5_IJNSA_ILi8EEESG_EEENS5_IJSG_SC_EEEEEEENSM_INS5_IJNS5_IJNS5_IJSO_SC_EEENS5_IJSN_SC_EEEEEESC_NS5_IJSB_SC_EEEEEENS5_IJNS5_IJNS5_IJST_SX_EEESW_EEESV_NS5_IJSC_SX_EEEEEEEEEEEvNS4_8identityES1I_NS5_IJS1S_NSM_INS5_IJNS5_IJNS5_IJSO_NSA_ILi2EEEEEES1U_EEESC_S1W_EEENS5_IJS1Z_SV_NS5_IJSC_NSA_ILi1024EEEEEEEEEEEEEEvS24_EENS_8epilogue10collective18CollectiveEpilogueINS2F_23Sm100TmaWarpSpecializedILi4ELi2ELi64ELb1ELb0EEEJNS5_IJSG_SF_SG_EEENS5_IJNSM_ISG_SC_EENSM_INSA_ILi64EEESC_EEEEENS_10bfloat16_tESL_S2P_SL_NS2F_6fusion15FusionCallbacksIS2J_NS2Q_17LinearCombinationIS2P_fS2P_fLNS_15FloatRoundStyleE2EEES2K_S2O_JEEENS4_5SM1004TMEM4LOAD26SM100_TMEM_LOAD_32dp32b64xENS4_13SM90_TMA_LOADENS1J_IS1L_NS1M_ILi16EEENSM_INS5_IJS1O_S2M_EEENS5_IJS2M_SC_EEEEEEENS4_39AutoVectorizingCopyWithAssumedAlignmentILi128EEENS4_14SM90_TMA_STOREES35_S37_S37_EEEvvEEEEvNT_6ParamsE,@"STO_CUDA_ENTRY STV_DEFAULT"
_ZN7cutlass13device_kernelINS_4gemm6kernel13GemmUniversalIN4cute5tupleIJiiiiEEENS1_10collective13CollectiveMmaINS1_46MainloopSm100TmaUmmaWarpSpecializedBlockScaledILi4ELi2ELi1ENS5_IJNS4_1CILi4EEESB_NSA_ILi1EEEEEEEENS5_IJNSA_ILi256EEESF_NSA_ILi128EEEEEENS5_IJNS_12float_e5m2_tENS_13float_ue8m0_tEEEENS5_IJNS5_IJlSC_lEEENS4_6LayoutINS5_IJNS5_IJNS5_IJNSA_ILi32EEESB_EEEiEEESP_NS5_IJSC_iEEEEEENS5_IJNS5_IJNS5_IJNSA_ILi16EEESB_EEEiEEENS5_IJNS5_IJNSA_ILi0EEESC_EEENSA_ILi512EEEEEENS5_IJSV_iEEEEEEEEEEESK_S12_NS4_8TiledMMAINS4_8MMA_AtomIJNS4_27SM100_MMA_MXF8F6F4_2x1SM_SSISI_SI_fSJ_Li256ELi256ELNS4_4UMMA5MajorE0ELS17_0ELNS16_7ScaleInE0ELS18_0EEEEEENSM_INS5_IJSC_SC_SC_EEENS5_IJSV_SV_SV_EEEEENS5_IJNS4_10UnderscoreES1E_S1E_EEEEENS5_IJNS4_28SM100_TMA_2SM_LOAD_MULTICASTES1H_EEENS5_IJNS4_14ComposedLayoutINS4_7SwizzleILi3ELi4ELi3EEENS4_18smem_ptr_flag_bitsILi8EEENSM_INS5_IJNSA_ILi8EEESG_EEENS5_IJSG_SC_EEEEEEENSM_INS5_IJNS5_IJNS5_IJSO_SC_EEENS5_IJSN_SC_EEEEEESC_NS5_IJSB_SC_EEEEEENS5_IJNS5_IJNS5_IJST_SX_EEESW_EEESV_NS5_IJSC_SX_EEEEEEEEEEEvNS4_8identityES1I_NS5_IJS1S_NSM_INS5_IJNS5_IJNS5_IJSO_NSA_ILi2EEEEEES1U_EEESC_S1W_EEENS5_IJS1Z_SV_NS5_IJSC_NSA_ILi1024EEEEEEEEEEEEEEvS24_EENS_8epilogue10collective18CollectiveEpilogueINS2F_23Sm100TmaWarpSpecializedILi4ELi2ELi64ELb1ELb0EEEJNS5_IJSG_SF_SG_EEENS5_IJNSM_ISG_SC_EENSM_INSA_ILi64EEESC_EEEEENS_10bfloat16_tESL_S2P_SL_NS2F_6fusion15FusionCallbacksIS2J_NS2Q_17LinearCombinationIS2P_fS2P_fLNS_15FloatRoundStyleE2EEES2K_S2O_JEEENS4_5SM1004TMEM4LOAD26SM100_TMEM_LOAD_32dp32b64xENS4_13SM90_TMA_LOADENS1J_IS1L_NS1M_ILi16EEENSM_INS5_IJS1O_S2M_EEENS5_IJS2M_SC_EEEEEEENS4_39AutoVectorizingCopyWithAssumedAlignmentILi128EEENS4_14SM90_TMA_STOREES35_S37_S37_EEEvvEEEEvNT_6ParamsE:
[----:B------:R-:W1:Y:S01]  /*0000*/  LDC R1, c[0x0][0x37c] ;  /* 0x0000df00ff017b82 */ /* 0x000e620000000800 */
[----:B------:R-:W2:Y:S01]  /*0010*/  S2R R154, SR_TID.X ;  /* 0x00000000009a7919 */ /* 0x000ea20000002100 */
[----:B------:R-:W3:Y:S06]  /*0020*/  LDCU.64 UR12, c[0x0][0xc90] ;  /* 0x00019200ff0c77ac */ /* 0x000eec0008000a00 */
[----:B------:R-:W4:Y:S01]  /*0030*/  S2UR UR4, SR_CgaCtaId ;  /* 0x00000000000479c3 */ /* 0x000f220000008800 */
[----:B------:R-:W-:Y:S02]  /*0040*/  PRMT R142, RZ, 0x7610, R142 ;  /* 0x00007610ff8e7816 */ /* 0x000fe4000000008e */
[----:B------:R-:W-:-:S02]  /*0050*/  ELECT P0, URZ, PT ;  /* 0x0000000000ff782f */ /* 0x000fc40003800000 */
[----:B---3--:R-:W-:-:S04]  /*0060*/  ISETP.NE.U32.AND P1, PT, RZ, UR12, PT ;  /* 0x0000000cff007c0c */ /* 0x008fc8000bf25070 */
[----:B------:R-:W-:Y:S01]  /*0070*/  ISETP.NE.AND.EX P2, PT, RZ, UR13, PT, P1 ;  /* 0x0000000dff007c0c */ /* 0x000fe2000bf45310 */
[----:B----4-:R-:W-:Y:S01]  /*0080*/  ULOP3.LUT UR31, UR4, 0x1, URZ, 0xc0, !UPT ;  /* 0x00000001041f7892 */ /* 0x010fe2000f8ec0ff */
[----:B--2---:R-:W-:-:S05]  /*0090*/  SHF.R.U32.HI R143, RZ, 0x5, R154 ;  /* 0x00000005ff8f7819 */ /* 0x004fca000001169a */
[----:B------:R-:W2:Y:S02]  /*00a0*/  SHFL.IDX PT, R0, R143, RZ, 0x1f ;  /* 0x00001fff8f007589 */ /* 0x000ea400000e0000 */
[----:B--2---:R-:W-:-:S04]  /*00b0*/  R2UR UR19, R0 ;  /* 0x00000000001372ca */ /* 0x004fc800000e0000 */
[----:B-1----:R-:W-:Y:S11]  /*00c0*/  @P2 BRA `(.L_x_0) ;  /* 0x0000000000302947 */ /* 0x002ff60003800000 */
[----:B------:R-:W1:Y:S02]  /*00d0*/  LDCU.64 UR4, c[0x0][0xc88] ;  /* 0x00019100ff0477ac */ /* 0x000e640008000a00 */
[----:B-1----:R-:W-:-:S04]  /*00e0*/  UISETP.NE.U32.AND UP0, UPT, UR4, URZ, UPT ;  /* 0x000000ff0400728c */ /* 0x002fc8000bf05070 */
[----:B------:R-:W-:-:S09]  /*00f0*/  UISETP.NE.AND.EX UP0, UPT, UR5, URZ, UPT, UP0 ;  /* 0x000000ff0500728c */ /* 0x000fd2000bf05300 */
[----:B------:R-:W-:Y:S05]  /*0100*/  BRA.U !UP0, `(.L_x_1) ;  /* 0x0000000108147547 */ /* 0x000fea000b800000 */
[----:B------:R-:W1:Y:S01]  /*0110*/  LDC.64 R2, c[0x0][0xc88] ;  /* 0x00032200ff027b82 */ /* 0x000e620000000a00 */
[----:B------:R-:W1:Y:S02]  /*0120*/  LDCU.64 UR4, c[0x0][0x358] ;  /* 0x00006b00ff0477ac */ /* 0x000e640008000a00 */
[----:B-1----:R1:W5:Y:S01]  /*0130*/  LDG.E R71, desc[UR4][R2.64] ;  /* 0x0000000402477981 */ /* 0x002362000c1e1900 */
[----:B------:R-:W-:Y:S01]  /*0140*/  HFMA2 R142, -RZ, RZ, 0, 5.9604644775390625e-08 ;  /* 0x00000001ff8e7431 */ /* 0x000fe200000001ff */
[----:B------:R-:W-:Y:S05]  /*0150*/  BRA `(.L_x_0) ;  /* 0x00000000000c7947 */ /* 0x000fea0003800000 */
.L_x_1:
[----:B------:R-:W1:Y:S01]  /*0160*/  LDCU UR4, c[0x0][0xc80] ;  /* 0x00019000ff0477ac */ /* 0x000e620008000800 */
[----:B------:R-:W-:Y:S01]  /*0170*/  HFMA2 R142, -RZ, RZ, 0, 5.9604644775390625e-08 ;  /* 0x00000001ff8e7431 */ /* 0x000fe200000001ff */
[----:B-1----:R-:W-:-:S07]  /*0180*/  MOV R71, UR4 ;  /* 0x0000000400477c02 */ /* 0x002fce0008000f00 */
.L_x_0:
[----:B------:R-:W2:Y:S02]  /*0190*/  LDCU.64 UR4, c[0x0][0xcb0] ;  /* 0x00019600ff0477ac */ /* 0x000ea40008000a00 */
[----:B--2---:R-:W-:-:S04]  /*01a0*/  UISETP.NE.U32.AND UP0, UPT, UR4, URZ, UPT ;  /* 0x000000ff0400728c */ /* 0x004fc8000bf05070 */
[----:B------:R-:W-:-:S09]  /*01b0*/  UISETP.NE.AND.EX UP0, UPT, UR5, URZ, UPT, UP0 ;  /* 0x000000ff0500728c */ /* 0x000fd2000bf05300 */
[----:B------:R-:W-:Y:S05]  /*01c0*/  BRA.U UP0, `(.L_x_2) ;  /* 0x0000000100287547 */ /* 0x000fea000b800000 */
[----:B------:R-:W2:Y:S02]  /*01d0*/  LDCU.64 UR4, c[0x0][0xca8] ;  /* 0x00019500ff0477ac */ /* 0x000ea40008000a00 */
[----:B--2---:R-:W-:-:S04]  /*01e0*/  UISETP.NE.U32.AND UP0, UPT, UR4, URZ, UPT ;  /* 0x000000ff0400728c */ /* 0x004fc8000bf05070 */
[----:B------:R-:W-:-:S09]  /*01f0*/  UISETP.NE.AND.EX UP0, UPT, UR5, URZ, UPT, UP0 ;  /* 0x000000ff0500728c */ /* 0x000fd2000bf05300 */
[----:B------:R-:W-:Y:S05]  /*0200*/  BRA.U !UP0, `(.L_x_3) ;  /* 0x0000000108107547 */ /* 0x000fea000b800000 */
[----:B------:R-:W2:Y:S01]  /*0210*/  LDC.64 R68, c[0x0][0xca8] ;  /* 0x00032a00ff447b82 */ /* 0x000ea20000000a00 */
[----:B------:R-:W2:Y:S02]  /*0220*/  LDCU.64 UR4, c[0x0][0x358] ;  /* 0x00006b00ff0477ac */ /* 0x000ea40008000a00 */
[----:B--2---:R2:W5:Y:S01]  /*0230*/  LDG.E R68, desc[UR4][R68.64] ;  /* 0x0000000444447981 */ /* 0x004562000c1e1900 */
[----:B------:R-:W-:Y:S05]  /*0240*/  BRA `(.L_x_2) ;  /* 0x0000000000087947 */ /* 0x000fea0003800000 */
.L_x_3:
[----:B------:R-:W2:Y:S02]  /*0250*/  LDCU UR4, c[0x0][0xca0] ;  /* 0x00019400ff0477ac */ /* 0x000ea40008000800 */
[----:B--2---:R-:W-:Y:S02]  /*0260*/  MOV R68, UR4 ;  /* 0x0000000400447c02 */ /* 0x004fe40008000f00 */
.L_x_2:
[----:B------:R-:W-:Y:S01]  /*0270*/  IMAD.U32 R0, RZ, RZ, UR19 ;  /* 0x00000013ff007e24 */ /* 0x000fe2000f8e00ff */
[----:B------:R-:W-:Y:S04]  /*0280*/  BSSY.RECONVERGENT B0, `(.L_x_4) ;  /* 0x0000012000007945 */ /* 0x000fe80003800200 */
[C---:B------:R-:W-:Y:S02]  /*0290*/  ISETP.NE.OR P3, PT, R0.reuse, 0x1, !P0 ;  /* 0x000000010000780c */ /* 0x040fe40004765670 */
[----:B------:R-:W-:-:S11]  /*02a0*/  ISETP.NE.OR P2, PT, R0, 0x3, !P0 ;  /* 0x000000030000780c */ /* 0x000fd60004745670 */
[----:B------:R-:W-:Y:S05]  /*02b0*/  @P3 BRA `(.L_x_5) ;  /* 0x0000000000383947 */ /* 0x000fea0003800000 */
[----:B------:R-:W3:Y:S02]  /*02c0*/  LDCU.64 UR4, c[0x0][0x348] ;  /* 0x00006900ff0477ac */ /* 0x000ee40008000a00 */
[----:B---3--:R-:W-:Y:S02]  /*02d0*/  UIADD3 UR10, UP3, UPT, UR4, 0x80, URZ ;  /* 0x00000080040a7890 */ /* 0x008fe4000ff7e0ff */
[----:B------:R-:W-:Y:S02]  /*02e0*/  UIADD3 UR8, UP2, UPT, UR4, 0x180, URZ ;  /* 0x0000018004087890 */ /* 0x000fe4000ff5e0ff */
[----:B------:R-:W-:Y:S02]  /*02f0*/  UIADD3 UR6, UP1, UPT, UR4, 0x280, URZ ;  /* 0x0000028004067890 */ /* 0x000fe4000ff3e0ff */
[----:B------:R-:W-:Y:S02]  /*0300*/  UIADD3 UR4, UP0, UPT, UR4, 0x380, URZ ;  /* 0x0000038004047890 */ /* 0x000fe4000ff1e0ff */
[----:B------:R-:W-:-:S02]  /*0310*/  UIADD3.X UR11, UPT, UPT, URZ, UR5, URZ, UP3, !UPT ;  /* 0x00000005ff0b7290 */ /* 0x000fc40009ffe4ff */
[----:B------:R-:W-:Y:S02]  /*0320*/  UIADD3.X UR9, UPT, UPT, URZ, UR5, URZ, UP2, !UPT ;  /* 0x00000005ff097290 */ /* 0x000fe400097fe4ff */
[----:B------:R-:W-:Y:S02]  /*0330*/  UIADD3.X UR7, UPT, UPT, URZ, UR5, URZ, UP1, !UPT ;  /* 0x00000005ff077290 */ /* 0x000fe40008ffe4ff */
[----:B------:R-:W-:-:S03]  /*0340*/  UIADD3.X UR5, UPT, UPT, URZ, UR5, URZ, UP0, !UPT ;  /* 0x00000005ff057290 */ /* 0x000fc600087fe4ff */
[----:B------:R3:W-:Y:S02]  /*0350*/  UTMACCTL.PF [UR10] ;  /* 0x000000000a0079b9 */ /* 0x0007e40008040000 */
[----:B------:R3:W-:Y:S02]  /*0360*/  UTMACCTL.PF [UR8] ;  /* 0x00000000080079b9 */ /* 0x0007e40008040000 */
[----:B------:R3:W-:Y:S02]  /*0370*/  UTMACCTL.PF [UR6] ;  /* 0x00000000060079b9 */ /* 0x0007e40008040000 */
[----:B------:R3:W-:Y:S02]  /*0380*/  UTMACCTL.PF [UR4] ;  /* 0x00000000040079b9 */ /* 0x0007e40008040000 */
[----:B---3--:R-:W-:Y:S01]  /*0390*/  NOP ;  /* 0x0000000000007918 */ /* 0x008fe20000000000 */
.L_x_5:
[----:B------:R-:W-:Y:S05]  /*03a0*/  BSYNC.RECONVERGENT B0 ;  /* 0x0000000000007941 */ /* 0x000fea0003800200 */
.L_x_4:
[----:B------:R-:W-:Y:S04]  /*03b0*/  BSSY.RECONVERGENT B0, `(.L_x_6) ;  /* 0x000000a000007945 */ /* 0x000fe80003800200 */
[----:B------:R-:W-:Y:S05]  /*03c0*/  @P2 BRA `(.L_x_7) ;  /* 0x0000000000202947 */ /* 0x000fea0003800000 */
[----:B------:R-:W3:Y:S02]  /*03d0*/  LDCU.64 UR4, c[0x0][0x348] ;  /* 0x00006900ff0477ac */ /* 0x000ee40008000a00 */
[----:B---3--:R-:W-:Y:S02]  /*03e0*/  UIADD3 UR6, UP1, UPT, UR4, 0x980, URZ ;  /* 0x0000098004067890 */ /* 0x008fe4000ff3e0ff */
[----:B------:R-:W-:Y:S02]  /*03f0*/  UIADD3 UR4, UP0, UPT, UR4, 0xa80, URZ ;  /* 0x00000a8004047890 */ /* 0x000fe4000ff1e0ff */
[----:B------:R-:W-:Y:S02]  /*0400*/  UIADD3.X UR7, UPT, UPT, URZ, UR5, URZ, UP1, !UPT ;  /* 0x00000005ff077290 */ /* 0x000fe40008ffe4ff */
[----:B------:R-:W-:-:S07]  /*0410*/  UIADD3.X UR5, UPT, UPT, URZ, UR5, URZ, UP0, !UPT ;  /* 0x00000005ff057290 */ /* 0x000fce00087fe4ff */
[----:B------:R3:W-:Y:S02]  /*0420*/  UTMACCTL.PF [UR6] ;  /* 0x00000000060079b9 */ /* 0x0007e40008040000 */
[----:B------:R3:W-:Y:S02]  /*0430*/  UTMACCTL.PF [UR4] ;  /* 0x00000000040079b9 */ /* 0x0007e40008040000 */
[----:B---3--:R-:W-:Y:S01]  /*0440*/  NOP ;  /* 0x0000000000007918 */ /* 0x008fe20000000000 */
.L_x_7:
[----:B------:R-:W-:Y:S05]  /*0450*/  BSYNC.RECONVERGENT B0 ;  /* 0x0000000000007941 */ /* 0x000fea0003800200 */
.L_x_6:
[----:B------:R-:W3:Y:S01]  /*0460*/  LDCU.64 UR4, c[0x0][0xc88] ;  /* 0x00019100ff0477ac */ /* 0x000ee20008000a00 */
[----:B------:R-:W-:Y:S01]  /*0470*/  ISETP.NE.AND.EX P1, PT, RZ, UR13, PT, P1 ;  /* 0x0000000dff007c0c */ /* 0x000fe2000bf25310 */
[----:B------:R-:W-:Y:S01]  /*0480*/  UPLOP3.LUT UP3, UPT, UPT, UPT, UPT, 0x80, 0x8 ;  /* 0x000000000008789c */ /* 0x000fe20003f6f070 */
[----:B---3--:R-:W-:-:S04]  /*0490*/  ISETP.NE.U32.AND P2, PT, RZ, UR4, PT ;  /* 0x00000004ff007c0c */ /* 0x008fc8000bf45070 */
[----:B------:R-:W-:-:S13]  /*04a0*/  ISETP.NE.AND.EX P2, PT, RZ, UR5, PT, P2 ;  /* 0x00000005ff007c0c */ /* 0x000fda000bf45320 */
[----:B------:R-:W-:Y:S05]  /*04b0*/  @P2 BRA P1, `(.L_x_8) ;  /* 0x0000000000282947 */ /* 0x000fea0000800000 */
[----:B------:R-:W-:Y:S01]  /*04c0*/  UISETP.NE.U32.AND UP0, UPT, UR12, URZ, UPT ;  /* 0x000000ff0c00728c */ /* 0x000fe2000bf05070 */
[----:B-----5:R-:W-:Y:S01]  /*04d0*/  FSETP.NEU.AND P1, PT, R71, RZ, PT ;  /* 0x000000ff4700720b */ /* 0x020fe20003f2d000 */
[----:B------:R-:W-:Y:S02]  /*04e0*/  UISETP.NE.U32.AND UP2, UPT, UR4, URZ, UPT ;  /* 0x000000ff0400728c */ /* 0x000fe4000bf45070 */
[----:B------:R-:W-:Y:S02]  /*04f0*/  UISETP.NE.AND.EX UP1, UPT, UR13, URZ, UPT, UP0 ;  /* 0x000000ff0d00728c */ /* 0x000fe4000bf25300 */
[----:B------:R-:W-:-:S04]  /*0500*/  UISETP.NE.AND.EX UP0, UPT, UR5, URZ, UPT, UP2 ;  /* 0x000000ff0500728c */ /* 0x000fc8000bf05320 */
[----:B------:R-:W-:-:S04]  /*0510*/  USEL UR4, URZ, 0xffffffff, UP0 ;  /* 0xffffffffff047887 */ /* 0x000fc80008000000 */
[----:B------:R-:W-:Y:S01]  /*0520*/  VOTEU.ANY UP0, P1 ;  /* 0x0000000000ff7886 */ /* 0x000fe20000800100 */
[----:B------:R-:W-:-:S04]  /*0530*/  @!UP1 USEL UR4, URZ, 0xffffffff, UP0 ;  /* 0xffffffffff049887 */ /* 0x000fc80008000000 */
[----:B------:R-:W-:-:S04]  /*0540*/  ULOP3.LUT UR4, UR4, 0x1, URZ, 0xc0, !UPT ;  /* 0x0000000104047892 */ /* 0x000fc8000f8ec0ff */
[----:B------:R-:W-:-:S11]  /*0550*/  UISETP.NE.U32.AND UP3, UPT, UR4, 0x1, UPT ;  /* 0x000000010400788c */ /* 0x000fd6000bf65070 */
.L_x_8:
[----:B------:R-:W3:Y:S01]  /*0560*/  SHFL.IDX PT, R0, R143, RZ, 0x1f ;  /* 0x00001fff8f007589 */ /* 0x000ee200000e0000 */
[----:B------:R-:W-:-:S04]  /*0570*/  UISETP.NE.AND UP0, UPT, UR19, 0x2, UPT ;  /* 0x000000021300788c */ /* 0x000fc8000bf05270 */
[----:B------:R-:W-:Y:S02]  /*0580*/  UISETP.EQ.AND UP1, UPT, UR31, URZ, !UP0 ;  /* 0x000000ff1f00728c */ /* 0x000fe4000c722270 */
[----:B------:R-:W-:-:S04]  /*0590*/  USEL UR52, URZ, 0x1, UP0 ;  /* 0x00000001ff347887 */ /* 0x000fc80008000000 */
[----:B------:R-:W-:Y:S02]  /*05a0*/  PLOP3.LUT P4, PT, P0, PT, UP1, 0x80, 0x8 ;  /* 0x000000000008781c */ /* 0x000fe4000078f018 */
[----:B---3--:R-:W-:-:S13]  /*05b0*/  ISETP.NE.AND P1, PT, R0, RZ, PT ;  /* 0x000000ff0000720c */ /* 0x008fda0003f25270 */
[----:B------:R-:W-:Y:S05]  /*05c0*/  @P1 BRA `(.L_x_9) ;  /* 0x0000000000581947 */ /* 0x000fea0003800000 */
[----:B------:R-:W3:Y:S01]  /*05d0*/  S2UR UR5, SR_CgaCtaId ;  /* 0x00000000000579c3 */ /* 0x000ee20000008800 */
[----:B------:R-:W-:Y:S01]  /*05e0*/  UMOV UR4, 0x400 ;  /* 0x0000040000047882 */ /* 0x000fe20000000000 */
[----:B------:R-:W-:Y:S01]  /*05f0*/  UMOV UR8, 0x1 ;  /* 0x0000000100087882 */ /* 0x000fe20000000000 */
[----:B------:R-:W-:Y:S01]  /*0600*/  UMOV UR6, 0x5 ;  /* 0x0000000500067882 */ /* 0x000fe20000000000 */
[----:B------:R-:W-:-:S04]  /*0610*/  UIADD3 UR8, UPT, UPT, -UR8, 0x100000, URZ ;  /* 0x0010000008087890 */ /* 0x000fc8000fffe1ff */
[----:B------:R-:W-:Y:S02]  /*0620*/  USHF.L.U32 UR9, UR8, 0xb, URZ ;  /* 0x0000000b08097899 */ /* 0x000fe400080006ff */
[----:B------:R-:W-:Y:S02]  /*0630*/  USHF.L.U32 UR8, UR8, 0x1, URZ ;  /* 0x0000000108087899 */ /* 0x000fe400080006ff */
[----:B------:R-:W-:-:S04]  /*0640*/  UIADD3 UR6, UPT, UPT, -UR6, 0x100000, URZ ;  /* 0x0010000006067890 */ /* 0x000fc8000fffe1ff */
[----:B------:R-:W-:Y:S02]  /*0650*/  USHF.L.U32 UR7, UR6, 0xb, URZ ;  /* 0x0000000b06077899 */ /* 0x000fe400080006ff */
[----:B------:R-:W-:Y:S01]  /*0660*/  USHF.L.U32 UR6, UR6, 0x1, URZ ;  /* 0x0000000106067899 */ /* 0x000fe200080006ff */
[----:B------:R-:W-:Y:S01]  /*0670*/  ELECT P1, URZ, PT ;  /* 0x0000000000ff782f */ /* 0x000fe20003820000 */
[----:B---3--:R-:W-:Y:S01]  /*0680*/  ULEA UR4, UR5, UR4, 0x18 ;  /* 0x0000000405047291 */ /* 0x008fe2000f8ec0ff */
[----:B------:R-:W3:Y:S11]  /*0690*/  FENCE.VIEW.ASYNC.S ;  /* 0x00000000000073c6 */ /* 0x000ef60000000000 */
[----:B---3--:R3:W4:Y:S01]  /*06a0*/  SYNCS.EXCH.64 URZ, [UR4], UR8 ;  /* 0x0000000804ff75b2 */ /* 0x0087220008000100 */
[----:B------:R3:W1:Y:S01]  /*06b0*/  SYNCS.EXCH.64 URZ, [UR4+0x20], UR6 ;  /* 0x0000200604ff75b2 */ /* 0x0006620008000100 */
[----:B------:R3:W1:Y:S01]  /*06c0*/  SYNCS.EXCH.64 URZ, [UR4+0x8], UR8 ;  /* 0x0000080804ff75b2 */ /* 0x0006620008000100 */
[----:B------:R3:W1:Y:S01]  /*06d0*/  SYNCS.EXCH.64 URZ, [UR4+0x28], UR6 ;  /* 0x0000280604ff75b2 */ /* 0x0006620008000100 */
[----:B------:R3:W1:Y:S01]  /*06e0*/  SYNCS.EXCH.64 URZ, [UR4+0x10], UR8 ;  /* 0x0000100804ff75b2 */ /* 0x0006620008000100 */
[----:B------:R3:W1:Y:S01]  /*06f0*/  SYNCS.EXCH.64 URZ, [UR4+0x30], UR6 ;  /* 0x0000300604ff75b2 */ /* 0x0006620008000100 */
[----:B------:R3:W1:Y:S01]  /*0700*/  SYNCS.EXCH.64 URZ, [UR4+0x18], UR8 ;  /* 0x0000180804ff75b2 */ /* 0x0006620008000100 */
[----:B------:R3:W1:Y:S01]  /*0710*/  SYNCS.EXCH.64 URZ, [UR4+0x38], UR6 ;  /* 0x0000380604ff75b2 */ /* 0x0006620008000100 */
[----:B------:R-:W-:Y:S01]  /*0720*/  NOP ;  /* 0x0000000000007918 */ /* 0x000fe20000000000 */
.L_x_9:
[----:B------:R-:W2:Y:S01]  /*0730*/  SHFL.IDX PT, R0, R143, RZ, 0x1f ;  /* 0x00001fff8f007589 */ /* 0x000ea200000e0000 */
[----:B------:R-:W-:Y:S01]  /*0740*/  NOP ;  /* 0x0000000000007918 */ /* 0x000fe20000000000 */
[----:B--2---:R-:W-:-:S13]  /*0750*/  ISETP.NE.AND P1, PT, R0, 0x1, PT ;  /* 0x000000010000780c */ /* 0x004fda0003f25270 */
[----:B------:R-:W-:Y:S05]  /*0760*/  @P1 BRA `(.L_x_10) ;  /* 0x0000000000581947 */ /* 0x000fea0003800000 */
[----:B------:R-:W2:Y:S01]  /*0770*/  S2UR UR5, SR_CgaCtaId ;  /* 0x00000000000579c3 */ /* 0x000ea20000008800 */
[----:B---3--:R-:W-:Y:S01]  /*0780*/  UMOV UR4, 0x400 ;  /* 0x0000040000047882 */ /* 0x008fe20000000000 */
        /* <DEDUP_REMOVED lines=9> */
[----:B--2---:R-:W-:Y:S01]  /*0820*/  ULEA UR4, UR5, UR4, 0x18 ;  /* 0x0000000405047291 */ /* 0x004fe2000f8ec0ff */
[----:B------:R-:W2:Y:S11]  /*0830*/  FENCE.VIEW.ASYNC.S ;  /* 0x00000000000073c6 */ /* 0x000eb60000000000 */
[----:B--2---:R2:W3:Y:S01]  /*0840*/  SYNCS.EXCH.64 URZ, [UR4+0x40], UR8 ;  /* 0x0000400804ff75b2 */ /* 0x0044e20008000100 */
        /* <DEDUP_REMOVED lines=8> */
.L_x_10:
[----:B------:R-:W4:Y:S01]  /*08d0*/  SHFL.IDX PT, R0, R143, RZ, 0x1f ;  /* 0x00001fff8f007589 */ /* 0x000f2200000e0000 */
[----:B------:R-:W-:Y:S01]  /*08e0*/  NOP ;  /* 0x0000000000007918 */ /* 0x000fe20000000000 */
[----:B----4-:R-:W-:-:S13]  /*08f0*/  ISETP.NE.AND P1, PT, R0, 0x3, PT ;  /* 0x000000030000780c */ /* 0x010fda0003f25270 */
[----:B------:R-:W-:Y:S05]  /*0900*/  @P1 BRA `(.L_x_11) ;  /* 0x0000000000301947 */ /* 0x000fea0003800000 */
[----:B--23--:R-:W2:Y:S01]  /*0910*/  S2UR UR6, SR_CgaCtaId ;  /* 0x00000000000679c3 */ /* 0x00cea20000008800 */
[----:B------:R-:W-:Y:S01]  /*0920*/  UMOV UR4, 0x400 ;  /* 0x0000040000047882 */ /* 0x000fe20000000000 */
[----:B------:R-:W-:Y:S01]  /*0930*/  UMOV UR5, 0x20 ;  /* 0x0000002000057882 */ /* 0x000fe20000000000 */
[----:B------:R-:W-:Y:S01]  /*0940*/  ELECT P1, URZ, PT ;  /* 0x0000000000ff782f */ /* 0x000fe20003820000 */
[----:B--2---:R-:W-:Y:S02]  /*0950*/  ULEA UR6, UR6, UR4, 0x18 ;  /* 0x0000000406067291 */ /* 0x004fe4000f8ec0ff */
[----:B------:R-:W-:-:S04]  /*0960*/  UIADD3 UR4, UPT, UPT, -UR5, 0x100000, URZ ;  /* 0x0010000005047890 */ /* 0x000fc8000fffe1ff */
[----:B------:R-:W-:Y:S02]  /*0970*/  USHF.L.U32 UR5, UR4, 0xb, URZ ;  /* 0x0000000b04057899 */ /* 0x000fe400080006ff */
[----:B------:R-:W-:Y:S01]  /*0980*/  USHF.L.U32 UR4, UR4, 0x1, URZ ;  /* 0x0000000104047899 */ /* 0x000fe200080006ff */
[----:B------:R-:W2:Y:S11]  /*0990*/  FENCE.VIEW.ASYNC.S ;  /* 0x00000000000073c6 */ /* 0x000eb60000000000 */
[----:B--2---:R4:W2:Y:S01]  /*09a0*/  SYNCS.EXCH.64 URZ, [UR6+0x80], UR4 ;  /* 0x0000800406ff75b2 */ /* 0x0048a20008000100 */
[----:B------:R4:W3:Y:S02]  /*09b0*/  SYNCS.EXCH.64 URZ, [UR6+0x88], UR4 ;  /* 0x0000880406ff75b2 */ /* 0x0008e40008000100 */
[----:B----4-:R-:W-:Y:S01]  /*09c0*/  NOP ;  /* 0x0000000000007918 */ /* 0x010fe20000000000 */
.L_x_11:
[----:B------:R-:W4:Y:S01]  /*09d0*/  SHFL.IDX PT, R0, R143, RZ, 0x1f ;  /* 0x00001fff8f007589 */ /* 0x000f2200000e0000 */
[----:B------:R-:W-:Y:S01]  /*09e0*/  NOP ;  /* 0x0000000000007918 */ /* 0x000fe20000000000 */
[----:B----4-:R-:W-:-:S13]  /*09f0*/  ISETP.NE.AND P1, PT, R0, 0x4, PT ;  /* 0x000000040000780c */ /* 0x010fda0003f25270 */
[----:B------:R-:W-:Y:S05]  /*0a00*/  @P1 BRA `(.L_x_12) ;  /* 0x00000000004c1947 */ /* 0x000fea0003800000 */
[----:B------:R-:W4:Y:S01]  /*0a10*/  S2UR UR5, SR_CgaCtaId ;  /* 0x00000000000579c3 */ /* 0x000f220000008800 */
[----:B--23--:R-:W-:Y:S01]  /*0a20*/  UMOV UR4, 0xe20 ;  /* 0x00000e2000047882 */ /* 0x00cfe20000000000 */
[----:B------:R-:W-:Y:S01]  /*0a30*/  UMOV UR6, 0x400 ;  /* 0x0000040000067882 */ /* 0x000fe20000000000 */
[----:B------:R-:W-:Y:S01]  /*0a40*/  USEL UR4, UR4, 0xc20, UP3 ;  /* 0x00000c2004047887 */ /* 0x000fe20009800000 */
[----:B------:R-:W-:Y:S01]  /*0a50*/  UMOV UR8, 0x1 ;  /* 0x0000000100087882 */ /* 0x000fe20000000000 */
[----:B------:R-:W-:Y:S01]  /*0a60*/  ELECT P1, URZ, PT ;  /* 0x0000000000ff782f */ /* 0x000fe20003820000 */
[----:B------:R-:W-:-:S04]  /*0a70*/  UIADD3 UR8, UPT, UPT, -UR8, 0x100000, URZ ;  /* 0x0010000008087890 */ /* 0x000fc8000fffe1ff */
[----:B------:R-:W-:Y:S02]  /*0a80*/  USHF.L.U32 UR9, UR8, 0xb, URZ ;  /* 0x0000000b08097899 */ /* 0x000fe400080006ff */
[----:B------:R-:W-:Y:S02]  /*0a90*/  USHF.L.U32 UR8, UR8, 0x1, URZ ;  /* 0x0000000108087899 */ /* 0x000fe400080006ff */
[----:B----4-:R-:W-:Y:S02]  /*0aa0*/  ULEA UR6, UR5, UR6, 0x18 ;  /* 0x0000000605067291 */ /* 0x010fe4000f8ec0ff */
[----:B------:R-:W-:-:S04]  /*0ab0*/  UIADD3 UR4, UPT, UPT, -UR4, 0x100000, URZ ;  /* 0x0010000004047890 */ /* 0x000fc8000fffe1ff */
[----:B------:R-:W-:Y:S02]  /*0ac0*/  USHF.L.U32 UR5, UR4, 0xb, URZ ;  /* 0x0000000b04057899 */ /* 0x000fe400080006ff */
[----:B------:R-:W-:Y:S01]  /*0ad0*/  USHF.L.U32 UR4, UR4, 0x1, URZ ;  /* 0x0000000104047899 */ /* 0x000fe200080006ff */
[----:B------:R-:W2:Y:S03]  /*0ae0*/  FENCE.VIEW.ASYNC.S ;  /* 0x00000000000073c6 */ /* 0x000ea60000000000 */
[----:B--2---:R4:W2:Y:S08]  /*0af0*/  SYNCS.EXCH.64 URZ, [UR6+0x90], UR8 ;  /* 0x0000900806ff75b2 */ /* 0x0048b00008000100 */
[----:B------:R4:W3:Y:S01]  /*0b00*/  SYNCS.EXCH.64 URZ, [UR6+0xa0], UR4 ;  /* 0x0000a00406ff75b2 */ /* 0x0008e20008000100 */
[----:B------:R4:W1:Y:S01]  /*0b10*/  SYNCS.EXCH.64 URZ, [UR6+0x98], UR8 ;  /* 0x0000980806ff75b2 */ /* 0x0008620008000100 */
[----:B------:R4:W1:Y:S02]  /*0b20*/  SYNCS.EXCH.64 URZ, [UR6+0xa8], UR4 ;  /* 0x0000a80406ff75b2 */ /* 0x0008640008000100 */
[----:B----4-:R-:W-:Y:S01]  /*0b30*/  NOP ;  /* 0x0000000000007918 */ /* 0x010fe20000000000 */
.L_x_12:
[----:B------:R-:W4:Y:S01]  /*0b40*/  SHFL.IDX PT, R0, R143, RZ, 0x1f ;  /* 0x00001fff8f007589 */ /* 0x000f2200000e0000 */
[----:B------:R-:W-:Y:S01]  /*0b50*/  NOP ;  /* 0x0000000000007918 */ /* 0x000fe20000000000 */
[----:B----4-:R-:W-:-:S13]  /*0b60*/  ISETP.NE.AND P1, PT, R0, 0x5, PT ;  /* 0x000000050000780c */ /* 0x010fda0003f25270 */
[----:B------:R-:W-:Y:S05]  /*0b70*/  @P1 BRA `(.L_x_13) ;  /* 0x0000000000401947 */ /* 0x000fea0003800000 */
[----:B------:R-:W4:Y:S01]  /*0b80*/  S2UR UR5, SR_CgaCtaId ;  /* 0x00000000000579c3 */ /* 0x000f220000008800 */
[----:B--23--:R-:W-:Y:S01]  /*0b90*/  UMOV UR4, 0x400 ;  /* 0x0000040000047882 */ /* 0x00cfe20000000000 */
        /* <DEDUP_REMOVED lines=9> */
[----:B----4-:R-:W-:Y:S01]  /*0c30*/  ULEA UR4, UR5, UR4, 0x18 ;  /* 0x0000000405047291 */ /* 0x010fe2000f8ec0ff */
[----:B------:R-:W2:Y:S11]  /*0c40*/  FENCE.VIEW.ASYNC.S ;  /* 0x00000000000073c6 */ /* 0x000eb60000000000 */
[----:B--2---:R4:W2:Y:S01]  /*0c50*/  SYNCS.EXCH.64 URZ, [UR4+0xb0], UR6 ;  /* 0x0000b00604ff75b2 */ /* 0x0048a20008000100 */
[----:B------:R4:W3:Y:S02]  /*0c60*/  SYNCS.EXCH.64 URZ, [UR4+0xb8], UR8 ;  /* 0x0000b80804ff75b2 */ /* 0x0008e40008000100 */
[----:B----4-:R-:W-:Y:S01]  /*0c70*/  NOP ;  /* 0x0000000000007918 */ /* 0x010fe20000000000 */
.L_x_13:
[----:B------:R-:W4:Y:S01]  /*0c80*/  SHFL.IDX PT, R0, R143, RZ, 0x1f ;  /* 0x00001fff8f007589 */ /* 0x000f2200000e0000 */
[----:B------:R-:W-:Y:S01]  /*0c90*/  ISETP.NE.OR P0, PT, RZ, UR19, !P0 ;  /* 0x00000013ff007c0c */ /* 0x000fe2000c705670 */
[----:B------:R-:W-:Y:S01]  /*0ca0*/  NOP ;  /* 0x0000000000007918 */ /* 0x000fe20000000000 */
[----:B----4-:R-:W-:-:S13]  /*0cb0*/  ISETP.NE.AND P1, PT, R0, 0x3, PT ;  /* 0x000000030000780c */ /* 0x010fda0003f25270 */
[----:B------:R-:W-:Y:S05]  /*0cc0*/  @P1 BRA `(.L_x_14) ;  /* 0x0000000000381947 */ /* 0x000fea0003800000 */
[----:B------:R-:W4:Y:S01]  /*0cd0*/  S2UR UR5, SR_CgaCtaId ;  /* 0x00000000000579c3 */ /* 0x000f220000008800 */
[----:B--23--:R-:W-:Y:S01]  /*0ce0*/  UMOV UR4, 0x400 ;  /* 0x0000040000047882 */ /* 0x00cfe20000000000 */
[----:B------:R-:W-:Y:S01]  /*0cf0*/  UMOV UR6, 0x20 ;  /* 0x0000002000067882 */ /* 0x000fe20000000000 */
[----:B------:R-:W-:Y:S01]  /*0d00*/  ELECT P1, URZ, PT ;  /* 0x0000000000ff782f */ /* 0x000fe20003820000 */
[----:B------:R-:W-:-:S04]  /*0d10*/  UIADD3 UR6, UPT, UPT, -UR6, 0x100000, URZ ;  /* 0x0010000006067890 */ /* 0x000fc8000fffe1ff */
[----:B------:R-:W-:Y:S02]  /*0d20*/  USHF.L.U32 UR7, UR6, 0xb, URZ ;  /* 0x0000000b06077899 */ /* 0x000fe400080006ff */
[----:B------:R-:W-:Y:S02]  /*0d30*/  USHF.L.U32 UR6, UR6, 0x1, URZ ;  /* 0x0000000106067899 */ /* 0x000fe400080006ff */
[----:B----4-:R-:W-:Y:S01]  /*0d40*/  ULEA UR4, UR5, UR4, 0x18 ;  /* 0x0000000405047291 */ /* 0x010fe2000f8ec0ff */
[----:B------:R-:W2:Y:S11]  /*0d50*/  FENCE.VIEW.ASYNC.S ;  /* 0x00000000000073c6 */ /* 0x000eb60000000000 */
[----:B--2---:R4:W2:Y:S01]  /*0d60*/  SYNCS.EXCH.64 URZ, [UR4+0xc0], UR6 ;  /* 0x0000c00604ff75b2 */ /* 0x0048a20008000100 */
[----:B------:R4:W3:Y:S01]  /*0d70*/  SYNCS.EXCH.64 URZ, [UR4+0xd0], UR6 ;  /* 0x0000d00604ff75b2 */ /* 0x0008e20008000100 */
[----:B------:R4:W1:Y:S01]  /*0d80*/  SYNCS.EXCH.64 URZ, [UR4+0xc8], UR6 ;  /* 0x0000c80604ff75b2 */ /* 0x0008620008000100 */
[----:B------:R4:W1:Y:S02]  /*0d90*/  SYNCS.EXCH.64 URZ, [UR4+0xd8], UR6 ;  /* 0x0000d80604ff75b2 */ /* 0x0008640008000100 */
[----:B----4-:R-:W-:Y:S01]  /*0da0*/  NOP ;  /* 0x0000000000007918 */ /* 0x010fe20000000000 */
.L_x_14:
[----:B--23--:R-:W2:Y:S01]  /*0db0*/  S2UR UR7, SR_CgaCtaId ;  /* 0x00000000000779c3 */ /* 0x00cea20000008800 */
[----:B------:R-:W-:Y:S01]  /*0dc0*/  VOTEU.ALL UP0, P0 ;  /* 0x0000000000ff7886 */ /* 0x000fe20000000000 */
[----:B------:R-:W-:Y:S01]  /*0dd0*/  UMOV UR4, 0x100 ;  /* 0x0000010000047882 */ /* 0x000fe20000000000 */
[----:B------:R-:W-:Y:S01]  /*0de0*/  NOP ;  /* 0x0000000000007918 */ /* 0x000fe20000000000 */
[----:B------:R-:W-:Y:S01]  /*0df0*/  LOP3.LUT R0, R154, 0x1f, RZ, 0xc0, !PT ;  /* 0x0000001f9a007812 */ /* 0x000fe200078ec0ff */
[----:B------:R-:W-:Y:S01]  /*0e00*/  UISETP.NE.AND UP4, UPT, UR19, URZ, UPT ;  /* 0x000000ff1300728c */ /* 0x000fe2000bf85270 */
[----:B------:R-:W-:Y:S01]  /*0e10*/  @!UP0 UMOV UR6, 0x400 ;  /* 0x0000040000068882 */ /* 0x000fe20000000000 */
[----:B------:R-:W-:-:S04]  /*0e20*/  @!UP0 UIADD3 UR4, UPT, UPT, -UR4, 0x100000, URZ ;  /* 0x0010000004048890 */ /* 0x000fc8000fffe1ff */
[----:B------:R-:W-:Y:S02]  /*0e30*/  @!UP0 USHF.L.U32 UR5, UR4, 0xb, URZ ;  /* 0x0000000b04058899 */ /* 0x000fe400080006ff */
[----:B------:R-:W-:Y:S02]  /*0e40*/  @!UP0 USHF.L.U32 UR4, UR4, 0x1, URZ ;  /* 0x0000000104048899 */ /* 0x000fe400080006ff */
[----:B--2---:R-:W-:Y:S01]  /*0e50*/  @!UP0 ULEA UR6, UR7, UR6, 0x18 ;  /* 0x0000000607068291 */ /* 0x004fe2000f8ec0ff */
[----:B------:R-:W2:Y:S01]  /*0e60*/  LDCU UR7, c[0x0][0x36c] ;  /* 0x00006d80ff0777ac */ /* 0x000ea20008000800 */
[----:B------:R-:W-:Y:S01]  /*0e70*/  VOTEU.ALL UP0, P0 ;  /* 0x0000000000ff7886 */ /* 0x000fe20000000000 */
[----:B------:R-:W3:Y:S09]  /*0e80*/  FENCE.VIEW.ASYNC.S ;  /* 0x00000000000073c6 */ /* 0x000ef20000000000 */
[----:B---3--:R3:W4:Y:S01]  /*0e90*/  @!UP0 SYNCS.EXCH.64 URZ, [UR6+0xe0], UR4 ;  /* 0x0000e00406ff85b2 */ /* 0x0087220008000100 */
[----:B--2---:R-:W-:-:S09]  /*0ea0*/  UISETP.EQ.U32.AND UP6, UPT, UR7, 0x1, UPT ;  /* 0x000000010700788c */ /* 0x004fd2000bfc2070 */
[----:B---3--:R-:W-:Y:S05]  /*0eb0*/  BRA.U !UP6, `(.L_x_15) ;  /* 0x000000010e087547 */ /* 0x008fea000b800000 */
[----:B-1--4-:R-:W-:Y:S01]  /*0ec0*/  UCGABAR_ARV ;  /* 0x00000000000079c7 */ /* 0x012fe20008000000 */
[----:B------:R-:W-:Y:S05]  /*0ed0*/  BRA `(.L_x_16) ;  /* 0x0000000000047947 */ /* 0x000fea0003800000 */
.L_x_15:
[----:B-1--4-:R-:W-:Y:S01]  /*0ee0*/  NOP ;  /* 0x0000000000007918 */ /* 0x012fe20000000000 */
.L_x_16:
[----:B------:R-:W1:Y:S01]  /*0ef0*/  S2UR UR70, SR_CTAID.X ;  /* 0x00000000004679c3 */ /* 0x000e620000002500 */
[----:B------:R-:W-:-:S05]  /*0f00*/  CS2R.32 R145, SR_CgaSize ;  /* 0x0000000000917805 */ /* 0x000fca0000008a00 */
[----:B------:R-:W-:-:S05]  /*0f10*/  IMAD R145, R145, -0xa0, RZ ;  /* 0xffffff6091917824 */ /* 0x000fca00078e02ff */
[----:B------:R-:W-:-:S14]  /*0f20*/  R2UR UR6, R145 ;  /* 0x00000000910672ca */ /* 0x000fdc00000e0000 */
[----:B------:R-:W2:Y:S01]  /*0f30*/  LDCU UR6, c[0x0][UR6+0x2b0] ;  /* 0x00005600060677ac */ /* 0x000ea20008000800 */
[----:B------:R-:W-:-:S05]  /*0f40*/  CS2R.32 R145, SR_CgaSize ;  /* 0x0000000000917805 */ /* 0x000fca0000008a00 */
[----:B------:R-:W-:-:S05]  /*0f50*/  IMAD R145, R145, -0xa0, RZ ;  /* 0xffffff6091917824 */ /* 0x000fca00078e02ff */
[----:B------:R-:W-:-:S14]  /*0f60*/  R2UR UR8, R145 ;  /* 0x00000000910872ca */ /* 0x000fdc00000e0000 */
[----:B------:R-:W3:Y:S01]  /*0f70*/  LDCU UR8, c[0x0][UR8+0x2b4] ;  /* 0x00005680080877ac */ /* 0x000ee20008000800 */
[----:B------:R-:W4:Y:S01]  /*0f80*/  S2UR UR7, SR_CTAID.Y ;  /* 0x00000000000779c3 */ /* 0x000f220000002600 */
[----:B------:R-:W-:-:S05]  /*0f90*/  CS2R.32 R145, SR_CgaSize ;  /* 0x0000000000917805 */ /* 0x000fca0000008a00 */
[----:B------:R-:W-:-:S05]  /*0fa0*/  IMAD R145, R145, -0xa0, RZ ;  /* 0xffffff6091917824 */ /* 0x000fca00078e02ff */
[----:B------:R-:W-:-:S14]  /*0fb0*/  R2UR UR13, R145 ;  /* 0x00000000910d72ca */ /* 0x000fdc00000e0000 */
[----:B------:R-:W3:Y:S01]  /*0fc0*/  LDCU UR13, c[0x0][UR13+0x2a0] ;  /* 0x000054000d0d77ac */ /* 0x000ee20008000800 */
[----:B------:R-:W-:-:S05]  /*0fd0*/  CS2R.32 R145, SR_CgaSize ;  /* 0x0000000000917805 */ /* 0x000fca0000008a00 */
[----:B------:R-:W-:-:S05]  /*0fe0*/  IMAD R145, R145, -0xa0, RZ ;  /* 0xffffff6091917824 */ /* 0x000fca00078e02ff */
[----:B------:R-:W-:-:S14]  /*0ff0*/  R2UR UR14, R145 ;  /* 0x00000000910e72ca */ /* 0x000fdc00000e0000 */
[----:B------:R-:W3:Y:S01]  /*1000*/  LDCU UR14, c[0x0][UR14+0x2a4] ;  /* 0x000054800e0e77ac */ /* 0x000ee20008000800 */
[----:B------:R-:W3:Y:S01]  /*1010*/  S2UR UR15, SR_CgaCtaId ;  /* 0x00000000000f79c3 */ /* 0x000ee20000008800 */
[----:B------:R-:W3:Y:S01]  /*1020*/  LDCU UR30, c[0x0][0xf24] ;  /* 0x0001e480ff1e77ac */ /* 0x000ee20008000800 */
[----:B------:R-:W-:Y:S01]  /*1030*/  UMOV UR9, 0x1111 ;  /* 0x0000111100097882 */ /* 0x000fe20000000000 */
[----:B------:R-:W-:Y:S01]  /*1040*/  UMOV UR12, 0x5 ;  /* 0x00000005000c7882 */ /* 0x000fe20000000000 */
[----:B------:R-:W-:Y:S01]  /*1050*/  UMOV UR11, 0xf ;  /* 0x0000000f000b7882 */ /* 0x000fe20000000000 */
[----:B-1----:R-:W-:-:S03]  /*1060*/  I2FP.F32.U32 R3, UR70 ;  /* 0x0000004600037c45 */ /* 0x002fc60008201000 */
[----:B------:R-:W1:Y:S01]  /*1070*/  S2UR UR44, SR_CTAID.Z ;  /* 0x00000000002c79c3 */ /* 0x000e620000002700 */
[----:B------:R-:W1:Y:S01]  /*1080*/  LDCU UR45, c[0x0][0xf24] ;  /* 0x0001e480ff2d77ac */ /* 0x000e620008000800 */
[----:B--2---:R-:W-:Y:S01]  /*1090*/  FMUL R3, R3, UR6 ;  /* 0x0000000603037c20 */ /* 0x004fe20008400000 */
[----:B------:R-:W2:Y:S01]  /*10a0*/  LDCU UR33, c[0x0][0xf30] ;  /* 0x0001e600ff2177ac */ /* 0x000ea20008000800 */
[----:B----4-:R-:W-:Y:S01]  /*10b0*/  I2FP.F32.U32 R2, UR7 ;  /* 0x0000000700027c45 */ /* 0x010fe20008201000 */
[----:B------:R-:W-:-:S03]  /*10c0*/  UISETP.NE.AND UP5, UPT, UR19, 0x2, UPT ;  /* 0x000000021300788c */ /* 0x000fc6000bfa5270 */
[----:B------:R-:W4:Y:S01]  /*10d0*/  F2I.U32.TRUNC.NTZ R3, R3 ;  /* 0x0000000300037305 */ /* 0x000f22000020f000 */
[----:B------:R-:W-:Y:S01]  /*10e0*/  ULOP3.LUT UR32, UR70, 0x1, URZ, 0xc0, !UPT ;  /* 0x0000000146207892 */ /* 0x000fe2000f8ec0ff */
[----:B---3--:R-:W-:Y:S01]  /*10f0*/  FMUL R2, R2, UR8 ;  /* 0x0000000802027c20 */ /* 0x008fe20008400000 */
[----:B------:R-:W-:Y:S01]  /*1100*/  UMOV UR20, UR70 ;  /* 0x0000004600147c82 */ /* 0x000fe20008000000 */
[----:B------:R-:W-:Y:S02]  /*1110*/  UISETP.GE.AND UP2, UPT, UR30, 0x1, UPT ;  /* 0x000000011e00788c */ /* 0x000fe4000bf46270 */
[----:B------:R-:W-:Y:S02]  /*1120*/  USHF.R.U32.HI UR5, URZ, 0x1, UR15 ;  /* 0x00000001ff057899 */ /* 0x000fe4000801160f */
[----:B------:R-:W3:Y:S01]  /*1130*/  F2I.U32.TRUNC.NTZ R2, R2 ;  /* 0x0000000200027305 */ /* 0x000ee2000020f000 */
[----:B------:R-:W-:Y:S02]  /*1140*/  USHF.R.U32.HI UR4, URZ, 0x2, UR15 ;  /* 0x00000002ff047899 */ /* 0x000fe4000801160f */
[----:B------:R-:W-:-:S02]  /*1150*/  ULOP3.LUT UR48, UR15, 0x3, URZ, 0xc0, !UPT ;  /* 0x000000030f307892 */ /* 0x000fc4000f8ec0ff */
[----:B------:R-:W-:Y:S02]  /*1160*/  ULOP3.LUT UR67, UR5, 0x1, URZ, 0xc0, !UPT ;  /* 0x0000000105437892 */ /* 0x000fe4000f8ec0ff */
[----:B------:R-:W-:Y:S01]  /*1170*/  ULOP3.LUT UR46, UR15, 0xc, URZ, 0xc0, !UPT ;  /* 0x0000000c0f2e7892 */ /* 0x000fe2000f8ec0ff */
[----:B----4-:R-:W-:Y:S01]  /*1180*/  R2UR UR5, R3 ;  /* 0x00000000030572ca */ /* 0x010fe200000e0000 */
[----:B------:R-:W-:Y:S01]  /*1190*/  ULOP3.LUT UR65, UR4, 0x3, URZ, 0xc0, !UPT ;  /* 0x0000000304417892 */ /* 0x000fe2000f8ec0ff */
[----:B------:R-:W-:Y:S01]  /*11a0*/  PRMT R3, RZ, 0x7610, R3 ;  /* 0x00007610ff037816 */ /* 0x000fe20000000003 */
[----:B------:R-:W-:Y:S02]  /*11b0*/  UISETP.GT.U32.AND UP0, UPT, UR48, 0xffff, UPT ;  /* 0x0000ffff3000788c */ /* 0x000fe4000bf04070 */
[----:B------:R-:W-:Y:S01]  /*11c0*/  ULOP3.LUT UR4, UR46, 0x1, UR15, 0xf8, !UPT ;  /* 0x000000012e047892 */ /* 0x000fe2000f8ef80f */
[----:B---3--:R-:W-:Y:S01]  /*11d0*/  R2UR UR6, R2 ;  /* 0x00000000020672ca */ /* 0x008fe200000e0000 */
[----:B------:R-:W-:Y:S01]  /*11e0*/  USEL UR48, UR48, 0xffff, !UP0 ;  /* 0x0000ffff30307887 */ /* 0x000fe2000c000000 */
[----:B------:R-:W-:Y:S01]  /*11f0*/  PRMT R2, RZ, 0x7610, R2 ;  /* 0x00007610ff027816 */ /* 0x000fe20000000002 */
[----:B------:R-:W-:-:S02]  /*1200*/  UISETP.GT.U32.AND UP0, UPT, UR4, 0xffff, UPT ;  /* 0x0000ffff0400788c */ /* 0x000fc4000bf04070 */
[----:B------:R-:W-:Y:S02]  /*1210*/  UISETP.GT.U32.AND UP1, UPT, UR46, 0xffff, UPT ;  /* 0x0000ffff2e00788c */ /* 0x000fe4000bf24070 */
[----:B------:R-:W-:Y:S02]  /*1220*/  USEL UR47, UR4, 0xffff, !UP0 ;  /* 0x0000ffff042f7887 */ /* 0x000fe4000c000000 */
[----:B------:R-:W-:Y:S02]  /*1230*/  UIADD3 UR5, UPT, UPT, -UR5, URZ, URZ ;  /* 0x000000ff05057290 */ /* 0x000fe4000fffe1ff */
[----:B------:R-:W-:Y:S02]  /*1240*/  USEL UR46, UR46, 0xffff, !UP1 ;  /* 0x0000ffff2e2e7887 */ /* 0x000fe4000c800000 */
[----:B------:R-:W-:Y:S02]  /*1250*/  UIADD3 UR4, UPT, UPT, -UR6, URZ, URZ ;  /* 0x000000ff06047290 */ /* 0x000fe4000fffe1ff */
[----:B------:R-:W-:-:S02]  /*1260*/  UIMAD UR5, UR13, UR5, UR70 ;  /* 0x000000050d0572a4 */ /* 0x000fc4000f8e0246 */
[----:B------:R-:W-:Y:S02]  /*1270*/  UIMAD UR4, UR14, UR4, UR7 ;  /* 0x000000040e0472a4 */ /* 0x000fe4000f8e0207 */
[----:B------:R-:W-:Y:S02]  /*1280*/  USHF.L.U32 UR50, UR15, 0xa, URZ ;  /* 0x0000000a0f327899 */ /* 0x000fe400080006ff */
[----:B------:R-:W-:Y:S01]  /*1290*/  USHF.L.U32 UR49, UR15, 0xc, URZ ;  /* 0x0000000c0f317899 */ /* 0x000fe200080006ff */
[----:B------:R-:W-:Y:S01]  /*12a0*/  IMAD.U32 R145, RZ, RZ, UR5 ;  /* 0x00000005ff917e24 */ /* 0x000fe2000f8e00ff */
[----:B------:R-:W-:Y:S01]  /*12b0*/  USHF.L.U32 UR54, UR15, 0x5, URZ ;  /* 0x000000050f367899 */ /* 0x000fe200080006ff */
[----:B------:R-:W-:Y:S01]  /*12c0*/  IMAD.U32 R144, RZ, RZ, UR4 ;  /* 0x00000004ff907e24 */ /* 0x000fe2000f8e00ff */
[----:B------:R-:W-:Y:S02]  /*12d0*/  USHF.L.U32 UR18, UR15, 0x4, URZ ;  /* 0x000000040f127899 */ /* 0x000fe400080006ff */
[----:B------:R-:W-:-:S02]  /*12e0*/  USHF.L.U32 UR51, UR15, 0x8, URZ ;  /* 0x000000080f337899 */ /* 0x000fc400080006ff */
[----:B------:R-:W-:Y:S02]  /*12f0*/  USHF.L.U32 UR10, UR15, 0x7, URZ ;  /* 0x000000070f0a7899 */ /* 0x000fe400080006ff */
[----:B------:R-:W-:Y:S02]  /*1300*/  ULOP3.LUT UR48, UR48, 0xffff, URZ, 0xc0, !UPT ;  /* 0x0000ffff30307892 */ /* 0x000fe4000f8ec0ff */
[----:B------:R-:W-:Y:S02]  /*1310*/  ULOP3.LUT UR46, UR46, 0xffff, URZ, 0xc0, !UPT ;  /* 0x0000ffff2e2e7892 */ /* 0x000fe4000f8ec0ff */
[----:B------:R-:W-:Y:S02]  /*1320*/  ULOP3.LUT UR47, UR47, 0xffff, URZ, 0xc0, !UPT ;  /* 0x0000ffff2f2f7892 */ /* 0x000fe4000f8ec0ff */
[----:B------:R-:W-:Y:S02]  /*1330*/  ULOP3.LUT UR50, UR50, 0x3000, URZ, 0xc0, !UPT ;  /* 0x0000300032327892 */ /* 0x000fe4000f8ec0ff */
[----:B------:R-:W-:-:S02]  /*1340*/  ULOP3.LUT UR49, UR49, 0x2000, URZ, 0xc0, !UPT ;  /* 0x0000200031317892 */ /* 0x000fc4000f8ec0ff */
[----:B------:R-:W-:Y:S02]  /*1350*/  ULOP3.LUT UR54, UR54, 0x180, URZ, 0xc0, !UPT ;  /* 0x0000018036367892 */ /* 0x000fe4000f8ec0ff */
[----:B------:R-:W-:Y:S01]  /*1360*/  ULOP3.LUT UR51, UR51, 0x300, URZ, 0xc0, !UPT ;  /* 0x0000030033337892 */ /* 0x000fe2000f8ec0ff */
[----:B------:R-:W-:Y:S01]  /*1370*/  UMOV UR16, UR7 ;  /* 0x0000000700107c82 */ /* 0x000fe20008000000 */
[----:B------:R-:W-:Y:S02]  /*1380*/  ULOP3.LUT UR18, UR18, 0xc0, URZ, 0xc0, !UPT ;  /* 0x000000c012127892 */ /* 0x000fe4000f8ec0ff */
[----:B------:R-:W-:Y:S02]  /*1390*/  ULOP3.LUT UR10, UR10, 0x80, URZ, 0xc0, !UPT ;  /* 0x000000800a0a7892 */ /* 0x000fe4000f8ec0ff */
[----:B------:R-:W-:Y:S02]  /*13a0*/  USHF.L.U32 UR48, UR9, UR48, URZ ;  /* 0x0000003009307299 */ /* 0x000fe400080006ff */
[----:B------:R-:W-:-:S02]  /*13b0*/  USHF.L.U32 UR46, UR11, UR46, URZ ;  /* 0x0000002e0b2e7299 */ /* 0x000fc400080006ff */
[----:B------:R-:W-:Y:S01]  /*13c0*/  USHF.L.U32 UR47, UR12, UR47, URZ ;  /* 0x0000002f0c2f7299 */ /* 0x000fe200080006ff */
[----:B-12---:R-:W-:Y:S11]  /*13d0*/  BRA.U UP4, `(.L_x_17) ;  /* 0x0000000104b47547 */ /* 0x006ff6000b800000 */
[----:B------:R-:W-:Y:S02]  /*13e0*/  R2UR UR22, R144 ;  /* 0x00000000901672ca */ /* 0x000fe400000e0000 */
[----:B------:R-:W-:-:S11]  /*13f0*/  R2UR UR23, R145 ;  /* 0x00000000911772ca */ /* 0x000fd600000e0000 */
[----:B------:R-:W-:Y:S02]  /*1400*/  UISETP.NE.AND UP0, UPT, UR22, URZ, UPT ;  /* 0x000000ff1600728c */ /* 0x000fe4000bf05270 */
[----:B------:R-:W-:Y:S02]  /*1410*/  ULOP3.LUT UR4, UR23, 0x2, URZ, 0x3c, !UPT ;  /* 0x0000000217047892 */ /* 0x000fe4000f8e3cff */
[----:B------:R-:W-:Y:S02]  /*1420*/  UISETP.GT.U32.AND UP1, UPT, UR23, 0x1, UP0 ;  /* 0x000000011700788c */ /* 0x000fe40008724070 */
[----:B------:R-:W-:Y:S02]  /*1430*/  UISETP.NE.AND UP2, UPT, UR22, 0x1, UPT ;  /* 0x000000011600788c */ /* 0x000fe4000bf45270 */
[----:B------:R-:W-:Y:S02]  /*1440*/  UISETP.GT.U32.AND UP0, UPT, UR4, 0x1, UP0 ;  /* 0x000000010400788c */ /* 0x000fe40008704070 */
[----:B------:R-:W-:-:S02]  /*1450*/  USEL UR7, URZ, 0x1, UP1 ;  /* 0x00000001ff077887 */ /* 0x000fc40008800000 */
[----:B------:R-:W-:Y:S02]  /*1460*/  USEL UR8, URZ, 0x2, UP1 ;  /* 0x00000002ff087887 */ /* 0x000fe40008800000 */
[----:B------:R-:W-:Y:S02]  /*1470*/  UISETP.GT.U32.AND UP1, UPT, UR23, 0x1, UP2 ;  /* 0x000000011700788c */ /* 0x000fe40009724070 */
[----:B------:R-:W-:Y:S02]  /*1480*/  USEL UR13, URZ, 0x4, UP0 ;  /* 0x00000004ff0d7887 */ /* 0x000fe40008000000 */
[----:B------:R-:W-:Y:S02]  /*1490*/  USEL UR17, URZ, 0x8, UP0 ;  /* 0x00000008ff117887 */ /* 0x000fe40008000000 */
[----:B------:R-:W-:Y:S02]  /*14a0*/  UISETP.GT.U32.AND UP0, UPT, UR4, 0x1, UP2 ;  /* 0x000000010400788c */ /* 0x000fe40009704070 */
[----:B------:R-:W-:-:S02]  /*14b0*/  USEL UR6, URZ, 0x10, UP1 ;  /* 0x00000010ff067887 */ /* 0x000fc40008800000 */
[----:B------:R-:W-:Y:S02]  /*14c0*/  USEL UR12, URZ, 0x20, UP1 ;  /* 0x00000020ff0c7887 */ /* 0x000fe40008800000 */
[----:B------:R-:W-:Y:S02]  /*14d0*/  UISETP.NE.AND UP1, UPT, UR22, 0x2, UPT ;  /* 0x000000021600788c */ /* 0x000fe4000bf25270 */
[----:B------:R-:W-:Y:S02]  /*14e0*/  USEL UR15, URZ, 0x40, UP0 ;  /* 0x00000040ff0f7887 */ /* 0x000fe40008000000 */
[----:B------:R-:W-:Y:S02]  /*14f0*/  USEL UR21, URZ, 0x80, UP0 ;  /* 0x00000080ff157887 */ /* 0x000fe40008000000 */
[----:B------:R-:W-:Y:S02]  /*1500*/  UISETP.GT.U32.AND UP0, UPT, UR23, 0x1, UP1 ;  /* 0x000000011700788c */ /* 0x000fe40008f04070 */
[----:B------:R-:W-:-:S02]  /*1510*/  UISETP.NE.AND UP2, UPT, UR22, 0x3, UPT ;  /* 0x000000031600788c */ /* 0x000fc4000bf45270 */
[----:B------:R-:W-:Y:S02]  /*1520*/  USEL UR5, URZ, 0x100, UP0 ;  /* 0x00000100ff057887 */ /* 0x000fe40008000000 */
[----:B------:R-:W-:Y:S02]  /*1530*/  USEL UR11, URZ, 0x200, UP0 ;  /* 0x00000200ff0b7887 */ /* 0x000fe40008000000 */
[----:B------:R-:W-:Y:S02]  /*1540*/  UISETP.GT.U32.AND UP0, UPT, UR23, 0x1, UP2 ;  /* 0x000000011700788c */ /* 0x000fe40009704070 */
[----:B------:R-:W-:Y:S02]  /*1550*/  UIADD3 UR5, UPT, UPT, UR5, UR6, UR7 ;  /* 0x0000000605057290 */ /* 0x000fe4000fffe007 */
[----:B------:R-:W-:Y:S02]  /*1560*/  USEL UR9, URZ, 0x1000, UP0 ;  /* 0x00001000ff097887 */ /* 0x000fe40008000000 */
[----:B------:R-:W-:-:S02]  /*1570*/  USEL UR14, URZ, 0x2000, UP0 ;  /* 0x00002000ff0e7887 */ /* 0x000fc40008000000 */
[----:B------:R-:W-:Y:S02]  /*1580*/  UIADD3 UR5, UPT, UPT, UR8, UR9, UR5 ;  /* 0x0000000908057290 */ /* 0x000fe4000fffe005 */
[----:B------:R-:W-:Y:S02]  /*1590*/  UISETP.GT.U32.AND UP1, UPT, UR4, 0x1, UP1 ;  /* 0x000000010400788c */ /* 0x000fe40008f24070 */
[----:B------:R-:W-:Y:S02]  /*15a0*/  UIADD3 UR5, UPT, UPT, UR11, UR12, UR5 ;  /* 0x0000000c0b057290 */ /* 0x000fe4000fffe005 */
[----:B------:R-:W-:Y:S02]  /*15b0*/  UISETP.GT.U32.AND UP0, UPT, UR4, 0x1, UP2 ;  /* 0x000000010400788c */ /* 0x000fe40009704070 */
[----:B------:R-:W-:Y:S02]  /*15c0*/  USEL UR4, URZ, 0x400, UP1 ;  /* 0x00000400ff047887 */ /* 0x000fe40008800000 */
[----:B------:R-:W-:-:S02]  /*15d0*/  UIADD3 UR5, UPT, UPT, UR13, UR14, UR5 ;  /* 0x0000000e0d057290 */ /* 0x000fc4000fffe005 */
[----:B------:R-:W-:Y:S02]  /*15e0*/  USEL UR6, URZ, 0x4000, UP0 ;  /* 0x00004000ff067887 */ /* 0x000fe40008000000 */
[----:B------:R-:W-:Y:S02]  /*15f0*/  UIADD3 UR5, UPT, UPT, UR4, UR15, UR5 ;  /* 0x0000000f04057290 */ /* 0x000fe4000fffe005 */
[----:B------:R-:W-:Y:S02]  /*1600*/  USEL UR7, URZ, 0x800, UP1 ;  /* 0x00000800ff077887 */ /* 0x000fe40008800000 */
[----:B------:R-:W-:Y:S02]  /*1610*/  ULOP3.LUT UR4, UR23, 0xfffffffe, URZ, 0xc0, !UPT ;  /* 0xfffffffe17047892 */ /* 0x000fe4000f8ec0ff */
[----:B------:R-:W-:Y:S02]  /*1620*/  UIADD3 UR5, UPT, UPT, UR17, UR6, UR5 ;  /* 0x0000000611057290 */ /* 0x000fe4000fffe005 */
[----:B------:R-:W-:-:S02]  /*1630*/  ULEA UR4, UR22, UR4, 0x2 ;  /* 0x0000000416047291 */ /* 0x000fc4000f8e10ff */
[----:B------:R-:W-:Y:S02]  /*1640*/  USEL UR6, URZ, 0x8000, UP0 ;  /* 0x00008000ff067887 */ /* 0x000fe40008000000 */
[----:B------:R-:W-:-:S03]  /*1650*/  UIADD3 UR5, UPT, UPT, UR7, UR21, UR5 ;  /* 0x0000001507057290 */ /* 0x000fc6000fffe005 */
[----:B------:R-:W-:Y:S01]  /*1660*/  UMOV UR7, 0x3 ;  /* 0x0000000300077882 */ /* 0x000fe20000000000 */
[----:B------:R-:W-:Y:S02]  /*1670*/  UIADD3 UR5, UPT, UPT, UR5, UR6, URZ ;  /* 0x0000000605057290 */ /* 0x000fe4000fffe0ff */
[----:B------:R-:W-:-:S04]  /*1680*/  USHF.L.U32 UR4, UR7, UR4, URZ ;  /* 0x0000000407047299 */ /* 0x000fc800080006ff */
[----:B------:R-:W-:Y:S02]  /*1690*/  IMAD.U32 R3, RZ, RZ, UR5 ;  /* 0x00000005ff037e24 */ /* 0x000fe4000f8e00ff */
[----:B------:R-:W-:-:S07]  /*16a0*/  IMAD.U32 R2, RZ, RZ, UR4 ;  /* 0x00000004ff027e24 */ /* 0x000fce000f8e00ff */
.L_x_17:
[----:B------:R-:W-:-:S09]  /*16b0*/  UISETP.GE.AND UP0, UPT, UR30, 0x1, UPT ;  /* 0x000000011e00788c */ /* 0x000fd2000bf06270 */
[----:B------:R-:W-:Y:S05]  /*16c0*/  BRA.U !UP0, `(.L_x_18) ;  /* 0x0000000108d47547 */ /* 0x000fea000b800000 */
[----:B------:R-:W1:Y:S01]  /*16d0*/  LDCU.128 UR12, c[0x0][0xf10] ;  /* 0x0001e200ff0c77ac */ /* 0x000e620008000c00 */
[----:B------:R-:W2:Y:S01]  /*16e0*/  LDCU UR6, c[0x0][0x370] ;  /* 0x00006e00ff0677ac */ /* 0x000ea20008000800 */
[----:B------:R-:W3:Y:S01]  /*16f0*/  LDCU UR5, c[0x0][0x374] ;  /* 0x00006e80ff0577ac */ /* 0x000ee20008000800 */
[----:B------:R-:W4:Y:S01]  /*1700*/  LDCU UR17, c[0x0][0xf0c] ;  /* 0x0001e180ff1177ac */ /* 0x000f220008000800 */
[----:B------:R-:W4:Y:S01]  /*1710*/  LDCU UR7, c[0x0][0xf20] ;  /* 0x0001e400ff0777ac */ /* 0x000f220008000800 */
[----:B------:R-:W4:Y:S01]  /*1720*/  LDCU.64 UR8, c[0x0][0xf28] ;  /* 0x0001e500ff0877ac */ /* 0x000f220008000a00 */
[----:B-1----:R-:W-:Y:S02]  /*1730*/  UISETP.NE.AND UP0, UPT, UR14, 0x1, UPT ;  /* 0x000000010e00788c */ /* 0x002fe4000bf05270 */
[----:B---3--:R-:W-:Y:S02]  /*1740*/  UIMAD.WIDE.U32 UR22, UR5, UR15, URZ ;  /* 0x0000000f051672a5 */ /* 0x008fe4000f8e00ff */
[----:B--2---:R-:W-:-:S02]  /*1750*/  UIMAD.WIDE.U32 UR26, UR6, UR12, URZ ;  /* 0x0000000c061a72a5 */ /* 0x004fc4000f8e00ff */
[----:B----4-:R-:W-:Y:S02]  /*1760*/  UISETP.NE.AND UP1, UPT, UR17, 0x1, UPT ;  /* 0x000000011100788c */ /* 0x010fe4000bf25270 */
[----:B------:R-:W-:Y:S01]  /*1770*/  UISETP.NE.AND UP2, UPT, UR30, 0x1, UPT ;  /* 0x000000011e00788c */ /* 0x000fe2000bf45270 */
[----:B------:R-:W-:Y:S02]  /*1780*/  UMOV UR22, UR23 ;  /* 0x0000001700167c82 */ /* 0x000fe40008000000 */
[----:B------:R-:W-:Y:S01]  /*1790*/  UMOV UR26, UR27 ;  /* 0x0000001b001a7c82 */ /* 0x000fe20008000000 */
[----:B------:R-:W-:Y:S02]  /*17a0*/  @UP0 USHF.R.U32.HI UR5, URZ, UR7, UR22 ;  /* 0x00000007ff050299 */ /* 0x000fe40008011616 */
[----:B------:R-:W-:Y:S02]  /*17b0*/  UIMAD.WIDE.U32 UR28, UR16, UR15, URZ ;  /* 0x0000000f101c72a5 */ /* 0x000fe4000f8e00ff */
[----:B------:R-:W-:-:S02]  /*17c0*/  UIMAD.WIDE.U32 UR22, UR5, UR8, URZ ;  /* 0x00000008051672a5 */ /* 0x000fc4000f8e00ff */
[----:B------:R-:W-:Y:S02]  /*17d0*/  @UP1 USHF.R.U32.HI UR6, URZ, UR13, UR26 ;  /* 0x0000000dff061299 */ /* 0x000fe4000801161a */
[----:B------:R-:W-:Y:S02]  /*17e0*/  UIMAD.WIDE.U32 UR24, UR20, UR12, URZ ;  /* 0x0000000c141872a5 */ /* 0x000fe4000f8e00ff */
[----:B------:R-:W-:Y:S01]  /*17f0*/  UIMAD.WIDE.U32 UR26, UR6, UR8, URZ ;  /* 0x00000008061a72a5 */ /* 0x000fe2000f8e00ff */
[----:B------:R-:W-:Y:S01]  /*1800*/  UMOV UR4, UR29 ;  /* 0x0000001d00047c82 */ /* 0x000fe20008000000 */
[----:B------:R-:W-:Y:S01]  /*1810*/  UMOV UR22, UR23 ;  /* 0x0000001700167c82 */ /* 0x000fe20008000000 */
[----:B------:R-:W-:Y:S02]  /*1820*/  USHF.R.U32.HI UR4, URZ, UR7, UR4 ;  /* 0x00000007ff047299 */ /* 0x000fe40008011604 */
[----:B------:R-:W-:Y:S01]  /*1830*/  @UP2 USHF.R.U32.HI UR5, URZ, UR9, UR22 ;  /* 0x00000009ff052299 */ /* 0x000fe20008011616 */
[----:B------:R-:W-:Y:S01]  /*1840*/  UMOV UR24, UR25 ;  /* 0x0000001900187c82 */ /* 0x000fe20008000000 */
[----:B------:R-:W-:Y:S01]  /*1850*/  UMOV UR26, UR27 ;  /* 0x0000001b001a7c82 */ /* 0x000fe20008000000 */
[----:B------:R-:W-:-:S02]  /*1860*/  USHF.R.U32.HI UR13, URZ, UR13, UR24 ;  /* 0x0000000dff0d7299 */ /* 0x000fc40008011618 */
[----:B------:R-:W-:Y:S02]  /*1870*/  USEL UR4, UR16, UR4, !UP0 ;  /* 0x0000000410047287 */ /* 0x000fe4000c000000 */
[----:B------:R-:W-:Y:S02]  /*1880*/  @UP2 USHF.R.U32.HI UR6, URZ, UR9, UR26 ;  /* 0x00000009ff062299 */ /* 0x000fe4000801161a */
[----:B------:R-:W-:Y:S02]  /*1890*/  UIMAD UR7, UR5, UR30, URZ ;  /* 0x0000001e050772a4 */ /* 0x000fe4000f8e02ff */
[----:B------:R-:W-:Y:S02]  /*18a0*/  USEL UR5, UR20, UR13, !UP1 ;  /* 0x0000000d14057287 */ /* 0x000fe4000c800000 */
[----:B------:R-:W-:Y:S02]  /*18b0*/  UIMAD UR11, UR6, UR30, URZ ;  /* 0x0000001e060b72a4 */ /* 0x000fe4000f8e02ff */
[----:B------:R-:W-:-:S02]  /*18c0*/  UISETP.GE.AND UP0, UPT, UR4, UR7, UPT ;  /* 0x000000070400728c */ /* 0x000fc4000bf06270 */
[----:B------:R-:W-:Y:S02]  /*18d0*/  UIMAD.WIDE.U32 UR12, UR4, UR8, URZ ;  /* 0x00000008040c72a5 */ /* 0x000fe4000f8e00ff */
[----:B------:R-:W-:Y:S02]  /*18e0*/  UISETP.GE.OR UP0, UPT, UR5, UR11, UP0 ;  /* 0x0000000b0500728c */ /* 0x000fe40008706670 */
[----:B------:R-:W-:Y:S02]  /*18f0*/  UIMAD.WIDE.U32 UR22, UR5, UR8, URZ ;  /* 0x00000008051672a5 */ /* 0x000fe4000f8e00ff */
[----:B------:R-:W-:Y:S01]  /*1900*/  UIADD3 UR11, UPT, UPT, -UR4, URZ, URZ ;  /* 0x000000ff040b7290 */ /* 0x000fe2000fffe1ff */
[----:B------:R-:W-:Y:S01]  /*1910*/  UMOV UR8, UR13 ;  /* 0x0000000d00087c82 */ /* 0x000fe20008000000 */
[----:B------:R-:W-:Y:S02]  /*1920*/  UIADD3 UR12, UPT, UPT, -UR5, URZ, URZ ;  /* 0x000000ff050c7290 */ /* 0x000fe4000fffe1ff */
[----:B------:R-:W-:-:S03]  /*1930*/  USHF.R.U32.HI UR8, URZ, UR9, UR8 ;  /* 0x00000009ff087299 */ /* 0x000fc60008011608 */
[----:B------:R-:W-:Y:S01]  /*1940*/  @!UP0 UMOV UR7, UR23 ;  /* 0x0000001700078c82 */ /* 0x000fe20008000000 */
[----:B------:R-:W-:Y:S02]  /*1950*/  UIMAD UR16, UR14, UR11, UR16 ;  /* 0x0000000b0e1072a4 */ /* 0x000fe4000f8e0210 */
[----:B------:R-:W-:Y:S02]  /*1960*/  USEL UR8, UR4, UR8, !UP2 ;  /* 0x0000000804087287 */ /* 0x000fe4000d000000 */
[----:B------:R-:W-:Y:S02]  /*1970*/  @!UP0 USHF.R.U32.HI UR7, URZ, UR9, UR7 ;  /* 0x00000009ff078299 */ /* 0x000fe40008011607 */
[----:B------:R-:W-:Y:S02]  /*1980*/  UIADD3 UR9, UPT, UPT, -UR8, URZ, URZ ;  /* 0x000000ff08097290 */ /* 0x000fe4000fffe1ff */
[----:B------:R-:W-:Y:S02]  /*1990*/  @!UP0 USEL UR7, UR5, UR7, !UP2 ;  /* 0x0000000705078287 */ /* 0x000fe4000d000000 */
[----:B------:R-:W-:-:S02]  /*19a0*/  UIMAD UR9, UR30, UR9, UR4 ;  /* 0x000000091e0972a4 */ /* 0x000fc4000f8e0204 */
[----:B------:R-:W-:Y:S02]  /*19b0*/  @!UP0 UIADD3 UR8, UPT, UPT, UR8, -UR7, URZ ;  /* 0x8000000708088290 */ /* 0x000fe4000fffe0ff */
[----:B------:R-:W-:Y:S02]  /*19c0*/  @!UP0 UIMAD UR6, UR9, UR6, UR7 ;  /* 0x00000006090682a4 */ /* 0x000fe4000f8e0207 */
[----:B------:R-:W-:Y:S02]  /*19d0*/  @!UP0 UIMAD UR4, UR8, UR30, UR5 ;  /* 0x0000001e080482a4 */ /* 0x000fe4000f8e0205 */
[----:B------:R-:W-:Y:S02]  /*19e0*/  UIMAD UR20, UR17, UR12, UR20 ;  /* 0x0000000c111472a4 */ /* 0x000fe4000f8e0214 */
[----:B------:R-:W-:Y:S01]  /*19f0*/  UIMAD UR16, UR4, UR14, UR16 ;  /* 0x0000000e041072a4 */ /* 0x000fe2000f8e0210 */
[----:B------:R-:W-:Y:S02]  /*1a00*/  @!UP0 UMOV UR5, UR6 ;  /* 0x0000000600058c82 */ /* 0x000fe40008000000 */
[----:B------:R-:W-:-:S12]  /*1a10*/  UIMAD UR20, UR5, UR17, UR20 ;  /* 0x00000011051472a4 */ /* 0x000fd8000f8e0214 */
.L_x_18:
[----:B------:R-:W-:-:S09]  /*1a20*/  UISETP.NE.AND UP0, UPT, UR33, 0x1, UPT ;  /* 0x000000012100788c */ /* 0x000fd2000bf05270 */
[----:B------:R-:W-:Y:S05]  /*1a30*/  BRA.U UP0, `(.L_x_19) ;  /* 0x0000000100447547 */ /* 0x000fea000b800000 */
[----:B------:R-:W1:Y:S01]  /*1a40*/  LDCU.128 UR12, c[0x0][0xf10] ;  /* 0x0001e200ff0c77ac */ /* 0x000e620008000c00 */
[----:B------:R-:W2:Y:S01]  /*1a50*/  LDCU UR8, c[0x0][0xf0c] ;  /* 0x0001e180ff0877ac */ /* 0x000ea20008000800 */
[----:B------:R-:W3:Y:S01]  /*1a60*/  LDCU UR9, c[0x0][0xf20] ;  /* 0x0001e400ff0977ac */ /* 0x000ee20008000800 */
[----:B-1----:R-:W-:Y:S02]  /*1a70*/  UIMAD.WIDE.U32 UR6, UR20, UR12, URZ ;  /* 0x0000000c140672a5 */ /* 0x002fe4000f8e00ff */
[----:B------:R-:W-:Y:S02]  /*1a80*/  UIMAD.WIDE.U32 UR4, UR16, UR15, URZ ;  /* 0x0000000f100472a5 */ /* 0x000fe4000f8e00ff */
[----:B--2---:R-:W-:Y:S02]  /*1a90*/  UISETP.NE.AND UP1, UPT, UR8, 0x1, UPT ;  /* 0x000000010800788c */ /* 0x004fe4000bf25270 */
[----:B------:R-:W-:Y:S01]  /*1aa0*/  UISETP.NE.AND UP0, UPT, UR14, 0x1, UPT ;  /* 0x000000010e00788c */ /* 0x000fe2000bf05270 */
[----:B------:R-:W-:-:S02]  /*1ab0*/  UMOV UR6, UR7 ;  /* 0x0000000700067c82 */ /* 0x000fc40008000000 */
[----:B------:R-:W-:Y:S01]  /*1ac0*/  UMOV UR4, UR5 ;  /* 0x0000000500047c82 */ /* 0x000fe20008000000 */
[----:B------:R-:W-:Y:S02]  /*1ad0*/  USHF.R.U32.HI UR13, URZ, UR13, UR6 ;  /* 0x0000000dff0d7299 */ /* 0x000fe40008011606 */
[----:B---3--:R-:W-:Y:S02]  /*1ae0*/  USHF.R.U32.HI UR4, URZ, UR9, UR4 ;  /* 0x00000009ff047299 */ /* 0x008fe40008011604 */
[----:B------:R-:W-:Y:S02]  /*1af0*/  USEL UR5, UR20, UR13, !UP1 ;  /* 0x0000000d14057287 */ /* 0x000fe4000c800000 */
[----:B------:R-:W-:-:S04]  /*1b00*/  USEL UR4, UR16, UR4, !UP0 ;  /* 0x0000000410047287 */ /* 0x000fc8000c000000 */
[----:B------:R-:W-:Y:S02]  /*1b10*/  UIADD3 UR6, UPT, UPT, UR5, -UR4, URZ ;  /* 0x8000000405067290 */ /* 0x000fe4000fffe0ff */
[----:B------:R-:W-:Y:S02]  /*1b20*/  UIADD3 UR4, UPT, UPT, -UR5, UR4, URZ ;  /* 0x0000000405047290 */ /* 0x000fe4000fffe1ff */
[----:B------:R-:W-:Y:S02]  /*1b30*/  UIMAD UR16, UR6, UR14, UR16 ;  /* 0x0000000e061072a4 */ /* 0x000fe4000f8e0210 */
[----:B------:R-:W-:-:S12]  /*1b40*/  UIMAD UR20, UR4, UR8, UR20 ;  /* 0x00000008041472a4 */ /* 0x000fd8000f8e0214 */
.L_x_19:
[----:B------:R-:W-:Y:S05]  /*1b50*/  BRA.U !UP6, `(.L_x_20) ;  /* 0x000000010e0c7547 */ /* 0x000fea000b800000 */
[----:B------:R-:W-:Y:S01]  /*1b60*/  UCGABAR_WAIT ;  /* 0x0000000000007dc7 */ /* 0x000fe20008000000 */
[----:B------:R-:W-:Y:S01]  /*1b70*/  CCTL.IVALL ;  /* 0x00000000ff00798f */ /* 0x000fe20002000000 */
[----:B------:R-:W-:Y:S05]  /*1b80*/  BRA `(.L_x_21) ;  /* 0x0000000000047947 */ /* 0x000fea0003800000 */
.L_x_20:
[----:B------:R-:W-:Y:S06]  /*1b90*/  BAR.SYNC.DEFER_BLOCKING 0x0 ;  /* 0x0000000000007b1d */ /* 0x000fec0000010000 */
.L_x_21:
[----:B------:R-:W-:Y:S05]  /*1ba0*/  BRA.U UP5, `(.L_x_22) ;  /* 0x0000001505b07547 */ /* 0x000fea000b800000 */
[----:B------:R-:W1:Y:S01]  /*1bb0*/  LDCU UR8, c[0x0][0x38c] ;  /* 0x00007180ff0877ac */ /* 0x000e620008000800 */
[----:B------:R-:W2:Y:S01]  /*1bc0*/  S2UR UR9, SR_CgaCtaId ;  /* 0x00000000000979c3 */ /* 0x000ea20000008800 */
[----:B------:R-:W-:Y:S01]  /*1bd0*/  PLOP3.LUT P2, PT, PT, PT, UP3, 0x80, 0x8 ;  /* 0x000000000008781c */ /* 0x000fe20003f4f038 */
[----:B------:R-:W-:Y:S01]  /*1be0*/  IMAD.MOV.U32 R12, RZ, RZ, 0x1 ;  /* 0x00000001ff0c7424 */ /* 0x000fe200078e00ff */
[----:B------:R-:W-:Y:S01]  /*1bf0*/  USHF.L.U32 UR4, UR32, 0x7, URZ ;  /* 0x0000000720047899 */ /* 0x000fe200080006ff */
[----:B------:R-:W-:Y:S01]  /*1c00*/  ISETP.NE.AND P3, PT, R0, RZ, P4 ;  /* 0x000000ff0000720c */ /* 0x000fe20002765270 */
[----:B------:R-:W-:Y:S01]  /*1c10*/  UMOV UR7, 0x400 ;  /* 0x0000040000077882 */ /* 0x000fe20000000000 */
[----:B------:R-:W-:Y:S01]  /*1c20*/  UISETP.NE.AND UP1, UPT, UR19, URZ, UPT ;  /* 0x000000ff1300728c */ /* 0x000fe2000bf25270 */
[----:B------:R-:W-:Y:S01]  /*1c30*/  PLOP3.LUT P2, PT, P2, PT, PT, 0x8, 0x80 ;  /* 0x000000000080781c */ /* 0x000fe2000174e170 */
[----:B------:R-:W-:Y:S01]  /*1c40*/  ULEA UR67, UR67, UR4, 0x6 ;  /* 0x0000000443437291 */ /* 0x000fe2000f8e30ff */
[----:B------:R-:W-:Y:S01]  /*1c50*/  CS2R R10, SRZ ;  /* 0x00000000000a7805 */ /* 0x000fe2000001ff00 */
[----:B------:R-:W-:Y:S01]  /*1c60*/  ULEA UR65, UR65, UR4, 0x5 ;  /* 0x0000000441417291 */ /* 0x000fe2000f8e28ff */
[----:B------:R-:W-:Y:S01]  /*1c70*/  IMAD.MOV.U32 R9, RZ, RZ, RZ ;  /* 0x000000ffff097224 */ /* 0x000fe200078e00ff */
[----:B------:R-:W3:Y:S01]  /*1c80*/  LDCU UR61, c[0x0][0x370] ;  /* 0x00006e00ff3d77ac */ /* 0x000ee20008000800 */
[----:B------:R-:W-:Y:S01]  /*1c90*/  IMAD.MOV.U32 R8, RZ, RZ, 0x1 ;  /* 0x00000001ff087424 */ /* 0x000fe200078e00ff */
[----:B------:R-:W4:Y:S01]  /*1ca0*/  LDCU.64 UR38, c[0x0][0x348] ;  /* 0x00006900ff2677ac */ /* 0x000f220008000a00 */
[----:B-1----:R-:W-:-:S02]  /*1cb0*/  UIADD3 UR6, UPT, UPT, UR8, 0x7f, URZ ;  /* 0x0000007f08067890 */ /* 0x002fc4000fffe0ff */
[----:B------:R-:W-:Y:S02]  /*1cc0*/  USHF.R.U32.HI UR68, URZ, 0x9, UR51 ;  /* 0x00000009ff447899 */ /* 0x000fe40008011633 */
[----:B------:R-:W-:Y:S02]  /*1cd0*/  USHF.R.S32.HI UR5, URZ, 0x1f, UR6 ;  /* 0x0000001fff057899 */ /* 0x000fe40008011406 */
[----:B--2---:R-:W-:Y:S02]  /*1ce0*/  ULEA UR7, UR9, UR7, 0x18 ;  /* 0x0000000709077291 */ /* 0x004fe4000f8ec0ff */
[----:B------:R-:W-:Y:S02]  /*1cf0*/  ULEA.HI UR5, UR5, UR6, URZ, 0x7 ;  /* 0x0000000605057291 */ /* 0x000fe4000f8f38ff */
[----:B------:R-:W-:Y:S02]  /*1d00*/  UIADD3 UR6, UPT, UPT, UR8, -0x1, URZ ;  /* 0xffffffff08067890 */ /* 0x000fe4000fffe0ff */
[----:B------:R-:W-:-:S02]  /*1d10*/  USHF.R.S32.HI UR63, URZ, 0x7, UR5 ;  /* 0x00000007ff3f7899 */ /* 0x000fc40008011405 */
[----:B------:R-:W-:Y:S02]  /*1d20*/  UISETP.GE.U32.AND UP2, UPT, UR6, -0xff, UPT ;  /* 0xffffff010600788c */ /* 0x000fe4000bf46070 */
[----:B------:R-:W-:Y:S02]  /*1d30*/  UISETP.LT.U32.AND UP0, UPT, UR63, 0x4, UPT ;  /* 0x000000043f00788c */ /* 0x000fe4000bf01070 */
[----:B------:R-:W-:Y:S02]  /*1d40*/  UIADD3 UR69, UPT, UPT, UR8, 0xfe, URZ ;  /* 0x000000fe08457890 */ /* 0x000fe4000fffe0ff */
[----:B------:R-:W-:Y:S01]  /*1d50*/  USEL UR62, UR63, 0x4, UP0 ;  /* 0x000000043f3e7887 */ /* 0x000fe20008000000 */
[----:B------:R-:W1:Y:S03]  /*1d60*/  LDCU UR60, c[0x0][0x374] ;  /* 0x00006e80ff3c77ac */ /* 0x000e660008000800 */
[----:B------:R-:W-:-:S02]  /*1d70*/  UIADD3 UR4, UPT, UPT, UR62, -0x1, URZ ;  /* 0xffffffff3e047890 */ /* 0x000fc4000fffe0ff */
[----:B------:R-:W-:Y:S02]  /*1d80*/  @UP2 UIADD3 UR4, UPT, UPT, UR62, URZ, URZ ;  /* 0x000000ff3e042290 */ /* 0x000fe4000fffe0ff */
[----:B------:R-:W-:Y:S02]  /*1d90*/  USEL UR37, UR52, 0x2, UP1 ;  /* 0x0000000234257887 */ /* 0x000fe40008800000 */
[----:B------:R-:W-:Y:S02]  /*1da0*/  UIADD3 UR57, UPT, UPT, UR7, 0x30800, UR54 ;  /* 0x0003080007397890 */ /* 0x000fe4000fffe036 */
[----:B------:R-:W-:Y:S02]  /*1db0*/  UIADD3 UR56, UPT, UPT, UR7, 0x31000, UR51 ;  /* 0x0003100007387890 */ /* 0x000fe4000fffe033 */
[----:B------:R-:W-:Y:S02]  /*1dc0*/  UIADD3 UR66, UPT, UPT, UR63, -UR62, URZ ;  /* 0x8000003e3f427290 */ /* 0x000fe4000fffe0ff */
[----:B------:R-:W-:-:S02]  /*1dd0*/  UIADD3 UR55, UPT, UPT, UR4, 0x1, URZ ;  /* 0x0000000104377890 */ /* 0x000fc4000fffe0ff */
[----:B------:R-:W-:Y:S01]  /*1de0*/  UIADD3 UR64, UPT, UPT, -UR4, URZ, URZ ;  /* 0x000000ff04407290 */ /* 0x000fe2000fffe1ff */
[----:B-1-34-:R-:W-:-:S11]  /*1df0*/  UMOV UR14, URZ ;  /* 0x000000ff000e7c82 */ /* 0x01afd60008000000 */
.L_x_46:
[----:B------:R-:W1:Y:S02]  /*1e00*/  S2UR UR4, SR_CgaCtaId ;  /* 0x00000000000479c3 */ /* 0x000e640000008800 */
[----:B-1----:R-:W-:-:S09]  /*1e10*/  UISETP.NE.AND UP0, UPT, UR4, URZ, UPT ;  /* 0x000000ff0400728c */ /* 0x002fd2000bf05270 */
[----:B---3--:R-:W-:Y:S05]  /*1e20*/  BRA.U UP0, `(.L_x_23) ;  /* 0x0000000100287547 */ /* 0x008fea000b800000 */
[----:B------:R-:W-:Y:S02]  /*1e30*/  LEA R0, R9, UR7, 0x3 ;  /* 0x0000000709007c11 */ /* 0x000fe4000f8e18ff */
[----:B------:R-:W-:-:S04]  /*1e40*/  SHF.L.U32 R2, R8, 0x1f, RZ ;  /* 0x0000001f08027819 */ /* 0x000fc800000006ff */
[----:B------:R-:W1:Y:S02]  /*1e50*/  SYNCS.PHASECHK.TRANS64.TRYWAIT P0, [R0+URZ+0xd0], R2 ;  /* 0x0000d002000075a7 */ /* 0x000e6400080011ff */
[----:B-1----:R-:W-:Y:S05]  /*1e60*/  @!P0 BRA `(.L_x_24) ;  /* 0x000000a800688947 */ /* 0x002fea0003800000 */
.L_x_151:
[----:B------:R-:W-:Y:S01]  /*1e70*/  VIADD R9, R9, 0x1 ;  /* 0x0000000109097836 */ /* 0x000fe20000000000 */
[----:B------:R1:W-:Y:S04]  /*1e80*/  SYNCS.ARRIVE.TRANS64.A1T0 RZ, [R0+URZ+0xc0], RZ ;  /* 0x0000c0ff00ff79a7 */ /* 0x0003e800081000ff */
[----:B------:R-:W-:-:S04]  /*1e90*/  ISETP.NE.AND P0, PT, R9, 0x2, PT ;  /* 0x000000020900780c */ /* 0x000fc80003f05270 */
[----:B------:R-:W-:Y:S02]  /*1ea0*/  SEL R9, R9, RZ, P0 ;  /* 0x000000ff09097207 */ /* 0x000fe40000000000 */
[----:B-1----:R-:W-:-:S04]  /*1eb0*/  SEL R0, RZ, 0x1, P0 ;  /* 0x00000001ff007807 */ /* 0x002fc80000000000 */
[----:B------:R-:W-:-:S07]  /*1ec0*/  LOP3.LUT R8, R8, R0, RZ, 0x3c, !PT ;  /* 0x0000000008087212 */ /* 0x000fce00078e3cff */
.L_x_23:
[----:B------:R-:W-:Y:S01]  /*1ed0*/  ULEA UR4, UR14, UR7, 0x3 ;  /* 0x000000070e047291 */ /* 0x000fe2000f8e18ff */
[----:B------:R-:W-:Y:S01]  /*1ee0*/  SHF.L.U32 R0, R12, 0x1f, RZ ;  /* 0x0000001f0c007819 */ /* 0x000fe200000006ff */
[----:B------:R-:W-:Y:S02]  /*1ef0*/  UISETP.GE.U32.AND UP0, UPT, UR69, 0xff, UPT ;  /* 0x000000ff4500788c */ /* 0x000fe4000bf06070 */
[----:B------:R-:W-:Y:S02]  /*1f00*/  ULEA UR35, UR16, UR67, 0x8 ;  /* 0x0000004310237291 */ /* 0x000fe4000f8e40ff */
[----:B------:R-:W-:Y:S01]  /*1f10*/  ULEA UR11, UR16, UR68, 0x1 ;  /* 0x00000044100b7291 */ /* 0x000fe2000f8e08ff */
[----:B------:R-:W-:Y:S02]  /*1f20*/  UMOV UR28, URZ ;  /* 0x000000ff001c7c82 */ /* 0x000fe40008000000 */
[----:B------:R1:W2:Y:S01]  /*1f30*/  SYNCS.PHASECHK.TRANS64.TRYWAIT P1, [UR4+0x20], R0 ;  /* 0x00002000ff0075a7 */ /* 0x0002a20008021104 */
[----:B------:R-:W-:-:S04]  /*1f40*/  ULEA.HI UR4, UR20, UR20, URZ, 0x1 ;  /* 0x0000001414047291 */ /* 0x000fc8000f8f08ff */
[----:B------:R-:W-:Y:S02]  /*1f50*/  USHF.L.U32 UR5, UR4, 0x7, URZ ;  /* 0x0000000704057899 */ /* 0x000fe400080006ff */
[----:B------:R-:W-:Y:S02]  /*1f60*/  ULOP3.LUT UR19, UR4, 0xfffffffe, URZ, 0xc0, !UPT ;  /* 0xfffffffe04137892 */ /* 0x000fe4000f8ec0ff */
[----:B------:R-:W-:Y:S02]  /*1f70*/  ULOP3.LUT UR5, UR5, 0xffffff00, URZ, 0xc0, !UPT ;  /* 0xffffff0005057892 */ /* 0x000fe4000f8ec0ff */
[----:B------:R-:W-:Y:S02]  /*1f80*/  ULOP3.LUT UR19, UR19, 0x1, UR70, 0xf8, !UPT ;  /* 0x0000000113137892 */ /* 0x000fe4000f8ef846 */
[----:B------:R-:W-:Y:S01]  /*1f90*/  UIADD3 UR43, UPT, UPT, UR65, UR5, URZ ;  /* 0x00000005412b7290 */ /* 0x000fe2000fffe0ff */
[----:B------:R-:W-:Y:S11]  /*1fa0*/  BRA.U !UP0, `(.L_x_25) ;  /* 0x0000000508287547 */ /* 0x000ff6000b800000 */
[----:B------:R-:W-:Y:S01]  /*1fb0*/  UMOV UR15, UR64 ;  /* 0x00000040000f7c82 */ /* 0x000fe20008000000 */
[----:B------:R-:W-:Y:S01]  /*1fc0*/  UMOV UR4, UR14 ;  /* 0x0000000e00047c82 */ /* 0x000fe20008000000 */
[----:B------:R-:W-:Y:S01]  /*1fd0*/  UMOV UR20, 0xffffffff ;  /* 0xffffffff00147882 */ /* 0x000fe20000000000 */
[----:B------:R-:W-:-:S05]  /*1fe0*/  UMOV UR42, URZ ;  /* 0x000000ff002a7c82 */ /* 0x000fca0008000000 */
.L_x_33:
[----:B------:R-:W-:Y:S01]  /*1ff0*/  ULEA UR5, UR4, UR7, 0x3 ;  /* 0x0000000704057291 */ /* 0x000fe2000f8e18ff */
[----:B--2---:R-:W-:Y:S01]  /*2000*/  @P4 MOV R2, 0x10c00 ;  /* 0x00010c0000024802 */ /* 0x004fe20000000f00 */
[----:B--23--:R-:W-:Y:S10]  /*2010*/  @P1 BRA `(.L_x_26) ;  /* 0x00000000000c1947 */ /* 0x00cff40003800000 */
[----:B------:R-:W-:-:S04]  /*2020*/  SHF.L.U32 R3, R12, 0x1f, RZ ;  /* 0x0000001f0c037819 */ /* 0x000fc800000006ff */
[----:B------:R-:W2:Y:S02]  /*2030*/  SYNCS.PHASECHK.TRANS64.TRYWAIT P0, [UR5+0x20], R3 ;  /* 0x00002003ff0075a7 */ /* 0x000ea40008001105 */
[----:B--2---:R-:W-:Y:S05]  /*2040*/  @!P0 BRA `(.L_x_27) ;  /* 0x000000a800048947 */ /* 0x004fea0003800000 */
.L_x_26:
[----:B------:R2:W-:Y:S01]  /*2050*/  @P4 SYNCS.ARRIVE.TRANS64 RZ, [UR5], R2 ;  /* 0x00000002ffff49a7 */ /* 0x0005e20008000005 */
[----:B------:R-:W-:Y:S02]  /*2060*/  ULOP3.LUT UR6, UR37, 0x2, URZ, 0xfc, !UPT ;  /* 0x0000000225067892 */ /* 0x000fe4000f8efcff */
[----:B------:R-:W-:Y:S02]  /*2070*/  UIADD3 UR15, UPT, UPT, UR15, 0x1, URZ ;  /* 0x000000010f0f7890 */ /* 0x000fe4000fffe0ff */
[----:B------:R-:W-:Y:S02]  /*2080*/  UISETP.NE.AND UP0, UPT, UR6, 0x2, UPT ;  /* 0x000000020600788c */ /* 0x000fe4000bf05270 */
[----:B------:R-:W-:Y:S02]  /*2090*/  UIADD3 UR20, UPT, UPT, UR20, 0x1, URZ ;  /* 0x0000000114147890 */ /* 0x000fe4000fffe0ff */
[----:B------:R-:W-:-:S05]  /*20a0*/  UISETP.NE.AND UP4, UPT, UR15, 0x1, UPT ;  /* 0x000000010f00788c */ /* 0x000fca000bf85270 */
[----:B------:R-:W-:Y:S05]  /*20b0*/  BRA.U UP0, `(.L_x_28) ;  /* 0x0000000100047547 */ /* 0x000fea000b800000 */
[----:B------:R-:W-:Y:S05]  /*20c0*/  BPT.TRAP 0x1 ;  /* 0x000000040000795c */ /* 0x000fea0000300000 */
.L_x_28:
[----:B------:R-:W-:Y:S04]  /*20d0*/  BSSY.RECONVERGENT B0, `(.L_x_29) ;  /* 0x0000003000007945 */ /* 0x000fe80003800200 */
[----:B------:R-:W-:Y:S05]  /*20e0*/  @!P3 BRA `(.L_x_30) ;  /* 0x000000000004b947 */ /* 0x000fea0003800000 */
[----:B------:R-:W-:Y:S05]  /*20f0*/  BPT.TRAP 0x1 ;  /* 0x000000040000795c */ /* 0x000fea0000300000 */
.L_x_30:
[----:B------:R-:W-:Y:S05]  /*2100*/  BSYNC.RECONVERGENT B0 ;  /* 0x0000000000007941 */ /* 0x000fea0003800200 */
.L_x_29:
[----:B------:R-:W-:Y:S01]  /*2110*/  UIADD3 UR6, UPT, UPT, UR4, 0x1, URZ ;  /* 0x0000000104067890 */ /* 0x000fe2000fffe0ff */
[----:B------:R-:W-:Y:S01]  /*2120*/  BSSY.RECONVERGENT B0, `(.L_x_31) ;  /* 0x000002e000007945 */ /* 0x000fe20003800200 */
[----:B------:R-:W-:Y:S02]  /*2130*/  ELECT P0, URZ, PT ;  /* 0x0000000000ff782f */ /* 0x000fe40003800000 */
[----:B------:R-:W-:-:S04]  /*2140*/  UISETP.NE.AND UP0, UPT, UR6, 0x4, UPT ;  /* 0x000000040600788c */ /* 0x000fc8000bf05270 */
[----:B------:R-:W-:Y:S02]  /*2150*/  USEL UR8, URZ, 0x1, UP0 ;  /* 0x00000001ff087887 */ /* 0x000fe40008000000 */
[----:B------:R-:W-:-:S04]  /*2160*/  USEL UR14, UR6, URZ, UP0 ;  /* 0x000000ff060e7287 */ /* 0x000fc80008000000 */
[----:B------:R-:W-:Y:S01]  /*2170*/  ULEA UR6, UR14, UR7, 0x3 ;  /* 0x000000070e067291 */ /* 0x000fe2000f8e18ff */
[----:B------:R-:W-:-:S04]  /*2180*/  LOP3.LUT R12, R12, UR8, RZ, 0x3c, !PT ;  /* 0x000000080c0c7c12 */ /* 0x000fc8000f8e3cff */
[----:B-1----:R-:W-:-:S04]  /*2190*/  SHF.L.U32 R0, R12, 0x1f, RZ ;  /* 0x0000001f0c007819 */ /* 0x002fc800000006ff */
[----:B------:R1:W3:Y:S01]  /*21a0*/  SYNCS.PHASECHK.TRANS64.TRYWAIT P1, [UR6+0x20], R0 ;  /* 0x00002000ff0075a7 */ /* 0x0002e20008021106 */
[----:B------:R-:W-:Y:S05]  /*21b0*/  @!P0 BRA `(.L_x_32) ;  /* 0x0000000000908947 */ /* 0x000fea0003800000 */
[----:B------:R-:W-:Y:S02]  /*21c0*/  USHF.L.U32 UR6, UR4, 0xe, URZ ;  /* 0x0000000e04067899 */ /* 0x000fe400080006ff */
[----:B------:R-:W-:Y:S02]  /*21d0*/  UIADD3 UR28, UP3, UPT, UR38, 0x80, URZ ;  /* 0x00000080261c7890 */ /* 0x000fe4000ff7e0ff */
[----:B------:R-:W-:Y:S02]  /*21e0*/  ULOP3.LUT UR40, UR50, UR6, URZ, 0xfc, !UPT ;  /* 0x0000000632287292 */ /* 0x000fe4000f8efcff */
[----:B------:R-:W-:Y:S02]  /*21f0*/  UIADD3 UR26, UP2, UPT, UR38, 0x180, URZ ;  /* 0x00000180261a7890 */ /* 0x000fe4000ff5e0ff */
[----:B------:R-:W-:Y:S02]  /*2200*/  ULOP3.LUT UR32, UR49, UR6, URZ, 0xfc, !UPT ;  /* 0x0000000631207292 */ /* 0x000fe4000f8efcff */
[----:B------:R-:W-:-:S02]  /*2210*/  ULEA UR16, UR4, UR54, 0x9 ;  /* 0x0000003604107291 */ /* 0x000fc4000f8e48ff */
[----:B------:R-:W-:Y:S02]  /*2220*/  UIADD3 UR24, UP1, UPT, UR38, 0x280, URZ ;  /* 0x0000028026187890 */ /* 0x000fe4000ff3e0ff */
[----:B------:R-:W-:Y:S02]  /*2230*/  ULEA UR8, UR4, UR51, 0xa ;  /* 0x0000003304087291 */ /* 0x000fe4000f8e50ff */
[----:B------:R-:W-:Y:S02]  /*2240*/  UIADD3 UR22, UP0, UPT, UR38, 0x380, URZ ;  /* 0x0000038026167890 */ /* 0x000fe4000ff1e0ff */
[----:B------:R-:W-:Y:S02]  /*2250*/  ULOP3.LUT UR41, UR5, 0xfefffff8, URZ, 0xc0, !UPT ;  /* 0xfefffff805297892 */ /* 0x000fe4000f8ec0ff */
[----:B------:R-:W-:Y:S02]  /*2260*/  UIADD3.X UR29, UPT, UPT, URZ, UR39, URZ, UP3, !UPT ;  /* 0x00000027ff1d7290 */ /* 0x000fe40009ffe4ff */
[----:B------:R-:W-:-:S02]  /*2270*/  UPRMT UR6, URZ, 0x5410, UR48 ;  /* 0x00005410ff067896 */ /* 0x000fc40008000030 */
[----:B------:R-:W-:Y:S02]  /*2280*/  UIADD3 UR40, UPT, UPT, UR7, 0x10800, UR40 ;  /* 0x0001080007287890 */ /* 0x000fe4000fffe028 */
[----:B------:R-:W-:Y:S02]  /*2290*/  UIADD3.X UR27, UPT, UPT, URZ, UR39, URZ, UP2, !UPT ;  /* 0x00000027ff1b7290 */ /* 0x000fe400097fe4ff */
[----:B------:R-:W-:Y:S02]  /*22a0*/  UPRMT UR31, URZ, 0x5410, UR47 ;  /* 0x00005410ff1f7896 */ /* 0x000fe4000800002f */
[----:B------:R-:W-:Y:S02]  /*22b0*/  UIADD3 UR32, UPT, UPT, UR7, 0x20800, UR32 ;  /* 0x0002080007207890 */ /* 0x000fe4000fffe020 */
[----:B------:R-:W-:Y:S02]  /*22c0*/  UIADD3.X UR25, UPT, UPT, URZ, UR39, URZ, UP1, !UPT ;  /* 0x00000027ff197290 */ /* 0x000fe40008ffe4ff */
[----:B------:R-:W-:-:S02]  /*22d0*/  UIADD3 UR16, UPT, UPT, UR7, 0x30800, UR16 ;  /* 0x0003080007107890 */ /* 0x000fc4000fffe010 */
[----:B------:R-:W-:Y:S02]  /*22e0*/  UIADD3.X UR23, UPT, UPT, URZ, UR39, URZ, UP0, !UPT ;  /* 0x00000027ff177290 */ /* 0x000fe400087fe4ff */
[----:B------:R-:W-:Y:S02]  /*22f0*/  UPRMT UR30, URZ, 0x5410, UR46 ;  /* 0x00005410ff1e7896 */ /* 0x000fe4000800002e */
[----:B------:R-:W-:Y:S01]  /*2300*/  UIADD3 UR8, UPT, UPT, UR7, 0x31000, UR8 ;  /* 0x0003100007087890 */ /* 0x000fe2000fffe008 */
[----:B------:R-:W-:Y:S01]  /*2310*/  UMOV UR52, 0x0 ;  /* 0x0000000000347882 */ /* 0x000fe20000000000 */
[----:B------:R-:W-:Y:S01]  /*2320*/  UMOV UR53, 0x10000000 ;  /* 0x1000000000357882 */ /* 0x000fe20000000000 */
[----:B------:R-:W-:Y:S01]  /*2330*/  UMOV UR34, UR42 ;  /* 0x0000002a00227c82 */ /* 0x000fe20008000000 */
[----:B------:R-:W-:Y:S01]  /*2340*/  UMOV UR36, UR44 ;  /* 0x0000002c00247c82 */ /* 0x000fe20008000000 */
[----:B------:R-:W-:Y:S01]  /*2350*/  UMOV UR33, UR41 ;  /* 0x0000002900217c82 */ /* 0x000fe20008000000 */
[----:B------:R-:W-:Y:S01]  /*2360*/  UMOV UR21, UR44 ;  /* 0x0000002c00157c82 */ /* 0x000fe20008000000 */
[----:B------:R-:W-:Y:S01]  /*2370*/  UMOV UR17, UR41 ;  /* 0x0000002900117c82 */ /* 0x000fe20008000000 */
[----:B------:R4:W-:Y:S01]  /*2380*/  UTMALDG.3D.MULTICAST.2CTA [UR40], [UR28], UR6, desc[UR52] ;  /* 0x000034281c0073b4 */ /* 0x0009e20008211806 */
[----:B------:R-:W-:Y:S01]  /*2390*/  UMOV UR12, UR20 ;  /* 0x00000014000c7c82 */ /* 0x000fe20008000000 */
[----:B------:R-:W-:Y:S01]  /*23a0*/  UMOV UR13, UR44 ;  /* 0x0000002c000d7c82 */ /* 0x000fe20008000000 */
[----:B------:R-:W-:Y:S01]  /*23b0*/  UMOV UR9, UR41 ;  /* 0x0000002900097c82 */ /* 0x000fe20008000000 */
[----:B------:R4:W-:Y:S01]  /*23c0*/  UTMALDG.3D.MULTICAST.2CTA [UR32], [UR26], UR31, desc[UR52] ;  /* 0x000034201a0073b4 */ /* 0x0009e2000821181f */
[----:B------:R4:W-:Y:S01]  /*23d0*/  UTMALDG.4D.MULTICAST.2CTA [UR16], [UR24], UR6, desc[UR52] ;  /* 0x00003410180073b4 */ /* 0x0009e20008219806 */
[----:B------:R4:W-:Y:S02]  /*23e0*/  UTMALDG.4D.MULTICAST.2CTA [UR8], [UR22], UR30, desc[UR52] ;  /* 0x00003408160073b4 */ /* 0x0009e4000821981e */
[----:B----4-:R-:W-:Y:S01]  /*23f0*/  NOP ;  /* 0x0000000000007918 */ /* 0x010fe20000000000 */
.L_x_32:
[----:B------:R-:W-:Y:S05]  /*2400*/  BSYNC.RECONVERGENT B0 ;  /* 0x0000000000007941 */ /* 0x000fea0003800200 */
.L_x_31:
[----:B------:R-:W-:Y:S01]  /*2410*/  UIADD3 UR42, UPT, UPT, UR42, 0x80, URZ ;  /* 0x000000802a2a7890 */ /* 0x000fe2000fffe0ff */
[----:B------:R-:W-:Y:S01]  /*2420*/  UMOV UR4, UR14 ;  /* 0x0000000e00047c82 */ /* 0x000fe20008000000 */
[----:B------:R-:W-:Y:S01]  /*2430*/  UMOV UR28, UR55 ;  /* 0x00000037001c7c82 */ /* 0x000fe20008000000 */
[----:B------:R-:W-:Y:S09]  /*2440*/  BRA.U UP4, `(.L_x_33) ;  /* 0xfffffff904e87547 */ /* 0x000ff2000b83ffff */
.L_x_25:
[----:B------:R-:W-:Y:S01]  /*2450*/  ULEA UR4, UR14, UR7, 0x3 ;  /* 0x000000070e047291 */ /* 0x000fe2000f8e18ff */
[----:B-1----:R-:W-:Y:S01]  /*2460*/  SHF.L.U32 R0, R12, 0x1f, RZ ;  /* 0x0000001f0c007819 */ /* 0x002fe200000006ff */
[----:B------:R-:W-:Y:S01]  /*2470*/  @!P2 SYNCS.ARRIVE.TRANS64.A1T0 RZ, [UR7+0x88], RZ ;  /* 0x000088ffffffa9a7 */ /* 0x000fe20008100007 */
[----:B------:R-:W-:-:S06]  /*2480*/  UISETP.GT.AND UP0, UPT, UR63, UR62, UPT ;  /* 0x0000003e3f00728c */ /* 0x000fcc000bf04270 */
[----:B--23--:R1:W2:Y:S03]  /*2490*/  SYNCS.PHASECHK.TRANS64.TRYWAIT P1, [UR4+0x20], R0 ;  /* 0x00002000ff0075a7 */ /* 0x00c2a60008021104 */
[----:B------:R-:W-:Y:S05]  /*24a0*/  BRA.U !UP0, `(.L_x_34) ;  /* 0x0000000508187547 */ /* 0x000fea000b800000 */
[----:B------:R-:W-:Y:S01]  /*24b0*/  UIADD3 UR30, UPT, UPT, UR66, UR28, URZ ;  /* 0x0000001c421e7290 */ /* 0x000fe2000fffe0ff */
[----:B------:R-:W-:-:S11]  /*24c0*/  UMOV UR5, UR14 ;  /* 0x0000000e00057c82 */ /* 0x000fd60008000000 */
.L_x_42:
[----:B------:R-:W-:Y:S01]  /*24d0*/  ULEA UR6, UR5, UR7, 0x3 ;  /* 0x0000000705067291 */ /* 0x000fe2000f8e18ff */
[----:B--2---:R-:W-:Y:S01]  /*24e0*/  @P4 MOV R2, 0x10c00 ;  /* 0x00010c0000024802 */ /* 0x004fe20000000f00 */
[----:B--23--:R-:W-:Y:S10]  /*24f0*/  @P1 BRA `(.L_x_35) ;  /* 0x00000000000c1947 */ /* 0x00cff40003800000 */
[----:B------:R-:W-:-:S04]  /*2500*/  SHF.L.U32 R3, R12, 0x1f, RZ ;  /* 0x0000001f0c037819 */ /* 0x000fc800000006ff */
[----:B------:R-:W2:Y:S02]  /*2510*/  SYNCS.PHASECHK.TRANS64.TRYWAIT P0, [UR6+0x20], R3 ;  /* 0x00002003ff0075a7 */ /* 0x000ea40008001106 */
[----:B--2---:R-:W-:Y:S05]  /*2520*/  @!P0 BRA `(.L_x_36) ;  /* 0x000000a000e48947 */ /* 0x004fea0003800000 */
.L_x_35:
[----:B------:R2:W-:Y:S01]  /*2530*/  @P4 SYNCS.ARRIVE.TRANS64 RZ, [UR6], R2 ;  /* 0x00000002ffff49a7 */ /* 0x0005e20008000006 */
[----:B------:R-:W-:-:S04]  /*2540*/  ULOP3.LUT UR4, UR37, 0x2, URZ, 0xfc, !UPT ;  /* 0x0000000225047892 */ /* 0x000fc8000f8efcff */
[----:B------:R-:W-:-:S09]  /*2550*/  UISETP.NE.AND UP0, UPT, UR4, 0x2, UPT ;  /* 0x000000020400788c */ /* 0x000fd2000bf05270 */
[----:B------:R-:W-:Y:S05]  /*2560*/  BRA.U UP0, `(.L_x_37) ;  /* 0x0000000100047547 */ /* 0x000fea000b800000 */
[----:B------:R-:W-:Y:S05]  /*2570*/  BPT.TRAP 0x1 ;  /* 0x000000040000795c */ /* 0x000fea0000300000 */
.L_x_37:
[----:B------:R-:W-:Y:S04]  /*2580*/  BSSY.RECONVERGENT B0, `(.L_x_38) ;  /* 0x0000003000007945 */ /* 0x000fe80003800200 */
[----:B------:R-:W-:Y:S05]  /*2590*/  @!P3 BRA `(.L_x_39) ;  /* 0x000000000004b947 */ /* 0x000fea0003800000 */
[----:B------:R-:W-:Y:S05]  /*25a0*/  BPT.TRAP 0x1 ;  /* 0x000000040000795c */ /* 0x000fea0000300000 */
.L_x_39:
[----:B------:R-:W-:Y:S05]  /*25b0*/  BSYNC.RECONVERGENT B0 ;  /* 0x0000000000007941 */ /* 0x000fea0003800200 */
.L_x_38:
        /* <DEDUP_REMOVED lines=16> */
[----:B------:R-:W-:-:S02]  /*26c0*/  UIADD3 UR22, UP1, UPT, UR38, 0x280, URZ ;  /* 0x0000028026167890 */ /* 0x000fc4000ff3e0ff */
[----:B------:R-:W-:Y:S02]  /*26d0*/  UIADD3 UR20, UP0, UPT, UR38, 0x380, URZ ;  /* 0x0000038026147890 */ /* 0x000fe4000ff1e0ff */
[----:B------:R-:W-:Y:S02]  /*26e0*/  USHF.L.U32 UR42, UR28, 0x7, URZ ;  /* 0x000000071c2a7899 */ /* 0x000fe400080006ff */
[----:B------:R-:W-:Y:S02]  /*26f0*/  ULOP3.LUT UR41, UR6, 0xfefffff8, URZ, 0xc0, !UPT ;  /* 0xfefffff806297892 */ /* 0x000fe4000f8ec0ff */
[----:B------:R-:W-:Y:S02]  /*2700*/  UIADD3.X UR17, UPT, UPT, URZ, UR39, URZ, UP3, !UPT ;  /* 0x00000027ff117290 */ /* 0x000fe40009ffe4ff */
[----:B------:R-:W-:Y:S02]  /*2710*/  UIADD3 UR40, UPT, UPT, UR7, 0x10800, UR40 ;  /* 0x0001080007287890 */ /* 0x000fe4000fffe028 */
[----:B------:R-:W-:-:S02]  /*2720*/  UPRMT UR4, URZ, 0x5410, UR48 ;  /* 0x00005410ff047896 */ /* 0x000fc40008000030 */
[----:B------:R-:W-:Y:S02]  /*2730*/  UIADD3 UR32, UPT, UPT, UR7, 0x20800, UR32 ;  /* 0x0002080007207890 */ /* 0x000fe4000fffe020 */
[----:B------:R-:W-:Y:S02]  /*2740*/  UPRMT UR9, URZ, 0x5410, UR47 ;  /* 0x00005410ff097896 */ /* 0x000fe4000800002f */
[----:B------:R-:W-:Y:S02]  /*2750*/  UIADD3.X UR13, UPT, UPT, URZ, UR39, URZ, UP2, !UPT ;  /* 0x00000027ff0d7290 */ /* 0x000fe400097fe4ff */
[----:B------:R-:W-:Y:S02]  /*2760*/  ULEA UR24, UR5, UR57, 0x9 ;  /* 0x0000003905187291 */ /* 0x000fe4000f8e48ff */
[----:B------:R-:W-:Y:S02]  /*2770*/  UIADD3.X UR23, UPT, UPT, URZ, UR39, URZ, UP1, !UPT ;  /* 0x00000027ff177290 */ /* 0x000fe40008ffe4ff */
[----:B------:R-:W-:-:S02]  /*2780*/  ULEA UR8, UR5, UR56, 0xa ;  /* 0x0000003805087291 */ /* 0x000fc4000f8e50ff */
[----:B------:R-:W-:Y:S02]  /*2790*/  UPRMT UR15, URZ, 0x5410, UR46 ;  /* 0x00005410ff0f7896 */ /* 0x000fe4000800002e */
[----:B------:R-:W-:Y:S01]  /*27a0*/  UIADD3.X UR21, UPT, UPT, URZ, UR39, URZ, UP0, !UPT ;  /* 0x00000027ff157290 */ /* 0x000fe200087fe4ff */
[----:B------:R-:W-:Y:S01]  /*27b0*/  UMOV UR52, 0x0 ;  /* 0x0000000000347882 */ /* 0x000fe20000000000 */
[----:B------:R-:W-:Y:S01]  /*27c0*/  UMOV UR53, 0x10000000 ;  /* 0x1000000000357882 */ /* 0x000fe20000000000 */
[----:B------:R-:W-:Y:S01]  /*27d0*/  UMOV UR36, UR44 ;  /* 0x0000002c00247c82 */ /* 0x000fe20008000000 */
[----:B------:R-:W-:Y:S01]  /*27e0*/  UMOV UR33, UR41 ;  /* 0x0000002900217c82 */ /* 0x000fe20008000000 */
[----:B------:R-:W-:Y:S01]  /*27f0*/  UMOV UR34, UR42 ;  /* 0x0000002a00227c82 */ /* 0x000fe20008000000 */
[----:B------:R-:W-:Y:S01]  /*2800*/  UTMALDG.3D.MULTICAST.2CTA [UR40], [UR16], UR4, desc[UR52] ;  /* 0x00003428100073b4 */ /* 0x000fe20008211804 */
[----:B------:R-:W-:Y:S01]  /*2810*/  UMOV UR26, UR18 ;  /* 0x00000012001a7c82 */ /* 0x000fe20008000000 */
[----:B------:R-:W-:Y:S01]  /*2820*/  UMOV UR27, UR19 ;  /* 0x00000013001b7c82 */ /* 0x000fe20008000000 */
[----:B------:R-:W-:Y:S01]  /*2830*/  UMOV UR29, UR44 ;  /* 0x0000002c001d7c82 */ /* 0x000fe20008000000 */
[----:B------:R-:W-:Y:S01]  /*2840*/  UMOV UR25, UR41 ;  /* 0x0000002900197c82 */ /* 0x000fe20008000000 */
[----:B------:R4:W-:Y:S01]  /*2850*/  UTMALDG.3D.MULTICAST.2CTA [UR32], [UR12], UR9, desc[UR52] ;  /* 0x000034200c0073b4 */ /* 0x0009e20008211809 */
[----:B------:R1:W-:Y:S01]  /*2860*/  UTMALDG.4D.MULTICAST.2CTA [UR24], [UR22], UR4, desc[UR52] ;  /* 0x00003418160073b4 */ /* 0x0003e20008219804 */
[----:B----4-:R-:W-:Y:S01]  /*2870*/  UMOV UR12, UR28 ;  /* 0x0000001c000c7c82 */ /* 0x010fe20008000000 */
[----:B------:R-:W-:Y:S01]  /*2880*/  UMOV UR13, UR44 ;  /* 0x0000002c000d7c82 */ /* 0x000fe20008000000 */
[----:B------:R-:W-:-:S02]  /*2890*/  UMOV UR9, UR41 ;  /* 0x0000002900097c82 */ /* 0x000fc40008000000 */
[----:B------:R1:W-:Y:S02]  /*28a0*/  UTMALDG.4D.MULTICAST.2CTA [UR8], [UR20], UR15, desc[UR52] ;  /* 0x00003408140073b4 */ /* 0x0003e4000821980f */
[----:B-1----:R-:W-:Y:S01]  /*28b0*/  NOP ;  /* 0x0000000000007918 */ /* 0x002fe20000000000 */
.L_x_41:
[----:B------:R-:W-:Y:S05]  /*28c0*/  BSYNC.RECONVERGENT B0 ;  /* 0x0000000000007941 */ /* 0x000fea0003800200 */
.L_x_40:
[----:B------:R-:W-:Y:S01]  /*28d0*/  UIADD3 UR28, UPT, UPT, UR28, 0x1, URZ ;  /* 0x000000011c1c7890 */ /* 0x000fe2000fffe0ff */
[----:B------:R-:W-:-:S03]  /*28e0*/  UMOV UR5, UR14 ;  /* 0x0000000e00057c82 */ /* 0x000fc60008000000 */
[----:B------:R-:W-:-:S09]  /*28f0*/  UISETP.NE.AND UP0, UPT, UR28, UR30, UPT ;  /* 0x0000001e1c00728c */ /* 0x000fd2000bf05270 */
[----:B------:R-:W-:Y:S05]  /*2900*/  BRA.U UP0, `(.L_x_42) ;  /* 0xfffffff900f07547 */ /* 0x000fea000b83ffff */
.L_x_34:
[C---:B------:R-:W-:Y:S01]  /*2910*/  LEA R3, R11.reuse, UR7, 0x3 ;  /* 0x000000070b037c11 */ /* 0x040fe2000f8e18ff */
[----:B------:R-:W-:Y:S01]  /*2920*/  NOP ;  /* 0x0000000000007918 */ /* 0x000fe20000000000 */
[----:B-1----:R-:W-:Y:S02]  /*2930*/  SHF.L.U32 R0, R10, 0x1f, RZ ;  /* 0x0000001f0a007819 */ /* 0x002fe400000006ff */
[----:B------:R-:W-:Y:S02]  /*2940*/  LEA R4, R11, UR7, 0x4 ;  /* 0x000000070b047c11 */ /* 0x000fe4000f8e20ff */
[----:B------:R-:W1:Y:S02]  /*2950*/  SYNCS.PHASECHK.TRANS64.TRYWAIT P0, [R3+URZ+0x90], R0 ;  /* 0x00009000030075a7 */ /* 0x000e6400080011ff */
[----:B-1----:R-:W-:Y:S05]  /*2960*/  @!P0 BRA `(.L_x_43) ;  /* 0x0000009c00ec8947 */ /* 0x002fea0003800000 */
.L_x_154:
[----:B------:R-:W4:Y:S01]  /*2970*/  LDS.128 R4, [R4+0xf0] ;  /* 0x0000f00004047984 */ /* 0x000f220000000c00 */
[----:B------:R-:W-:Y:S01]  /*2980*/  UISETP.GE.AND UP0, UPT, UR45, 0x1, UPT ;  /* 0x000000012d00788c */ /* 0x000fe2000bf06270 */
[----:B------:R-:W-:Y:S01]  /*2990*/  @!PT LDS RZ, [RZ] ;  /* 0x00000000fffff984 */ /* 0x000fe20000000800 */
[----:B------:R-:W-:Y:S01]  /*29a0*/  @!PT LDS RZ, [RZ] ;  /* 0x00000000fffff984 */ /* 0x000fe20000000800 */
[----:B------:R-:W-:Y:S01]  /*29b0*/  @!PT LDS RZ, [RZ] ;  /* 0x00000000fffff984 */ /* 0x000fe20000000800 */
[----:B------:R-:W-:Y:S01]  /*29c0*/  @!PT LDS RZ, [RZ] ;  /* 0x00000000fffff984 */ /* 0x000fe20000000800 */
[----:B------:R1:W-:Y:S06]  /*29d0*/  MEMBAR.ALL.CTA ;  /* 0x0000000000007992 */ /* 0x0003ec0000008000 */
[----:B-1----:R-:W1:Y:S01]  /*29e0*/  FENCE.VIEW.ASYNC.S ;  /* 0x00000000000073c6 */ /* 0x002e620000000000 */
[----:B----4-:R-:W-:-:S13]  /*29f0*/  LOP3.LUT P0, RZ, R6, 0x1, RZ, 0xc0, !PT ;  /* 0x0000000106ff7812 */ /* 0x010fda000780c0ff */
[----:B-1----:R-:W-:Y:S01]  /*2a00*/  VOTEU.ANY UP1, P0 ;  /* 0x0000000000ff7886 */ /* 0x002fe20000020100 */
[----:B------:R-:W-:-:S13]  /*2a10*/  PLOP3.LUT P0, PT, PT, PT, UP1, 0x80, 0x8 ;  /* 0x000000000008781c */ /* 0x000fda0003f0f018 */
[----:B------:R-:W-:Y:S02]  /*2a20*/  @P0 LOP3.LUT R0, R5, 0xffff, RZ, 0xc0, !PT ;  /* 0x0000ffff05000812 */ /* 0x000fe400078ec0ff */
[----:B--2---:R-:W-:Y:S02]  /*2a30*/  @P0 MOV R2, R4 ;  /* 0x0000000400020202 */ /* 0x004fe40000000f00 */
[----:B------:R-:W-:Y:S01]  /*2a40*/  @P0 R2UR UR5, R0 ;  /* 0x00000000000502ca */ /* 0x000fe200000e0000 */
[----:B------:R-:W-:Y:S01]  /*2a50*/  VIADD R0, R3, 0xa0 ;  /* 0x000000a003007836 */ /* 0x000fe20000000000 */
[----:B------:R-:W-:Y:S02]  /*2a60*/  @P0 SHF.R.U32.HI R4, RZ, 0x10, R5 ;  /* 0x00000010ff040819 */ /* 0x000fe40000011605 */
[----:B------:R-:W-:Y:S02]  /*2a70*/  @P0 R2UR UR6, R2 ;  /* 0x00000000020602ca */ /* 0x000fe400000e0000 */
[----:B------:R-:W-:-:S02]  /*2a80*/  PRMT R0, RZ, 0x654, R0 ;  /* 0x00000654ff007816 */ /* 0x000fc40000000000 */
[----:B------:R-:W-:Y:S02]  /*2a90*/  @P0 R2UR UR4, R4 ;  /* 0x00000000040402ca */ /* 0x000fe400000e0000 */
[----:B------:R1:W-:Y:S03]  /*2aa0*/  SYNCS.ARRIVE.TRANS64.RED.A1T0 RZ, [R0+URZ], RZ ;  /* 0x000000ff00ff79a7 */ /* 0x0003e600081004ff */
[----:B------:R-:W-:-:S04]  /*2ab0*/  @UP1 UMOV UR58, UR5 ;  /* 0x00000005003a1c82 */ /* 0x000fc80008000000 */
[----:B------:R-:W-:-:S04]  /*2ac0*/  @UP1 UMOV UR59, UR6 ;  /* 0x00000006003b1c82 */ /* 0x000fc80008000000 */
[----:B------:R-:W-:Y:S01]  /*2ad0*/  @UP1 UMOV UR44, UR4 ;  /* 0x00000004002c1c82 */ /* 0x000fe20008000000 */
[----:B------:R-:W-:Y:S05]  /*2ae0*/  BRA.U !UP0, `(.L_x_44) ;  /* 0x0000000108d47547 */ /* 0x000fea000b800000 */
[----:B------:R-:W2:Y:S01]  /*2af0*/  LDCU.128 UR20, c[0x0][0xf10] ;  /* 0x0001e200ff1477ac */ /* 0x000ea20008000c00 */
[----:B------:R-:W4:Y:S01]  /*2b00*/  LDCU UR11, c[0x0][0xf20] ;  /* 0x0001e400ff0b77ac */ /* 0x000f220008000800 */
[----:B------:R-:W3:Y:S01]  /*2b10*/  LDCU UR19, c[0x0][0xf0c] ;  /* 0x0001e180ff1377ac */ /* 0x000ee20008000800 */
[----:B------:R-:W1:Y:S01]  /*2b20*/  LDCU.64 UR8, c[0x0][0xf28] ;  /* 0x0001e500ff0877ac */ /* 0x000e620008000a00 */
[----:B------:R-:W-:Y:S02]  /*2b30*/  UISETP.NE.AND UP3, UPT, UR45, 0x1, UPT ;  /* 0x000000012d00788c */ /* 0x000fe4000bf65270 */
[----:B--2---:R-:W-:Y:S02]  /*2b40*/  UIMAD.WIDE.U32 UR12, UR60, UR23, URZ ;  /* 0x000000173c0c72a5 */ /* 0x004fe4000f8e00ff */
[----:B------:R-:W-:Y:S02]  /*2b50*/  UIMAD.WIDE.U32 UR4, UR61, UR20, URZ ;  /* 0x000000143d0472a5 */ /* 0x000fe4000f8e00ff */
[----:B------:R-:W-:-:S02]  /*2b60*/  UISETP.NE.AND UP0, UPT, UR22, 0x1, UPT ;  /* 0x000000011600788c */ /* 0x000fc4000bf05270 */
[----:B------:R-:W-:Y:S01]  /*2b70*/  UIMAD.WIDE.U32 UR24, UR58, UR23, URZ ;  /* 0x000000173a1872a5 */ /* 0x000fe2000f8e00ff */
[----:B------:R-:W-:Y:S02]  /*2b80*/  UMOV UR12, UR13 ;  /* 0x0000000d000c7c82 */ /* 0x000fe40008000000 */
[----:B------:R-:W-:Y:S01]  /*2b90*/  UMOV UR4, UR5 ;  /* 0x0000000500047c82 */ /* 0x000fe20008000000 */
[----:B----4-:R-:W-:Y:S02]  /*2ba0*/  USHF.R.U32.HI UR12, URZ, UR11, UR12 ;  /* 0x0000000bff0c7299 */ /* 0x010fe4000801160c */
[----:B---3--:R-:W-:Y:S02]  /*2bb0*/  UISETP.NE.AND UP2, UPT, UR19, 0x1, UPT ;  /* 0x000000011300788c */ /* 0x008fe4000bf45270 */
[----:B------:R-:W-:Y:S02]  /*2bc0*/  USHF.R.U32.HI UR4, URZ, UR21, UR4 ;  /* 0x00000015ff047299 */ /* 0x000fe40008011604 */
[----:B------:R-:W-:-:S02]  /*2bd0*/  USEL UR5, UR60, UR12, !UP0 ;  /* 0x0000000c3c057287 */ /* 0x000fc4000c000000 */
[----:B------:R-:W-:Y:S02]  /*2be0*/  USEL UR6, UR61, UR4, !UP2 ;  /* 0x000000043d067287 */ /* 0x000fe4000d000000 */
[----:B-1----:R-:W-:Y:S01]  /*2bf0*/  UIMAD.WIDE.U32 UR12, UR5, UR8, URZ ;  /* 0x00000008050c72a5 */ /* 0x002fe2000f8e00ff */
[----:B------:R-:W-:Y:S01]  /*2c00*/  UMOV UR4, UR25 ;  /* 0x0000001900047c82 */ /* 0x000fe20008000000 */
[----:B------:R-:W-:Y:S02]  /*2c10*/  UIMAD.WIDE.U32 UR16, UR59, UR20, URZ ;  /* 0x000000143b1072a5 */ /* 0x000fe4000f8e00ff */
[----:B------:R-:W-:-:S03]  /*2c20*/  UIMAD.WIDE.U32 UR24, UR6, UR8, URZ ;  /* 0x00000008061872a5 */ /* 0x000fc6000f8e00ff */
[----:B------:R-:W-:Y:S01]  /*2c30*/  UMOV UR12, UR13 ;  /* 0x0000000d000c7c82 */ /* 0x000fe20008000000 */
[----:B------:R-:W-:Y:S02]  /*2c40*/  USHF.R.U32.HI UR4, URZ, UR11, UR4 ;  /* 0x0000000bff047299 */ /* 0x000fe40008011604 */
[----:B------:R-:W-:Y:S01]  /*2c50*/  @UP3 USHF.R.U32.HI UR5, URZ, UR9, UR12 ;  /* 0x00000009ff053299 */ /* 0x000fe2000801160c */
[----:B------:R-:W-:Y:S01]  /*2c60*/  UMOV UR16, UR17 ;  /* 0x0000001100107c82 */ /* 0x000fe20008000000 */
[----:B------:R-:W-:Y:S01]  /*2c70*/  UMOV UR24, UR25 ;  /* 0x0000001900187c82 */ /* 0x000fe20008000000 */
[----:B------:R-:W-:Y:S02]  /*2c80*/  USHF.R.U32.HI UR21, URZ, UR21, UR16 ;  /* 0x00000015ff157299 */ /* 0x000fe40008011610 */
[----:B------:R-:W-:Y:S02]  /*2c90*/  USEL UR4, UR58, UR4, !UP0 ;  /* 0x000000043a047287 */ /* 0x000fe4000c000000 */
[----:B------:R-:W-:-:S02]  /*2ca0*/  @UP3 USHF.R.U32.HI UR6, URZ, UR9, UR24 ;  /* 0x00000009ff063299 */ /* 0x000fc40008011618 */
[----:B------:R-:W-:Y:S02]  /*2cb0*/  UIMAD UR11, UR45, UR5, URZ ;  /* 0x000000052d0b72a4 */ /* 0x000fe4000f8e02ff */
[----:B------:R-:W-:Y:S02]  /*2cc0*/  USEL UR5, UR59, UR21, !UP2 ;  /* 0x000000153b057287 */ /* 0x000fe4000d000000 */
[----:B------:R-:W-:Y:S02]  /*2cd0*/  UIMAD UR12, UR45, UR6, URZ ;  /* 0x000000062d0c72a4 */ /* 0x000fe4000f8e02ff */
[----:B------:R-:W-:Y:S02]  /*2ce0*/  UISETP.GE.AND UP0, UPT, UR4, UR11, UPT ;  /* 0x0000000b0400728c */ /* 0x000fe4000bf06270 */
[----:B------:R-:W-:Y:S02]  /*2cf0*/  UIMAD.WIDE.U32 UR16, UR4, UR8, URZ ;  /* 0x00000008041072a5 */ /* 0x000fe4000f8e00ff */
[----:B------:R-:W-:-:S02]  /*2d00*/  UISETP.GE.OR UP0, UPT, UR5, UR12, UP0 ;  /* 0x0000000c0500728c */ /* 0x000fc40008706670 */
        /* <DEDUP_REMOVED lines=19> */
.L_x_44:
[----:B------:R-:W2:Y:S02]  /*2e40*/  LDCU UR4, c[0x0][0xf30] ;  /* 0x0001e600ff0477ac */ /* 0x000ea40008000800 */
[----:B--2---:R-:W-:-:S09]  /*2e50*/  UISETP.NE.AND UP0, UPT, UR4, 0x1, UPT ;  /* 0x000000010400788c */ /* 0x004fd2000bf05270 */
[----:B------:R-:W-:Y:S05]  /*2e60*/  BRA.U UP0, `(.L_x_45) ;  /* 0x0000000100447547 */ /* 0x000fea000b800000 */
[----:B------:R-:W2:Y:S01]  /*2e70*/  LDCU.128 UR20, c[0x0][0xf10] ;  /* 0x0001e200ff1477ac */ /* 0x000ea20008000c00 */
[----:B------:R-:W4:Y:S01]  /*2e80*/  LDCU UR11, c[0x0][0xf0c] ;  /* 0x0001e180ff0b77ac */ /* 0x000f220008000800 */
[----:B------:R-:W1:Y:S01]  /*2e90*/  LDCU UR6, c[0x0][0xf20] ;  /* 0x0001e400ff0677ac */ /* 0x000e620008000800 */
[----:B--2---:R-:W-:Y:S02]  /*2ea0*/  UIMAD.WIDE.U32 UR8, UR59, UR20, URZ ;  /* 0x000000143b0872a5 */ /* 0x004fe4000f8e00ff */
[----:B------:R-:W-:Y:S02]  /*2eb0*/  UIMAD.WIDE.U32 UR4, UR58, UR23, URZ ;  /* 0x000000173a0472a5 */ /* 0x000fe4000f8e00ff */
[----:B----4-:R-:W-:Y:S02]  /*2ec0*/  UISETP.NE.AND UP2, UPT, UR11, 0x1, UPT ;  /* 0x000000010b00788c */ /* 0x010fe4000bf45270 */
[----:B------:R-:W-:Y:S01]  /*2ed0*/  UISETP.NE.AND UP0, UPT, UR22, 0x1, UPT ;  /* 0x000000011600788c */ /* 0x000fe2000bf05270 */
[----:B------:R-:W-:-:S02]  /*2ee0*/  UMOV UR8, UR9 ;  /* 0x0000000900087c82 */ /* 0x000fc40008000000 */
[----:B------:R-:W-:Y:S01]  /*2ef0*/  UMOV UR4, UR5 ;  /* 0x0000000500047c82 */ /* 0x000fe20008000000 */
[----:B------:R-:W-:Y:S02]  /*2f00*/  USHF.R.U32.HI UR21, URZ, UR21, UR8 ;  /* 0x00000015ff157299 */ /* 0x000fe40008011608 */
[----:B-1----:R-:W-:Y:S02]  /*2f10*/  USHF.R.U32.HI UR4, URZ, UR6, UR4 ;  /* 0x00000006ff047299 */ /* 0x002fe40008011604 */
[----:B------:R-:W-:Y:S02]  /*2f20*/  USEL UR5, UR59, UR21, !UP2 ;  /* 0x000000153b057287 */ /* 0x000fe4000d000000 */
[----:B------:R-:W-:-:S04]  /*2f30*/  USEL UR4, UR58, UR4, !UP0 ;  /* 0x000000043a047287 */ /* 0x000fc8000c000000 */
[----:B------:R-:W-:Y:S02]  /*2f40*/  UIADD3 UR6, UPT, UPT, UR5, -UR4, URZ ;  /* 0x8000000405067290 */ /* 0x000fe4000fffe0ff */
[----:B------:R-:W-:Y:S02]  /*2f50*/  UIADD3 UR4, UPT, UPT, -UR5, UR4, URZ ;  /* 0x0000000405047290 */ /* 0x000fe4000fffe1ff */
[----:B------:R-:W-:Y:S02]  /*2f60*/  UIMAD UR58, UR6, UR22, UR58 ;  /* 0x00000016063a72a4 */ /* 0x000fe4000f8e023a */
[----:B------:R-:W-:-:S12]  /*2f70*/  UIMAD UR59, UR4, UR11, UR59 ;  /* 0x0000000b043b72a4 */ /* 0x000fd8000f8e023b */
.L_x_45:
[----:B------:R-:W-:Y:S01]  /*2f80*/  VIADD R11, R11, 0x1 ;  /* 0x000000010b0b7836 */ /* 0x000fe20000000000 */
[----:B------:R-:W-:Y:S02]  /*2f90*/  R2UR UR5, R145 ;  /* 0x00000000910572ca */ /* 0x000fe400000e0000 */
[----:B------:R-:W-:Y:S02]  /*2fa0*/  R2UR UR4, R144 ;  /* 0x00000000900472ca */ /* 0x000fe400000e0000 */
[C---:B------:R-:W-:Y:S02]  /*2fb0*/  ISETP.NE.AND P0, PT, R11.reuse, 0x2, PT ;  /* 0x000000020b00780c */ /* 0x040fe40003f05270 */
[----:B------:R-:W-:Y:S02]  /*2fc0*/  PLOP3.LUT P2, PT, PT, PT, PT, 0x80, 0x8 ;  /* 0x000000000008781c */ /* 0x000fe40003f4f070 */
[----:B-1----:R-:W-:Y:S02]  /*2fd0*/  SEL R0, RZ, 0x1, P0 ;  /* 0x00000001ff007807 */ /* 0x002fe40000000000 */
[----:B------:R-:W-:-:S02]  /*2fe0*/  SEL R11, R11, RZ, P0 ;  /* 0x000000ff0b0b7207 */ /* 0x000fc40000000000 */
[----:B------:R-:W-:Y:S01]  /*2ff0*/  LOP3.LUT R10, R10, R0, RZ, 0x3c, !PT ;  /* 0x000000000a0a7212 */ /* 0x000fe200078e3cff */
[----:B------:R-:W-:Y:S02]  /*3000*/  UIADD3 UR20, UPT, UPT, UR59, UR5, URZ ;  /* 0x000000053b147290 */ /* 0x000fe4000fffe0ff */
[----:B------:R-:W-:Y:S01]  /*3010*/  UIADD3 UR16, UPT, UPT, UR58, UR4, URZ ;  /* 0x000000043a107290 */ /* 0x000fe2000fffe0ff */
[----:B------:R-:W-:Y:S11]  /*3020*/  BRA.U UP1, `(.L_x_46) ;  /* 0xffffffed01747547 */ /* 0x000ff6000b83ffff */
[----:B------:R-:W-:Y:S01]  /*3030*/  UIADD3 UR7, UPT, UPT, UR7, 0x20, URZ ;  /* 0x0000002007077890 */ /* 0x000fe2000fffe0ff */
[----:B------:R-:W-:-:S03]  /*3040*/  SHF.L.U32 R2, R12, 0x1f, RZ ;  /* 0x0000001f0c027819 */ /* 0x000fc600000006ff */
[----:B------:R-:W-:-:S09]  /*3050*/  ULEA UR4, UR14, UR7, 0x3 ;  /* 0x000000070e047291 */ /* 0x000fd2000f8e18ff */
[----:B------:R-:W1:Y:S02]  /*3060*/  SYNCS.PHASECHK.TRANS64.TRYWAIT P0, [UR4], R2 ;  /* 0x00000002ff0075a7 */ /* 0x000e640008001104 */
[----:B-1----:R-:W-:Y:S05]  /*3070*/  @!P0 BRA `(.L_x_47) ;  /* 0x00000098003c8947 */ /* 0x002fea0003800000 */
.L_x_156:
[----:B------:R-:W-:-:S04]  /*3080*/  UIADD3 UR4, UPT, UPT, UR14, 0x1, URZ ;  /* 0x000000010e047890 */ /* 0x000fc8000fffe0ff */
[----:B------:R-:W-:-:S04]  /*3090*/  UISETP.NE.AND UP0, UPT, UR4, 0x4, UPT ;  /* 0x000000040400788c */ /* 0x000fc8000bf05270 */
[----:B------:R-:W-:Y:S02]  /*30a0*/  USEL UR6, URZ, 0x1, UP0 ;  /* 0x00000001ff067887 */ /* 0x000fe40008000000 */
[----:B------:R-:W-:-:S04]  /*30b0*/  USEL UR4, UR4, URZ, UP0 ;  /* 0x000000ff04047287 */ /* 0x000fc80008000000 */
[----:B------:R-:W-:Y:S01]  /*30c0*/  ULEA UR5, UR4, UR7, 0x3 ;  /* 0x0000000704057291 */ /* 0x000fe2000f8e18ff */
[----:B-1----:R-:W-:-:S04]  /*30d0*/  LOP3.LUT R2, R12, UR6, RZ, 0x3c, !PT ;  /* 0x000000060c027c12 */ /* 0x002fc8000f8e3cff */
[----:B------:R-:W-:-:S04]  /*30e0*/  SHF.L.U32 R3, R2, 0x1f, RZ ;  /* 0x0000001f02037819 */ /* 0x000fc800000006ff */
[----:B------:R-:W1:Y:S02]  /*30f0*/  SYNCS.PHASECHK.TRANS64.TRYWAIT P0, [UR5], R3 ;  /* 0x00000003ff0075a7 */ /* 0x000e640008001105 */
[----:B-1----:R-:W-:Y:S05]  /*3100*/  @!P0 BRA `(.L_x_48) ;  /* 0x0000009800308947 */ /* 0x002fea0003800000 */
.L_x_158:
[----:B------:R-:W-:-:S04]  /*3110*/  UIADD3 UR4, UPT, UPT, UR4, 0x1, URZ ;  /* 0x0000000104047890 */ /* 0x000fc8000fffe0ff */
[----:B------:R-:W-:-:S04]  /*3120*/  UISETP.NE.AND UP0, UPT, UR4, 0x4, UPT ;  /* 0x000000040400788c */ /* 0x000fc8000bf05270 */
[----:B------:R-:W-:Y:S02]  /*3130*/  USEL UR6, URZ, 0x1, UP0 ;  /* 0x00000001ff067887 */ /* 0x000fe40008000000 */
[----:B------:R-:W-:-:S04]  /*3140*/  USEL UR4, UR4, URZ, UP0 ;  /* 0x000000ff04047287 */ /* 0x000fc80008000000 */
[----:B------:R-:W-:Y:S01]  /*3150*/  ULEA UR5, UR4, UR7, 0x3 ;  /* 0x0000000704057291 */ /* 0x000fe2000f8e18ff */
[----:B------:R-:W-:-:S04]  /*3160*/  LOP3.LUT R2, R2, UR6, RZ, 0x3c, !PT ;  /* 0x0000000602027c12 */ /* 0x000fc8000f8e3cff */
[----:B-1----:R-:W-:-:S04]  /*3170*/  SHF.L.U32 R3, R2, 0x1f, RZ ;  /* 0x0000001f02037819 */ /* 0x002fc800000006ff */
[----:B------:R-:W1:Y:S02]  /*3180*/  SYNCS.PHASECHK.TRANS64.TRYWAIT P0, [UR5], R3 ;  /* 0x00000003ff0075a7 */ /* 0x000e640008001105 */
[----:B-1----:R-:W-:Y:S05]  /*3190*/  @!P0 BRA `(.L_x_49) ;  /* 0x0000009800248947 */ /* 0x002fea0003800000 */
.L_x_160:
[----:B------:R-:W-:-:S04]  /*31a0*/  UIADD3 UR4, UPT, UPT, UR4, 0x1, URZ ;  /* 0x0000000104047890 */ /* 0x000fc8000fffe0ff */
[----:B------:R-:W-:-:S04]  /*31b0*/  UISETP.NE.AND UP0, UPT, UR4, 0x4, UPT ;  /* 0x000000040400788c */ /* 0x000fc8000bf05270 */
[----:B------:R-:W-:Y:S02]  /*31c0*/  USEL UR5, URZ, 0x1, UP0 ;  /* 0x00000001ff057887 */ /* 0x000fe40008000000 */
[----:B------:R-:W-:-:S04]  /*31d0*/  USEL UR4, UR4, URZ, UP0 ;  /* 0x000000ff04047287 */ /* 0x000fc80008000000 */
[----:B------:R-:W-:Y:S01]  /*31e0*/  ULEA UR4, UR4, UR7, 0x3 ;  /* 0x0000000704047291 */ /* 0x000fe2000f8e18ff */
[----:B------:R-:W-:-:S04]  /*31f0*/  LOP3.LUT R2, R2, UR5, RZ, 0x3c, !PT ;  /* 0x0000000502027c12 */ /* 0x000fc8000f8e3cff */
[----:B------:R-:W-:Y:S01]  /*3200*/  SHF.L.U32 R2, R2, 0x1f, RZ ;  /* 0x0000001f02027819 */ /* 0x000fe200000006ff */
[----:B-1----:R-:W-:-:S07]  /*3210*/  IMAD.U32 R0, RZ, RZ, UR4 ;  /* 0x00000004ff007e24 */ /* 0x002fce000f8e00ff */
.L_x_50:
[----:B-1----:R1:W2:Y:S02]  /*3220*/  SYNCS.PHASECHK.TRANS64.TRYWAIT P0, [R0+URZ], R2 ;  /* 0x00000002000075a7 */ /* 0x0022a400080011ff */
[----:B--2---:R-:W-:Y:S05]  /*3230*/  @!P0 NANOSLEEP.SYNCS 0x989680 ;  /* 0x009896800000895d */ /* 0x004fea0003900000 */
[----:B------:R-:W2:Y:S02]  /*3240*/  @!P0 SYNCS.PHASECHK.TRANS64 P0, [R0+URZ], R2 ;  /* 0x00000002000085a7 */ /* 0x000ea400080010ff */
[----:B--2---:R-:W-:Y:S05]  /*3250*/  @P0 EXIT ;  /* 0x000000000000094d */ /* 0x004fea0003800000 */
[----:B------:R-:W-:Y:S05]  /*3260*/  BRA `(.L_x_50) ;  /* 0xfffffffc00ec7947 */ /* 0x000fea000383ffff */
.L_x_22:
[----:B------:R-:W1:Y:S02]  /*3270*/  S2UR UR4, SR_CgaCtaId ;  /* 0x00000000000479c3 */ /* 0x000e640000008800 */
[----:B-1----:R-:W-:-:S04]  /*3280*/  UISETP.NE.AND UP0, UPT, UR4, URZ, UPT ;  /* 0x000000ff0400728c */ /* 0x002fc8000bf05270 */
[----:B------:R-:W-:-:S09]  /*3290*/  UISETP.NE.OR UP0, UPT, UR19, 0x1, UP0 ;  /* 0x000000011300788c */ /* 0x000fd20008705670 */
[----:B------:R-:W-:Y:S05]  /*32a0*/  BRA.U UP0, `(.L_x_51) ;  /* 0x00000005004c7547 */ /* 0x000fea000b800000 */
[----:B------:R-:W1:Y:S01]  /*32b0*/  S2UR UR5, SR_CgaCtaId ;  /* 0x00000000000579c3 */ /* 0x000e620000008800 */
[----:B------:R-:W-:Y:S01]  /*32c0*/  UMOV UR4, 0x400 ;  /* 0x0000040000047882 */ /* 0x000fe20000000000 */
[----:B------:R-:W-:Y:S01]  /*32d0*/  ISETP.GE.U32.AND P2, PT, R0, 0x10, PT ;  /* 0x000000100000780c */ /* 0x000fe20003f46070 */
[----:B------:R-:W-:Y:S01]  /*32e0*/  IMAD.MOV.U32 R12, RZ, RZ, 0x1 ;  /* 0x00000001ff0c7424 */ /* 0x000fe200078e00ff */
[----:B------:R-:W-:Y:S02]  /*32f0*/  CS2R R10, SRZ ;  /* 0x00000000000a7805 */ /* 0x000fe4000001ff00 */
[----:B------:R-:W-:Y:S01]  /*3300*/  CS2R R8, SRZ ;  /* 0x0000000000087805 */ /* 0x000fe2000001ff00 */
[----:B-1----:R-:W-:-:S03]  /*3310*/  ULEA UR6, UR5, UR4, 0x18 ;  /* 0x0000000405067291 */ /* 0x002fc6000f8ec0ff */
[----:B------:R-:W-:-:S09]  /*3320*/  UMOV UR5, URZ ;  /* 0x000000ff00057c82 */ /* 0x000fd20008000000 */
.L_x_55:
[----:B------:R-:W-:Y:S02]  /*3330*/  LEA R2, R8, UR6, 0x3 ;  /* 0x0000000608027c11 */ /* 0x000fe4000f8e18ff */
[----:B------:R-:W-:-:S03]  /*3340*/  SHF.L.U32 R4, R9, 0x1f, RZ ;  /* 0x0000001f09047819 */ /* 0x000fc600000006ff */
[----:B------:R-:W-:Y:S01]  /*3350*/  VIADD R5, R2, 0xd0 ;  /* 0x000000d002057836 */ /* 0x000fe20000000000 */
[----:B------:R-:W1:Y:S02]  /*3360*/  SYNCS.PHASECHK.TRANS64.TRYWAIT P0, [R2+URZ+0xc0], R4 ;  /* 0x0000c004020075a7 */ /* 0x000e6400080011ff */
[----:B-1----:R-:W-:Y:S05]  /*3370*/  @!P0 BRA `(.L_x_52) ;  /* 0x0000009400c48947 */ /* 0x002fea0003800000 */
.L_x_161:
[----:B------:R-:W-:Y:S01]  /*3380*/  ULEA UR4, UR5, UR6, 0x3 ;  /* 0x0000000605047291 */ /* 0x000fe2000f8e18ff */
[----:B-1----:R-:W-:Y:S01]  /*3390*/  PRMT R2, RZ, 0x654, R5 ;  /* 0x00000654ff027816 */ /* 0x002fe20000000005 */
[----:B------:R-:W-:Y:S01]  /*33a0*/  @!P2 IMAD.MOV.U32 R4, RZ, RZ, 0x10 ;  /* 0x00000010ff04a424 */ /* 0x000fe200078e00ff */
[----:B------:R-:W-:Y:S01]  /*33b0*/  SHF.L.U32 R5, R12, 0x1f, RZ ;  /* 0x0000001f0c057819 */ /* 0x000fe200000006ff */
[----:B------:R-:W-:Y:S01]  /*33c0*/  UIADD3 UR7, UPT, UPT, UR4, 0x90, URZ ;  /* 0x0000009004077890 */ /* 0x000fe2000fffe0ff */
[----:B------:R1:W-:Y:S05]  /*33d0*/  SYNCS.ARRIVE.TRANS64.RED.A1T0 RZ, [R2+URZ], RZ ;  /* 0x000000ff02ff79a7 */ /* 0x0003ea00081004ff */
[----:B------:R-:W-:Y:S01]  /*33e0*/  IMAD.U32 R6, RZ, RZ, UR7 ;  /* 0x00000007ff067e24 */ /* 0x000fe2000f8e00ff */
[----:B------:R-:W2:Y:S04]  /*33f0*/  SYNCS.PHASECHK.TRANS64.TRYWAIT P0, [UR4+0xa0], R5 ;  /* 0x0000a005ff0075a7 */ /* 0x000ea80008001104 */
[----:B------:R-:W-:Y:S01]  /*3400*/  PRMT R6, R0, 0x654, R6 ;  /* 0x0000065400067816 */ /* 0x000fe20000000006 */
[----:B-12---:R-:W-:Y:S06]  /*3410*/  @!P0 BRA `(.L_x_53) ;  /* 0x0000009400b08947 */ /* 0x006fec0003800000 */
.L_x_163:
[----:B------:R-:W-:Y:S01]  /*3420*/  ULEA UR8, UR5, UR6, 0x4 ;  /* 0x0000000605087291 */ /* 0x000fe2000f8e20ff */
[----:B------:R-:W-:Y:S01]  /*3430*/  SEL R3, R6, R3, !P2 ;  /* 0x0000000306037207 */ /* 0x000fe20005000000 */
[----:B------:R-:W-:Y:S01]  /*3440*/  UIADD3 UR9, UPT, UPT, UR4, 0x90, URZ ;  /* 0x0000009004097890 */ /* 0x000fe2000fffe0ff */
[----:B-1----:R-:W-:Y:S01]  /*3450*/  LEA R2, R11, UR6, 0x3 ;  /* 0x000000060b027c11 */ /* 0x002fe2000f8e18ff */
[----:B------:R-:W-:Y:S01]  /*3460*/  UIADD3 UR8, UPT, UPT, UR8, 0xf0, URZ ;  /* 0x000000f008087890 */ /* 0x000fe2000fffe0ff */
[----:B------:R1:W-:Y:S01]  /*3470*/  @!P2 SYNCS.ARRIVE.TRANS64.RED RZ, [R3+URZ], R4 ;  /* 0x0000000403ffa9a7 */ /* 0x0003e200080004ff */
[----:B------:R-:W-:Y:S01]  /*3480*/  UIADD3 UR4, UPT, UPT, UR5, 0x1, URZ ;  /* 0x0000000105047890 */ /* 0x000fe2000fffe0ff */
[----:B------:R-:W-:-:S03]  /*3490*/  VIADD R8, R8, 0x1 ;  /* 0x0000000108087836 */ /* 0x000fc60000000000 */
[----:B------:R-:W-:Y:S02]  /*34a0*/  UISETP.NE.AND UP0, UPT, UR4, 0x2, UPT ;  /* 0x000000020400788c */ /* 0x000fe4000bf05270 */
[----:B------:R-:W-:Y:S01]  /*34b0*/  ISETP.NE.AND P0, PT, R8, 0x2, PT ;  /* 0x000000020800780c */ /* 0x000fe20003f05270 */
[----:B------:R-:W-:Y:S06]  /*34c0*/  UGETNEXTWORKID.BROADCAST [UR8], [UR9] ;  /* 0x00000000080073ca */ /* 0x000fec0008000100 */
[----:B------:R-:W-:Y:S02]  /*34d0*/  USEL UR7, URZ, 0x1, UP0 ;  /* 0x00000001ff077887 */ /* 0x000fe40008000000 */
[----:B------:R-:W-:-:S04]  /*34e0*/  USEL UR5, UR4, URZ, UP0 ;  /* 0x000000ff04057287 */ /* 0x000fc80008000000 */
[----:B------:R-:W-:Y:S02]  /*34f0*/  LOP3.LUT R12, R12, UR7, RZ, 0x3c, !PT ;  /* 0x000000070c0c7c12 */ /* 0x000fe4000f8e3cff */
[----:B-1----:R-:W-:-:S04]  /*3500*/  SHF.L.U32 R4, R10, 0x1f, RZ ;  /* 0x0000001f0a047819 */ /* 0x002fc800000006ff */
[----:B------:R-:W1:Y:S02]  /*3510*/  SYNCS.PHASECHK.TRANS64.TRYWAIT P1, [R2+URZ+0x90], R4 ;  /* 0x00009004020075a7 */ /* 0x000e6400080211ff */
[----:B-1----:R-:W-:Y:S05]  /*3520*/  @!P1 BRA `(.L_x_54) ;  /* 0x0000009400849947 */ /* 0x002fea0003800000 */
.L_x_164:
[C---:B-1----:R-:W-:Y:S01]  /*3530*/  LEA R4, R11.reuse, UR6, 0x4 ;  /* 0x000000060b047c11 */ /* 0x042fe2000f8e20ff */
[----:B------:R-:W-:Y:S01]  /*3540*/  VIADD R2, R2, 0xa0 ;  /* 0x000000a002027836 */ /* 0x000fe20000000000 */
[----:B------:R-:W-:Y:S01]  /*3550*/  SEL R8, R8, RZ, P0 ;  /* 0x000000ff08087207 */ /* 0x000fe20000000000 */
[----:B------:R-:W-:-:S03]  /*3560*/  VIADD R11, R11, 0x1 ;  /* 0x000000010b0b7836 */ /* 0x000fc60000000000 */
[----:B------:R-:W1:Y:S01]  /*3570*/  LDS.128 R4, [R4+0xf0] ;  /* 0x0000f00004047984 */ /* 0x000e620000000c00 */
[----:B------:R-:W-:Y:S02]  /*3580*/  PRMT R2, RZ, 0x654, R2 ;  /* 0x00000654ff027816 */ /* 0x000fe40000000002 */
[C---:B------:R-:W-:Y:S01]  /*3590*/  ISETP.NE.AND P1, PT, R11.reuse, 0x2, PT ;  /* 0x000000020b00780c */ /* 0x040fe20003f25270 */
[----:B------:R-:W-:Y:S01]  /*35a0*/  @!PT LDS RZ, [RZ] ;  /* 0x00000000fffff984 */ /* 0x000fe20000000800 */
[----:B------:R-:W-:Y:S01]  /*35b0*/  @!PT LDS RZ, [RZ] ;  /* 0x00000000fffff984 */ /* 0x000fe20000000800 */
[----:B------:R-:W-:Y:S01]  /*35c0*/  @!PT LDS RZ, [RZ] ;  /* 0x00000000fffff984 */ /* 0x000fe20000000800 */
[----:B------:R-:W-:Y:S01]  /*35d0*/  @!PT LDS RZ, [RZ] ;  /* 0x00000000fffff984 */ /* 0x000fe20000000800 */
[----:B------:R2:W-:Y:S06]  /*35e0*/  MEMBAR.ALL.CTA ;  /* 0x0000000000007992 */ /* 0x0005ec0000008000 */
[----:B--2---:R-:W2:Y:S01]  /*35f0*/  FENCE.VIEW.ASYNC.S ;  /* 0x00000000000073c6 */ /* 0x004ea20000000000 */
[----:B------:R-:W-:Y:S01]  /*3600*/  SEL R11, R11, RZ, P1 ;  /* 0x000000ff0b0b7207 */ /* 0x000fe20000800000 */
[----:B--2---:R2:W-:Y:S01]  /*3610*/  SYNCS.ARRIVE.TRANS64.RED.A1T0 RZ, [R2+URZ], RZ ;  /* 0x000000ff02ff79a7 */ /* 0x0045e200081004ff */
[----:B-1----:R-:W-:-:S02]  /*3620*/  LOP3.LUT P3, RZ, R6, 0x1, RZ, 0xc0, !PT ;  /* 0x0000000106ff7812 */ /* 0x002fc4000786c0ff */
[----:B------:R-:W-:-:S04]  /*3630*/  SEL R4, RZ, 0x1, P1 ;  /* 0x00000001ff047807 */ /* 0x000fc80000800000 */
[----:B------:R-:W-:Y:S02]  /*3640*/  LOP3.LUT R10, R10, R4, RZ, 0x3c, !PT ;  /* 0x000000040a0a7212 */ /* 0x000fe400078e3cff */
[----:B--2---:R-:W-:-:S04]  /*3650*/  SEL R2, RZ, 0x1, P0 ;  /* 0x00000001ff027807 */ /* 0x004fc80000000000 */
[----:B------:R-:W-:Y:S01]  /*3660*/  LOP3.LUT R9, R9, R2, RZ, 0x3c, !PT ;  /* 0x0000000209097212 */ /* 0x000fe200078e3cff */
[----:B------:R-:W-:Y:S06]  /*3670*/  @P3 BRA `(.L_x_55) ;  /* 0xfffffffc002c3947 */ /* 0x000fec000383ffff */
[----:B------:R-:W-:Y:S01]  /*3680*/  ULEA UR4, UR5, UR6, 0x3 ;  /* 0x0000000605047291 */ /* 0x000fe2000f8e18ff */
[----:B------:R-:W-:-:S08]  /*3690*/  SHF.L.U32 R2, R12, 0x1f, RZ ;  /* 0x0000001f0c027819 */ /* 0x000fd000000006ff */
[----:B------:R-:W1:Y:S02]  /*36a0*/  SYNCS.PHASECHK.TRANS64 P0, [UR4+0xa0], R2 ;  /* 0x0000a002ff0075a7 */ /* 0x000e640008001004 */
[----:B-1----:R-:W-:Y:S05]  /*36b0*/  @P0 BRA `(.L_x_56) ;  /* 0x0000000000080947 */ /* 0x002fea0003800000 */
[----:B------:R-:W1:Y:S02]  /*36c0*/  SYNCS.PHASECHK.TRANS64.TRYWAIT P0, [UR4+0xa0], R2 ;  /* 0x0000a002ff0075a7 */ /* 0x000e640008001104 */
[----:B-1----:R-:W-:Y:S05]  /*36d0*/  @!P0 BRA `(.L_x_57) ;  /* 0x00000094002c8947 */ /* 0x002fea0003800000 */
.L_x_56:
[----:B------:R-:W-:-:S04]  /*36e0*/  UIADD3 UR7, UPT, UPT, UR5, 0x1, URZ ;  /* 0x0000000105077890 */ /* 0x000fc8000fffe0ff */
[----:B------:R-:W-:-:S04]  /*36f0*/  UISETP.NE.AND UP0, UPT, UR7, 0x2, UPT ;  /* 0x000000020700788c */ /* 0x000fc8000bf05270 */
[----:B------:R-:W-:Y:S02]  /*3700*/  USEL UR8, URZ, 0x1, UP0 ;  /* 0x00000001ff087887 */ /* 0x000fe40008000000 */
[----:B------:R-:W-:-:S04]  /*3710*/  USEL UR7, UR7, URZ, UP0 ;  /* 0x000000ff07077287 */ /* 0x000fc80008000000 */
[----:B------:R-:W-:Y:S01]  /*3720*/  ULEA UR7, UR7, UR6, 0x3 ;  /* 0x0000000607077291 */ /* 0x000fe2000f8e18ff */
[----:B-1----:R-:W-:-:S04]  /*3730*/  LOP3.LUT R2, R12, UR8, RZ, 0x3c, !PT ;  /* 0x000000080c027c12 */ /* 0x002fc8000f8e3cff */
[----:B------:R-:W-:-:S04]  /*3740*/  SHF.L.U32 R0, R2, 0x1f, RZ ;  /* 0x0000001f02007819 */ /* 0x000fc800000006ff */
[----:B------:R-:W1:Y:S02]  /*3750*/  SYNCS.PHASECHK.TRANS64 P0, [UR7+0xa0], R0 ;  /* 0x0000a000ff0075a7 */ /* 0x000e640008001007 */
[----:B-1----:R-:W-:Y:S05]  /*3760*/  @P0 EXIT ;  /* 0x000000000000094d */ /* 0x002fea0003800000 */
[----:B------:R-:W-:Y:S02]  /*3770*/  SHF.L.U32 R2, R2, 0x1f, RZ ;  /* 0x0000001f02027819 */ /* 0x000fe400000006ff */
[----:B------:R-:W-:-:S07]  /*3780*/  MOV R0, UR7 ;  /* 0x0000000700007c02 */ /* 0x000fce0008000f00 */
.L_x_58:
[----:B-1----:R1:W2:Y:S02]  /*3790*/  SYNCS.PHASECHK.TRANS64.TRYWAIT P0, [R0+URZ+0xa0], R2 ;  /* 0x0000a002000075a7 */ /* 0x0022a400080011ff */
[----:B--2---:R-:W-:Y:S05]  /*37a0*/  @!P0 NANOSLEEP.SYNCS 0x989680 ;  /* 0x009896800000895d */ /* 0x004fea0003900000 */
[----:B------:R-:W2:Y:S02]  /*37b0*/  @!P0 SYNCS.PHASECHK.TRANS64 P0, [R0+URZ+0xa0], R2 ;  /* 0x0000a002000085a7 */ /* 0x000ea400080010ff */
[----:B--2---:R-:W-:Y:S05]  /*37c0*/  @P0 EXIT ;  /* 0x000000000000094d */ /* 0x004fea0003800000 */
[----:B------:R-:W-:Y:S05]  /*37d0*/  BRA `(.L_x_58) ;  /* 0xfffffffc00ec7947 */ /* 0x000fea000383ffff */
.L_x_51:
[----:B------:R-:W-:Y:S05]  /*37e0*/  BRA.U UP4, `(.L_x_59) ;  /* 0x0000001504c87547 */ /* 0x000fea000b800000 */
[----:B------:R-:W1:Y:S01]  /*37f0*/  S2UR UR7, SR_CgaCtaId ;  /* 0x00000000000779c3 */ /* 0x000e620000008800 */
[----:B------:R-:W-:Y:S01]  /*3800*/  UMOV UR4, 0x40 ;  /* 0x0000004000047882 */ /* 0x000fe20000000000 */
[----:B------:R-:W-:Y:S01]  /*3810*/  NOP ;  /* 0x0000000000007918 */ /* 0x000fe20000000000 */
[----:B------:R-:W-:Y:S01]  /*3820*/  UMOV UR6, 0x400 ;  /* 0x0000040000067882 */ /* 0x000fe20000000000 */
[----:B-1----:R-:W-:Y:S02]  /*3830*/  ULEA UR5, UR7, UR4, 0x18 ;  /* 0x0000000407057291 */ /* 0x002fe4000f8ec0ff */
[----:B------:R-:W-:-:S07]  /*3840*/  ULEA UR6, UR7, UR6, 0x18 ;  /* 0x0000000607067291 */ /* 0x000fce000f8ec0ff */
[----:B------:R-:W1:Y:S02]  /*3850*/  LDS.U8 R0, [UR5+0x1c] ;  /* 0x00001c05ff007984 */ /* 0x000e640008000000 */
[----:B-1----:R-:W-:-:S13]  /*3860*/  ISETP.NE.AND P0, PT, R0, RZ, PT ;  /* 0x000000ff0000720c */ /* 0x002fda0003f05270 */
[----:B------:R-:W-:Y:S05]  /*3870*/  @P0 BRA `(.L_x_60) ;  /* 0x0000000400100947 */ /* 0x000fea0003800000 */
[----:B------:R-:W1:Y:S01]  /*3880*/  S2UR UR4, SR_CgaCtaId ;  /* 0x00000000000479c3 */ /* 0x000e620000008800 */
[----:B------:R-:W-:Y:S02]  /*3890*/  UISETP.NE.U32.AND UP1, UPT, UR31, 0x1, UPT ;  /* 0x000000011f00788c */ /* 0x000fe4000bf25070 */
[----:B------:R-:W-:Y:S02]  /*38a0*/  UIADD3 UR7, UPT, UPT, UR5, 0x8, URZ ;  /* 0x0000000805077890 */ /* 0x000fe4000fffe0ff */
[----:B-1----:R-:W-:-:S05]  /*38b0*/  ULOP3.LUT UR8, UR4, 0x1, URZ, 0x3c, !UPT ;  /* 0x0000000104087892 */ /* 0x002fca000f8e3cff */
[----:B------:R-:W-:Y:S07]  /*38c0*/  BRA.U !UP1, `(.L_x_61) ;  /* 0x00000001099c7547 */ /* 0x000fee000b800000 */
[----:B------:R-:W-:Y:S01]  /*38d0*/  ELECT P0, URZ, PT ;  /* 0x0000000000ff782f */ /* 0x000fe20003800000 */
[----:B------:R-:W-:-:S12]  /*38e0*/  BSSY B0, `(.L_x_61) ;  /* 0x0000025000007945 */ /* 0x000fd80003800000 */
[----:B------:R-:W-:Y:S05]  /*38f0*/  @!P0 BRA `(.L_x_62) ;  /* 0x00000000008c8947 */ /* 0x000fea0003800000 */
[----:B------:R-:W-:-:S05]  /*3900*/  UMOV UR4, 0x10 ;  /* 0x0000001000047882 */ /* 0x000fca0000000000 */
[----:B------:R-:W-:Y:S04]  /*3910*/  DEPBAR.LE SB1, 0x36 ;  /* 0x00009d800000791a */ /* 0x000fe80000000000 */
[----:B------:R-:W1:Y:S02]  /*3920*/  UTCATOMSWS.2CTA.FIND_AND_SET.ALIGN UP0, UR4, UR4 ;  /* 0x00000004000475e3 */ /* 0x000e640008200800 */
[----:B-1----:R-:W-:Y:S01]  /*3930*/  MOV R10, UR4 ;  /* 0x00000004000a7c02 */ /* 0x002fe20008000f00 */
[----:B------:R-:W-:Y:S06]  /*3940*/  BRA.U UP0, `(.L_x_63) ;  /* 0x0000000100187547 */ /* 0x000fec000b800000 */
.L_x_64:
[----:B------:R-:W-:Y:S05]  /*3950*/  NANOSLEEP 0x64 ;  /* 0x000000640000795d */ /* 0x000fea0003800000 */
[----:B------:R-:W-:-:S05]  /*3960*/  UMOV UR4, 0x10 ;  /* 0x0000001000047882 */ /* 0x000fca0000000000 */
[----:B------:R-:W-:Y:S04]  /*3970*/  DEPBAR.LE SB1, 0x36 ;  /* 0x00009d800000791a */ /* 0x000fe80000000000 */
[----:B------:R-:W1:Y:S02]  /*3980*/  UTCATOMSWS.2CTA.FIND_AND_SET.ALIGN UP0, UR4, UR4 ;  /* 0x00000004000475e3 */ /* 0x000e640008200800 */
[----:B-1----:R-:W-:Y:S01]  /*3990*/  MOV R10, UR4 ;  /* 0x00000004000a7c02 */ /* 0x002fe20008000f00 */
[----:B------:R-:W-:Y:S05]  /*39a0*/  BRA.U !UP0, `(.L_x_64) ;  /* 0xfffffffd08e87547 */ /* 0x000fea000b83ffff */
.L_x_63:
[----:B------:R-:W1:Y:S01]  /*39b0*/  LDS R6, [UR5+0x10] ;  /* 0x00001005ff067984 */ /* 0x000e620008000800 */
[----:B------:R-:W-:Y:S01]  /*39c0*/  IMAD.U32 R0, RZ, RZ, UR6 ;  /* 0x00000006ff007e24 */ /* 0x000fe2000f8e00ff */
[----:B------:R-:W-:-:S03]  /*39d0*/  MOV R4, UR8 ;  /* 0x0000000800047c02 */ /* 0x000fc60008000f00 */
[----:B------:R-:W-:Y:S01]  /*39e0*/  VIADD R0, R0, 0x110 ;  /* 0x0000011000007836 */ /* 0x000fe20000000000 */
[----:B-1----:R-:W-:-:S04]  /*39f0*/  SHF.L.U32 R6, R6, 0x1f, RZ ;  /* 0x0000001f06067819 */ /* 0x002fc800000006ff */
[----:B------:R-:W1:Y:S02]  /*3a00*/  SYNCS.PHASECHK.TRANS64.TRYWAIT P0, [UR5+0x8], R6 ;  /* 0x00000806ff0075a7 */ /* 0x000e640008001105 */
[----:B-1----:R-:W-:Y:S05]  /*3a10*/  @P0 BRA `(.L_x_65) ;  /* 0x0000000000080947 */ /* 0x002fea0003800000 */
[----:B------:R-:W1:Y:S02]  /*3a20*/  SYNCS.PHASECHK.TRANS64.TRYWAIT P0, [UR5+0x8], R6 ;  /* 0x00000806ff0075a7 */ /* 0x000e640008001105 */
[----:B-1----:R-:W-:Y:S05]  /*3a30*/  @!P0 BRA `(.L_x_66) ;  /* 0x00000090006c8947 */ /* 0x002fea0003800000 */
.L_x_65:
[----:B------:R-:W-:Y:S01]  /*3a40*/  PRMT R4, R4, 0x654, R0 ;  /* 0x0000065404047816 */ /* 0x000fe20000000000 */
[----:B------:R-:W-:Y:S01]  /*3a50*/  HFMA2 R0, -RZ, RZ, 0, 5.9604644775390625e-08 ;  /* 0x00000001ff007431 */ /* 0x000fe200000001ff */
[----:B------:R-:W-:Y:S01]  /*3a60*/  UPRMT UR4, UR8, 0x654, UR7 ;  /* 0x0000065408047896 */ /* 0x000fe20008000007 */
[----:B------:R-:W-:Y:S02]  /*3a70*/  IMAD.MOV.U32 R8, RZ, RZ, 0xffff ;  /* 0x0000ffffff087424 */ /* 0x000fe400078e00ff */
[----:B-1----:R-:W-:Y:S02]  /*3a80*/  IMAD.MOV.U32 R6, RZ, RZ, 0x4 ;  /* 0x00000004ff067424 */ /* 0x002fe400078e00ff */
[----:B------:R-:W-:Y:S01]  /*3a90*/  IMAD.SHL.U32 R9, R10, 0x20, RZ ;  /* 0x000000200a097824 */ /* 0x000fe200078e00ff */
[----:B------:R-:W-:Y:S02]  /*3aa0*/  MOV R5, UR4 ;  /* 0x0000000400057c02 */ /* 0x000fe40008000f00 */
[-C--:B------:R-:W-:Y:S01]  /*3ab0*/  SHF.L.U32 R8, R8, R10.reuse, RZ ;  /* 0x0000000a08087219 */ /* 0x080fe200000006ff */
[----:B------:R1:W-:Y:S01]  /*3ac0*/  SYNCS.ARRIVE.TRANS64.RED RZ, [UR4], R6 ;  /* 0x00000006ffff79a7 */ /* 0x0003e20008000404 */
[----:B------:R-:W-:Y:S01]  /*3ad0*/  SHF.L.U32 R7, R0, R10, RZ ;  /* 0x0000000a00077219 */ /* 0x000fe200000006ff */
[----:B------:R1:W-:Y:S04]  /*3ae0*/  STS [UR6+0x110], R9 ;  /* 0x00011009ff007988 */ /* 0x0003e80008000806 */
[----:B------:R1:W-:Y:S04]  /*3af0*/  STAS [R4.64], R10 ;  /* 0x0000000a04007dbd */ /* 0x0003e8000c0008ff */
[----:B------:R1:W-:Y:S04]  /*3b00*/  ATOMS.OR RZ, [UR5+0x14], R8 ;  /* 0x00001408ffff798c */ /* 0x0003e8000b000005 */
[----:B------:R1:W-:Y:S04]  /*3b10*/  ATOMS.OR RZ, [UR5+0x18], R7 ;  /* 0x00001807ffff798c */ /* 0x0003e8000b000005 */
[----:B------:R1:W-:Y:S02]  /*3b20*/  ATOMS.XOR RZ, [UR5+0x10], R0 ;  /* 0x00001000ffff798c */ /* 0x0003e4000b800005 */
.L_x_62:
[----:B------:R-:W-:Y:S05]  /*3b30*/  BSYNC B0 ;  /* 0x0000000000007941 */ /* 0x000fea0003800000 */
.L_x_61:
[----:B------:R-:W-:Y:S05]  /*3b40*/  BRA.U UP1, `(.L_x_67) ;  /* 0x00000001016c7547 */ /* 0x000fea000b800000 */
[----:B------:R-:W-:-:S03]  /*3b50*/  UMOV UR4, 0xffffffff ;  /* 0xffffffff00047882 */ /* 0x000fc60000000000 */
[----:B------:R-:W-:Y:S05]  /*3b60*/  BRA.DIV UR4, `(.L_x_68) ;  /* 0x0000009204387947 */ /* 0x000fea000b800000 */
[----:B------:R-:W-:-:S13]  /*3b70*/  ELECT P6, URZ, PT ;  /* 0x0000000000ff782f */ /* 0x000fda00038c0000 */
.L_x_168:
[----:B------:R-:W-:Y:S05]  /*3b80*/  @!P6 BRA `(.L_x_67) ;  /* 0x00000000005ce947 */ /* 0x000fea0003800000 */
[----:B-1----:R-:W1:Y:S02]  /*3b90*/  LDS R4, [UR5+0x10] ;  /* 0x00001005ff047984 */ /* 0x002e640008000800 */
[----:B-1----:R-:W-:-:S04]  /*3ba0*/  SHF.L.U32 R4, R4, 0x1f, RZ ;  /* 0x0000001f04047819 */ /* 0x002fc800000006ff */
[----:B------:R-:W1:Y:S02]  /*3bb0*/  SYNCS.PHASECHK.TRANS64.TRYWAIT P0, [UR5+0x8], R4 ;  /* 0x00000804ff0075a7 */ /* 0x000e640008001105 */
[----:B-1----:R-:W-:Y:S05]  /*3bc0*/  @P0 BRA `(.L_x_69) ;  /* 0x0000000000080947 */ /* 0x002fea0003800000 */
[----:B------:R-:W1:Y:S02]  /*3bd0*/  SYNCS.PHASECHK.TRANS64.TRYWAIT P0, [UR5+0x8], R4 ;  /* 0x00000804ff0075a7 */ /* 0x000e640008001105 */
[----:B-1----:R-:W-:Y:S05]  /*3be0*/  @!P0 BRA `(.L_x_70) ;  /* 0x0000009000388947 */ /* 0x002fea0003800000 */
.L_x_69:
[----:B------:R-:W2:Y:S01]  /*3bf0*/  LDS R6, [UR6+0x110] ;  /* 0x00011006ff067984 */ /* 0x000ea20008000800 */
[----:B-1----:R-:W-:Y:S02]  /*3c00*/  HFMA2 R0, -RZ, RZ, 0, 5.9604644775390625e-08 ;  /* 0x00000001ff007431 */ /* 0x002fe400000001ff */
[----:B------:R-:W-:Y:S01]  /*3c10*/  IMAD.MOV.U32 R4, RZ, RZ, 0xffff ;  /* 0x0000ffffff047424 */ /* 0x000fe200078e00ff */
[----:B------:R-:W-:Y:S01]  /*3c20*/  UPRMT UR4, UR8, 0x654, UR7 ;  /* 0x0000065408047896 */ /* 0x000fe20008000007 */
[----:B--2---:R-:W-:-:S03]  /*3c30*/  IMAD.SHL.U32 R5, R6, 0x20, RZ ;  /* 0x0000002006057824 */ /* 0x004fc600078e00ff */
[-C--:B------:R-:W-:Y:S02]  /*3c40*/  SHF.L.U32 R4, R4, R6.reuse, RZ ;  /* 0x0000000604047219 */ /* 0x080fe400000006ff */
[----:B------:R-:W-:Y:S01]  /*3c50*/  SHF.L.U32 R6, R0, R6, RZ ;  /* 0x0000000600067219 */ /* 0x000fe200000006ff */
[----:B------:R2:W-:Y:S04]  /*3c60*/  STS [UR6+0x110], R5 ;  /* 0x00011005ff007988 */ /* 0x0005e80008000806 */
[----:B------:R2:W-:Y:S04]  /*3c70*/  ATOMS.OR RZ, [UR5+0x14], R4 ;  /* 0x00001404ffff798c */ /* 0x0005e8000b000005 */
[----:B------:R2:W-:Y:S01]  /*3c80*/  ATOMS.OR RZ, [UR5+0x18], R6 ;  /* 0x00001806ffff798c */ /* 0x0005e2000b000005 */
[----:B------:R-:W-:Y:S03]  /*3c90*/  SYNCS.ARRIVE.TRANS64.RED.A1T0 RZ, [UR4], RZ ;  /* 0x000000ffffff79a7 */ /* 0x000fe60008100404 */
[----:B------:R2:W-:Y:S01]  /*3ca0*/  ATOMS.XOR RZ, [UR5+0x10], R0 ;  /* 0x00001000ffff798c */ /* 0x0005e2000b800005 */
[----:B------:R-:W-:Y:S05]  /*3cb0*/  BRA `(.L_x_67) ;  /* 0x0000000000107947 */ /* 0x000fea0003800000 */
.L_x_60:
[----:B------:R-:W-:Y:S02]  /*3cc0*/  MOV R0, 0xffffffff ;  /* 0xffffffff00007802 */ /* 0x000fe40000000f00 */
[----:B------:R-:W-:-:S03]  /*3cd0*/  MOV R4, 0x3d00 ;  /* 0x00003d0000047802 */ /* 0x000fc60000000f00 */
[----:B------:R1:W-:Y:S04]  /*3ce0*/  STS [UR6+0x110], R0 ;  /* 0x00011000ff007988 */ /* 0x0003e80008000806 */
[----:B-1---5:R-:W-:Y:S05]  /*3cf0*/  CALL.REL.NOINC `($__internal_1_$__cuda_sm10x_tcgen05_guardrail_trap_phase_invalid_during_alloc) ;  /* 0x0000009400e07944 */ /* 0x022fea0003c00000 */
.L_x_67:
[----:B------:R-:W-:Y:S05]  /*3d00*/  WARPSYNC.ALL ;  /* 0x0000000000007948 */ /* 0x000fea0003800000 */
[----:B------:R-:W3:Y:S01]  /*3d10*/  S2UR UR4, SR_CgaCtaId ;  /* 0x00000000000479c3 */ /* 0x000ee20000008800 */
[----:B------:R-:W-:Y:S01]  /*3d20*/  UMOV UR33, 0x400 ;  /* 0x0000040000217882 */ /* 0x000fe20000000000 */
[----:B------:R-:W-:-:S06]  /*3d30*/  NOP ;  /* 0x0000000000007918 */ /* 0x000fcc0000000000 */
[----:B------:R-:W-:Y:S06]  /*3d40*/  BAR.ARV 0x6, 0xa0 ;  /* 0x0182800000007b1d */ /* 0x000fec0000002000 */
[----:B------:R-:W4:Y:S01]  /*3d50*/  LDCU UR12, c[0x0][0x38c] ;  /* 0x00007180ff0c77ac */ /* 0x000f220008000800 */
[----:B------:R-:W-:Y:S02]  /*3d60*/  LOP3.LUT R2, R2, 0xffff, RZ, 0xc0, !PT ;  /* 0x0000ffff02027812 */ /* 0x000fe400078ec0ff */
[----:B-1----:R-:W-:Y:S01]  /*3d70*/  CS2R R8, SRZ ;  /* 0x0000000000087805 */ /* 0x002fe2000001ff00 */
[----:B------:R-:W-:Y:S01]  /*3d80*/  UISETP.NE.AND UP3, UPT, UR31, URZ, UPT ;  /* 0x000000ff1f00728c */ /* 0x000fe2000bf65270 */
[----:B------:R-:W-:Y:S01]  /*3d90*/  R2UR UR64, R2 ;  /* 0x00000000024072ca */ /* 0x000fe200000e0000 */
[----:B------:R-:W-:Y:S01]  /*3da0*/  IMAD.MOV.U32 R2, RZ, RZ, RZ ;  /* 0x000000ffff027224 */ /* 0x000fe200078e00ff */
[----:B------:R-:W-:Y:S01]  /*3db0*/  UMOV UR54, 0x1 ;  /* 0x0000000100367882 */ /* 0x000fe20000000000 */
[----:B------:R-:W-:Y:S01]  /*3dc0*/  UMOV UR60, URZ ;  /* 0x000000ff003c7c82 */ /* 0x000fe20008000000 */
[----:B------:R-:W-:Y:S01]  /*3dd0*/  UMOV UR58, URZ ;  /* 0x000000ff003a7c82 */ /* 0x000fe20008000000 */
[----:B---3--:R-:W-:Y:S01]  /*3de0*/  ULEA UR33, UR4, UR33, 0x18 ;  /* 0x0000002104217291 */ /* 0x008fe2000f8ec0ff */
[----:B------:R-:W-:-:S02]  /*3df0*/  UMOV UR56, URZ ;  /* 0x000000ff00387c82 */ /* 0x000fc40008000000 */
[----:B------:R-:W-:Y:S01]  /*3e00*/  UMOV UR4, URZ ;  /* 0x000000ff00047c82 */ /* 0x000fe20008000000 */
[----:B------:R-:W-:Y:S02]  /*3e10*/  UIADD3 UR7, UPT, UPT, UR33, 0x10800, URZ ;  /* 0x0001080021077890 */ /* 0x000fe4000fffe0ff */
[----:B------:R-:W-:Y:S02]  /*3e20*/  UIADD3 UR6, UPT, UPT, UR33, 0x20800, URZ ;  /* 0x0002080021067890 */ /* 0x000fe4000fffe0ff */
[----:B------:R-:W-:Y:S01]  /*3e30*/  UIADD3 UR5, UPT, UPT, UR33, 0x30800, URZ ;  /* 0x0003080021057890 */ /* 0x000fe2000fffe0ff */
[----:B--2---:R-:W1:Y:S01]  /*3e40*/  LDS R0, [UR33+0x110] ;  /* 0x00011021ff007984 */ /* 0x004e620008000800 */
[----:B------:R-:W-:Y:S02]  /*3e50*/  UIADD3 UR8, UPT, UPT, UR33, 0x31000, URZ ;  /* 0x0003100021087890 */ /* 0x000fe4000fffe0ff */
[----:B----4-:R-:W-:Y:S02]  /*3e60*/  UIADD3 UR12, UPT, UPT, UR12, 0x7f, URZ ;  /* 0x0000007f0c0c7890 */ /* 0x010fe4000fffe0ff */
[----:B------:R-:W-:-:S02]  /*3e70*/  USHF.R.U32.HI UR11, URZ, 0x4, UR7 ;  /* 0x00000004ff0b7899 */ /* 0x000fc40008011607 */
[----:B------:R-:W-:Y:S02]  /*3e80*/  USHF.R.U32.HI UR9, URZ, 0x4, UR6 ;  /* 0x00000004ff097899 */ /* 0x000fe40008011606 */
[----:B------:R-:W-:Y:S02]  /*3e90*/  USHF.R.U32.HI UR7, URZ, 0x4, UR5 ;  /* 0x00000004ff077899 */ /* 0x000fe40008011605 */
[----:B------:R-:W-:Y:S02]  /*3ea0*/  USHF.R.U32.HI UR6, URZ, 0x4, UR8 ;  /* 0x00000004ff067899 */ /* 0x000fe40008011608 */
[----:B------:R-:W-:Y:S02]  /*3eb0*/  USHF.R.S32.HI UR10, URZ, 0x1f, UR12 ;  /* 0x0000001fff0a7899 */ /* 0x000fe4000801140c */
[----:B------:R-:W-:Y:S02]  /*3ec0*/  ULOP3.LUT UR9, UR9, 0x3fff, URZ, 0xc0, !UPT ;  /* 0x00003fff09097892 */ /* 0x000fe4000f8ec0ff */
[----:B------:R-:W-:-:S02]  /*3ed0*/  ULOP3.LUT UR7, UR7, 0x3fff, URZ, 0xc0, !UPT ;  /* 0x00003fff07077892 */ /* 0x000fc4000f8ec0ff */
[----:B------:R-:W-:Y:S02]  /*3ee0*/  ULOP3.LUT UR6, UR6, 0x3fff, URZ, 0xc0, !UPT ;  /* 0x00003fff06067892 */ /* 0x000fe4000f8ec0ff */
[----:B------:R-:W-:Y:S02]  /*3ef0*/  ULEA.HI UR5, UR10, UR12, URZ, 0x7 ;  /* 0x0000000c0a057291 */ /* 0x000fe4000f8f38ff */
[----:B------:R-:W-:Y:S02]  /*3f00*/  ULOP3.LUT UR51, UR9, 0x10000, URZ, 0xfc, !UPT ;  /* 0x0001000009337892 */ /* 0x000fe4000f8efcff */
[----:B------:R-:W-:Y:S02]  /*3f10*/  ULOP3.LUT UR11, UR11, 0x3fff, URZ, 0xc0, !UPT ;  /* 0x00003fff0b0b7892 */ /* 0x000fe4000f8ec0ff */
[----:B------:R-:W-:Y:S02]  /*3f20*/  ULOP3.LUT UR52, UR7, 0x10000, URZ, 0xfc, !UPT ;  /* 0x0001000007347892 */ /* 0x000fe4000f8efcff */
[----:B------:R-:W-:-:S02]  /*3f30*/  ULOP3.LUT UR53, UR6, 0x10000, URZ, 0xfc, !UPT ;  /* 0x0001000006357892 */ /* 0x000fc4000f8efcff */
[----:B------:R-:W-:Y:S02]  /*3f40*/  USHF.R.S32.HI UR55, URZ, 0x7, UR5 ;  /* 0x00000007ff377899 */ /* 0x000fe40008011405 */
[----:B------:R-:W-:Y:S02]  /*3f50*/  ULOP3.LUT UR50, UR11, 0x10000, URZ, 0xfc, !UPT ;  /* 0x000100000b327892 */ /* 0x000fe4000f8efcff */
[----:B------:R-:W-:Y:S02]  /*3f60*/  UIADD3 UR66, UPT, UPT, UR33, 0xb0, URZ ;  /* 0x000000b021427890 */ /* 0x000fe4000fffe0ff */
[----:B------:R-:W-:Y:S01]  /*3f70*/  UIADD3 UR65, UPT, UPT, UR55, -0x1, URZ ;  /* 0xffffffff37417890 */ /* 0x000fe2000fffe0ff */
[----:B------:R-:W-:Y:S01]  /*3f80*/  UMOV UR40, URZ ;  /* 0x000000ff00287c82 */ /* 0x000fe20008000000 */
[----:B-1----:R-:W-:Y:S01]  /*3f90*/  R2UR UR31, R0 ;  /* 0x00000000001f72ca */ /* 0x002fe200000e0000 */
[----:B------:R-:W-:Y:S01]  /*3fa0*/  UMOV UR38, URZ ;  /* 0x000000ff00267c82 */ /* 0x000fe20008000000 */
[----:B------:R-:W-:Y:S01]  /*3fb0*/  UMOV UR36, URZ ;  /* 0x000000ff00247c82 */ /* 0x000fe20008000000 */
[----:B------:R-:W-:-:S10]  /*3fc0*/  UMOV UR34, URZ ;  /* 0x000000ff00227c82 */ /* 0x000fd40008000000 */
[----:B------:R-:W-:Y:S02]  /*3fd0*/  UIADD3 UR48, UPT, UPT, UR31, 0x1c0, URZ ;  /* 0x000001c01f307890 */ /* 0x000fe4000fffe0ff */
[----:B------:R-:W-:Y:S02]  /*3fe0*/  UIADD3 UR49, UPT, UPT, UR31, 0x1c4, URZ ;  /* 0x000001c41f317890 */ /* 0x000fe4000fffe0ff */
[----:B------:R-:W-:Y:S02]  /*3ff0*/  UIADD3 UR46, UPT, UPT, UR31, 0x400001c0, URZ ;  /* 0x400001c01f2e7890 */ /* 0x000fe4000fffe0ff */
[----:B------:R-:W-:Y:S02]  /*4000*/  UIADD3 UR47, UPT, UPT, UR31, 0x400001c4, URZ ;  /* 0x400001c41f2f7890 */ /* 0x000fe4000fffe0ff */
[----:B------:R-:W-:Y:S02]  /*4010*/  UIADD3 UR44, UPT, UPT, UR31, -0x7ffffe40, URZ ;  /* 0x800001c01f2c7890 */ /* 0x000fe4000fffe0ff */
[----:B------:R-:W-:-:S02]  /*4020*/  UIADD3 UR45, UPT, UPT, UR31, -0x7ffffe3c, URZ ;  /* 0x800001c41f2d7890 */ /* 0x000fc4000fffe0ff */
[----:B------:R-:W-:Y:S02]  /*4030*/  UIADD3 UR42, UPT, UPT, UR31, -0x3ffffe40, URZ ;  /* 0xc00001c01f2a7890 */ /* 0x000fe4000fffe0ff */
[----:B------:R-:W-:Y:S02]  /*4040*/  UIADD3 UR43, UPT, UPT, UR31, -0x3ffffe3c, URZ ;  /* 0xc00001c41f2b7890 */ /* 0x000fe4000fffe0ff */
[----:B------:R-:W-:Y:S02]  /*4050*/  USHF.R.U32.HI UR9, URZ, 0x11, UR48 ;  /* 0x00000011ff097899 */ /* 0x000fe40008011630 */
[----:B------:R-:W-:Y:S02]  /*4060*/  USHF.R.U32.HI UR8, URZ, 0x1a, UR49 ;  /* 0x0000001aff087899 */ /* 0x000fe40008011631 */
[----:B------:R-:W-:Y:S02]  /*4070*/  USHF.R.U32.HI UR7, URZ, 0x11, UR46 ;  /* 0x00000011ff077899 */ /* 0x000fe4000801162e */
[----:B------:R-:W-:-:S02]  /*4080*/  USHF.R.U32.HI UR6, URZ, 0x1a, UR47 ;  /* 0x0000001aff067899 */ /* 0x000fc4000801162f */
[----:B------:R-:W-:Y:S02]  /*4090*/  USHF.R.U32.HI UR5, URZ, 0x11, UR44 ;  /* 0x00000011ff057899 */ /* 0x000fe4000801162c */
[----:B------:R-:W-:Y:S02]  /*40a0*/  USHF.R.U32.HI UR10, URZ, 0x1a, UR45 ;  /* 0x0000001aff0a7899 */ /* 0x000fe4000801162d */
[----:B------:R-:W-:Y:S02]  /*40b0*/  USHF.R.U32.HI UR12, URZ, 0x11, UR42 ;  /* 0x00000011ff0c7899 */ /* 0x000fe4000801162a */
[----:B------:R-:W-:Y:S02]  /*40c0*/  USHF.R.U32.HI UR13, URZ, 0x1a, UR43 ;  /* 0x0000001aff0d7899 */ /* 0x000fe4000801162b */
[----:B------:R-:W-:Y:S02]  /*40d0*/  ULOP3.LUT UR14, UR9, 0x6000, URZ, 0xc0, !UPT ;  /* 0x00006000090e7892 */ /* 0x000fe4000f8ec0ff */
[----:B------:R-:W-:-:S02]  /*40e0*/  ULOP3.LUT UR62, UR8, 0x30, URZ, 0xc0, !UPT ;  /* 0x00000030083e7892 */ /* 0x000fc4000f8ec0ff */
[----:B------:R-:W-:Y:S02]  /*40f0*/  ULOP3.LUT UR11, UR7, 0x6000, URZ, 0xc0, !UPT ;  /* 0x00006000070b7892 */ /* 0x000fe4000f8ec0ff */
[----:B------:R-:W-:Y:S02]  /*4100*/  ULOP3.LUT UR9, UR6, 0x30, URZ, 0xc0, !UPT ;  /* 0x0000003006097892 */ /* 0x000fe4000f8ec0ff */
[----:B------:R-:W-:Y:S02]  /*4110*/  ULOP3.LUT UR5, UR5, 0x6000, URZ, 0xc0, !UPT ;  /* 0x0000600005057892 */ /* 0x000fe4000f8ec0ff */
[----:B------:R-:W-:Y:S02]  /*4120*/  ULOP3.LUT UR8, UR10, 0x30, URZ, 0xc0, !UPT ;  /* 0x000000300a087892 */ /* 0x000fe4000f8ec0ff */
        /* <DEDUP_REMOVED lines=10> */
[----:B------:R-:W-:Y:S02]  /*41d0*/  UPRMT UR63, UR62, 0x5410, UR14 ;  /* 0x000054103e3f7896 */ /* 0x000fe4000800000e */
[----:B------:R-:W-:Y:S02]  /*41e0*/  UPRMT UR61, UR9, 0x5410, UR11 ;  /* 0x00005410093d7896 */ /* 0x000fe4000800000b */
[----:B------:R-:W-:Y:S02]  /*41f0*/  UPRMT UR59, UR8, 0x5410, UR5 ;  /* 0x00005410083b7896 */ /* 0x000fe40008000005 */
[----:B------:R-:W-:Y:S01]  /*4200*/  UPRMT UR57, UR6, 0x5410, UR7 ;  /* 0x0000541006397896 */ /* 0x000fe20008000007 */
[----:B------:R-:W-:Y:S01]  /*4210*/  UMOV UR62, URZ ;  /* 0x000000ff003e7c82 */ /* 0x000fe20008000000 */
[----:B------:R-:W-:Y:S01]  /*4220*/  UMOV UR41, UR63 ;  /* 0x0000003f00297c82 */ /* 0x000fe20008000000 */
[----:B------:R-:W-:-:S02]  /*4230*/  UMOV UR39, UR61 ;  /* 0x0000003d00277c82 */ /* 0x000fc40008000000 */
[----:B------:R-:W-:Y:S02]  /*4240*/  UMOV UR37, UR59 ;  /* 0x0000003b00257c82 */ /* 0x000fe40008000000 */
[----:B------:R-:W-:-:S05]  /*4250*/  UMOV UR35, UR57 ;  /* 0x0000003900237c82 */ /* 0x000fca0008000000 */
.L_x_81:
[C---:B------:R-:W-:Y:S02]  /*4260*/  LEA R0, R9.reuse, UR33, 0x3 ;  /* 0x0000002109007c11 */ /* 0x040fe4000f8e18ff */
[----:B------:R-:W-:Y:S02]  /*4270*/  SHF.L.U32 R4, R8, 0x1f, RZ ;  /* 0x0000001f08047819 */ /* 0x000fe400000006ff */
[----:B------:R-:W-:Y:S02]  /*4280*/  LEA R5, R9, UR33, 0x4 ;  /* 0x0000002109057c11 */ /* 0x000fe4000f8e20ff */
[----:B------:R-:W1:Y:S02]  /*4290*/  SYNCS.PHASECHK.TRANS64.TRYWAIT P0, [R0+URZ+0x90], R4 ;  /* 0x00009004000075a7 */ /* 0x000e6400080011ff */
[----:B-12---:R-:W-:Y:S05]  /*42a0*/  @!P0 BRA `(.L_x_71) ;  /* 0x0000008800a08947 */ /* 0x006fea0003800000 */
.L_x_169:
[----:B-1----:R-:W1:Y:S01]  /*42b0*/  LDS.128 R4, [R5+0xf0] ;  /* 0x0000f00005047984 */ /* 0x002e620000000c00 */
[----:B------:R-:W-:Y:S02]  /*42c0*/  VIADD R0, R0, 0xa0 ;  /* 0x000000a000007836 */ /* 0x000fe40000000000 */
[----:B------:R-:W-:Y:S01]  /*42d0*/  VIADD R9, R9, 0x1 ;  /* 0x0000000109097836 */ /* 0x000fe20000000000 */
[----:B------:R-:W-:Y:S01]  /*42e0*/  @!PT LDS RZ, [RZ] ;  /* 0x00000000fffff984 */ /* 0x000fe20000000800 */
[----:B------:R-:W-:Y:S01]  /*42f0*/  @!PT LDS RZ, [RZ] ;  /* 0x00000000fffff984 */ /* 0x000fe20000000800 */
[----:B------:R-:W-:Y:S01]  /*4300*/  @!PT LDS RZ, [RZ] ;  /* 0x00000000fffff984 */ /* 0x000fe20000000800 */
[----:B------:R-:W-:Y:S01]  /*4310*/  @!PT LDS RZ, [RZ] ;  /* 0x00000000fffff984 */ /* 0x000fe20000000800 */
[----:B------:R2:W-:Y:S06]  /*4320*/  MEMBAR.ALL.CTA ;  /* 0x0000000000007992 */ /* 0x0005ec0000008000 */
[----:B--2---:R-:W2:Y:S01]  /*4330*/  FENCE.VIEW.ASYNC.S ;  /* 0x00000000000073c6 */ /* 0x004ea20000000000 */
[----:B------:R-:W-:-:S04]  /*4340*/  PRMT R0, RZ, 0x654, R0 ;  /* 0x00000654ff007816 */ /* 0x000fc80000000000 */
[----:B--2---:R2:W-:Y:S01]  /*4350*/  SYNCS.ARRIVE.TRANS64.RED.A1T0 RZ, [R0+URZ], RZ ;  /* 0x000000ff00ff79a7 */ /* 0x0045e200081004ff */
[----:B-1----:R-:W-:Y:S01]  /*4360*/  LOP3.LUT P2, RZ, R6, 0x1, RZ, 0xc0, !PT ;  /* 0x0000000106ff7812 */ /* 0x002fe2000784c0ff */
[----:B--2---:R-:W-:-:S12]  /*4370*/  BRA.U UP3, `(.L_x_72) ;  /* 0x0000000903107547 */ /* 0x004fd8000b800000 */
[----:B------:R-:W1:Y:S01]  /*4380*/  LDCU UR7, c[0x0][0x38c] ;  /* 0x00007180ff0777ac */ /* 0x000e620008000800 */
[----:B------:R-:W-:Y:S01]  /*4390*/  ULOP3.LUT UR29, UR54, 0x1, URZ, 0x3c, !UPT ;  /* 0x00000001361d7892 */ /* 0x000fe2000f8e3cff */
[----:B------:R-:W-:Y:S01]  /*43a0*/  UMOV UR11, URZ ;  /* 0x000000ff000b7c82 */ /* 0x000fe20008000000 */
[----:B------:R-:W-:Y:S02]  /*43b0*/  UMOV UR6, 0x1 ;  /* 0x0000000100067882 */ /* 0x000fe40000000000 */
[----:B------:R-:W-:Y:S01]  /*43c0*/  UIMAD UR29, UR29, 0xc0, UR31 ;  /* 0x000000c01d1d78a4 */ /* 0x000fe2000f8e021f */
[----:B------:R-:W-:Y:S01]  /*43d0*/  UMOV UR30, UR4 ;  /* 0x00000004001e7c82 */ /* 0x000fe20008000000 */
[----:B------:R-:W-:Y:S01]  /*43e0*/  UMOV UR28, UR55 ;  /* 0x00000037001c7c82 */ /* 0x000fe20008000000 */
[----:B-1----:R-:W-:-:S09]  /*43f0*/  UISETP.GE.AND UP0, UPT, UR7, 0x1, UPT ;  /* 0x000000010700788c */ /* 0x002fd2000bf06270 */
[----:B------:R-:W-:Y:S05]  /*4400*/  BRA.U !UP0, `(.L_x_73) ;  /* 0x0000000108ec7547 */ /* 0x000fea000b800000 */
[----:B------:R-:W-:Y:S01]  /*4410*/  ULEA UR5, UR4, UR33, 0x3 ;  /* 0x0000002104057291 */ /* 0x000fe2000f8e18ff */
[----:B------:R-:W-:-:S08]  /*4420*/  SHF.L.U32 R4, R2, 0x1f, RZ ;  /* 0x0000001f02047819 */ /* 0x000fd000000006ff */
[----:B------:R-:W1:Y:S02]  /*4430*/  SYNCS.PHASECHK.TRANS64.TRYWAIT P0, [UR5], R4 ;  /* 0x00000004ff0075a7 */ /* 0x000e640008001105 */
[----:B-1----:R-:W-:Y:S05]  /*4440*/  @P0 BRA `(.L_x_74) ;  /* 0x0000000000080947 */ /* 0x002fea0003800000 */
[----:B------:R-:W1:Y:S02]  /*4450*/  SYNCS.PHASECHK.TRANS64.TRYWAIT P0, [UR5], R4 ;  /* 0x00000004ff0075a7 */ /* 0x000e640008001105 */
[----:B-1----:R-:W-:Y:S05]  /*4460*/  @!P0 BRA `(.L_x_75) ;  /* 0x0000008800448947 */ /* 0x002fea0003800000 */
.L_x_74:
[----:B------:R-:W-:Y:S01]  /*4470*/  UISETP.GE.U32.AND UP1, UPT, UR7, 0x81, UPT ;  /* 0x000000810700788c */ /* 0x000fe2000bf26070 */
[----:B-1----:R-:W-:Y:S01]  /*4480*/  IMAD.U32 R0, RZ, RZ, UR54 ;  /* 0x00000036ff007e24 */ /* 0x002fe2000f8e00ff */
[----:B------:R-:W-:Y:S02]  /*4490*/  UIADD3 UR30, UPT, UPT, UR4, 0x1, URZ ;  /* 0x00000001041e7890 */ /* 0x000fe4000fffe0ff */
[----:B------:R-:W-:Y:S02]  /*44a0*/  ULEA UR8, UR4, UR53, 0x6 ;  /* 0x0000003504087291 */ /* 0x000fe4000f8e30ff */
[----:B------:R-:W-:Y:S01]  /*44b0*/  UISETP.NE.AND UP0, UPT, UR30, 0x4, UPT ;  /* 0x000000041e00788c */ /* 0x000fe2000bf05270 */
[----:B------:R-:W-:Y:S01]  /*44c0*/  PLOP3.LUT P1, PT, PT, PT, UP1, 0x80, 0x8 ;  /* 0x000000000008781c */ /* 0x000fe20003f2f018 */
[----:B------:R-:W-:Y:S02]  /*44d0*/  ULEA UR12, UR4, UR52, 0x5 ;  /* 0x00000034040c7291 */ /* 0x000fe4000f8e28ff */
[----:B------:R-:W-:-:S02]  /*44e0*/  USEL UR6, URZ, 0x1, UP0 ;  /* 0x00000001ff067887 */ /* 0x000fc40008000000 */
[----:B------:R-:W-:Y:S02]  /*44f0*/  USEL UR30, UR30, URZ, UP0 ;  /* 0x000000ff1e1e7287 */ /* 0x000fe40008000000 */
[----:B------:R-:W-:Y:S02]  /*4500*/  UIADD3 UR10, UPT, UPT, UR8, 0x20, URZ ;  /* 0x00000020080a7890 */ /* 0x000fe4000fffe0ff */
[----:B------:R-:W-:Y:S01]  /*4510*/  @UP1 ULEA UR7, UR30, UR33, 0x3 ;  /* 0x000000211e071291 */ /* 0x000fe2000f8e18ff */
[----:B------:R-:W-:Y:S01]  /*4520*/  LOP3.LUT R2, R2, UR6, RZ, 0x3c, !PT ;  /* 0x0000000602027c12 */ /* 0x000fe2000f8e3cff */
[----:B------:R-:W-:Y:S01]  /*4530*/  UMOV UR13, 0x4008 ;  /* 0x00004008000d7882 */ /* 0x000fe20000000000 */
[----:B------:R-:W-:Y:S01]  /*4540*/  UMOV UR9, 0x4008 ;  /* 0x0000400800097882 */ /* 0x000fe20000000000 */
[----:B------:R-:W-:Y:S01]  /*4550*/  UMOV UR11, 0x4008 ;  /* 0x00004008000b7882 */ /* 0x000fe20000000000 */
[----:B------:R-:W-:Y:S01]  /*4560*/  @P1 SHF.L.U32 R4, R2, 0x1f, RZ ;  /* 0x0000001f02041819 */ /* 0x000fe200000006ff */
[----:B------:R-:W-:-:S03]  /*4570*/  UMOV UR6, 0x1 ;  /* 0x0000000100067882 */ /* 0x000fc60000000000 */
[----:B------:R1:W2:Y:S01]  /*4580*/  @P1 SYNCS.PHASECHK.TRANS64.TRYWAIT P0, [UR7], R4 ;  /* 0x00000004ff0015a7 */ /* 0x0002a20008001107 */
[----:B------:R3:W-:Y:S01]  /*4590*/  UTCCP.T.S.2CTA.4x32dp128bit tmem[UR31+0x1c0], gdesc[UR12] ;  /* 0x0001c00c1f0079e7 */ /* 0x0007e20009300000 */
[----:B------:R3:W-:Y:S01]  /*45a0*/  UTCCP.T.S.2CTA.4x32dp128bit tmem[UR31+0x1c4], gdesc[UR8] ;  /* 0x0001c4081f0079e7 */ /* 0x0007e20009300000 */
[----:B------:R3:W-:Y:S01]  /*45b0*/  UTCCP.T.S.2CTA.4x32dp128bit tmem[UR31+0x1c8], gdesc[UR10] ;  /* 0x0001c80a1f0079e7 */ /* 0x0007e20009300000 */
[----:B-1----:R-:W-:-:S04]  /*45c0*/  SHF.L.U32 R4, R0, 0x1f, RZ ;  /* 0x0000001f00047819 */ /* 0x002fc800000006ff */
[----:B------:R-:W1:Y:S01]  /*45d0*/  SYNCS.PHASECHK.TRANS64.TRYWAIT P3, [UR33+0xb8], R4 ;  /* 0x0000b804ff0075a7 */ /* 0x000e620008061121 */
[----:B--2---:R-:W-:Y:S01]  /*45e0*/  @P1 VOTEU.ANY UP0, P0 ;  /* 0x0000000000ff1886 */ /* 0x004fe20000000100 */
[----:B------:R-:W-:Y:S01]  /*45f0*/  @UP1 USEL UR6, URZ, 0x1, !UP0 ;  /* 0x00000001ff061887 */ /* 0x000fe2000c000000 */
[----:B-1-3--:R-:W-:Y:S11]  /*4600*/  @!P3 BRA `(.L_x_76) ;  /* 0x0000008400f4b947 */ /* 0x00aff60003800000 */
.L_x_172:
[----:B------:R-:W-:Y:S01]  /*4610*/  ELECT P0, URZ, PT ;  /* 0x0000000000ff782f */ /* 0x000fe20003800000 */
[----:B------:R-:W-:Y:S02]  /*4620*/  ULEA UR8, UR4, UR51, 0xa ;  /* 0x0000003304087291 */ /* 0x000fe4000f8e50ff */
[----:B------:R-:W-:Y:S02]  /*4630*/  ULEA UR4, UR4, UR50, 0xa ;  /* 0x0000003204047291 */ /* 0x000fe4000f8e50ff */
[----:B------:R-:W-:Y:S02]  /*4640*/  UIADD3 UR22, UPT, UPT, UR8, 0x2, URZ ;  /* 0x0000000208167890 */ /* 0x000fe4000fffe0ff */
[----:B------:R-:W-:Y:S02]  /*4650*/  UIADD3 UR20, UPT, UPT, UR4, 0x2, URZ ;  /* 0x0000000204147890 */ /* 0x000fe4000fffe0ff */
[----:B------:R-:W-:Y:S02]  /*4660*/  UIADD3 UR18, UPT, UPT, UR8, 0x4, URZ ;  /* 0x0000000408127890 */ /* 0x000fe4000fffe0ff */
[----:B------:R-:W-:-:S02]  /*4670*/  UIADD3 UR16, UPT, UPT, UR4, 0x4, URZ ;  /* 0x0000000404107890 */ /* 0x000fc4000fffe0ff */
[----:B-1----:R-:W-:Y:S01]  /*4680*/  @P0 LOP3.LUT R0, R3, 0xffff, RZ, 0xc0, !PT ;  /* 0x0000ffff03000812 */ /* 0x002fe200078ec0ff */
[----:B------:R-:W-:Y:S02]  /*4690*/  UIADD3 UR12, UPT, UPT, UR4, 0x6, URZ ;  /* 0x00000006040c7890 */ /* 0x000fe4000fffe0ff */
[----:B------:R-:W-:Y:S01]  /*46a0*/  UIADD3 UR14, UPT, UPT, UR8, 0x6, URZ ;  /* 0x00000006080e7890 */ /* 0x000fe2000fffe0ff */
[----:B------:R-:W-:Y:S01]  /*46b0*/  @P0 R2UR UR7, R0 ;  /* 0x00000000000702ca */ /* 0x000fe200000e0000 */
[----:B------:R-:W-:Y:S01]  /*46c0*/  UIADD3 UR10, UPT, UPT, UR5, 0x20, URZ ;  /* 0x00000020050a7890 */ /* 0x000fe2000fffe0ff */
[----:B------:R-:W-:Y:S02]  /*46d0*/  UMOV UR9, 0x40004040 ;  /* 0x4000404000097882 */ /* 0x000fe40000000000 */
[----:B------:R-:W-:Y:S01]  /*46e0*/  UMOV UR5, 0x40004040 ;  /* 0x4000404000057882 */ /* 0x000fe20000000000 */
[----:B------:R-:W-:Y:S01]  /*46f0*/  UMOV UR23, 0x40004040 ;  /* 0x4000404000177882 */ /* 0x000fe20000000000 */
[----:B------:R-:W-:Y:S01]  /*4700*/  UMOV UR21, 0x40004040 ;  /* 0x4000404000157882 */ /* 0x000fe20000000000 */
[----:B------:R1:W-:Y:S01]  /*4710*/  UTCQMMA.2CTA gdesc[UR4], gdesc[UR8], tmem[UR29], tmem[UR62], idesc[UR63], tmem[UR48], !UPT ;  /* 0x00303e0804007dea */ /* 0x0003e2000fa0031d */
[----:B------:R-:W-:Y:S01]  /*4720*/  UMOV UR19, 0x40004040 ;  /* 0x4000404000137882 */ /* 0x000fe20000000000 */
[----:B------:R-:W-:Y:S01]  /*4730*/  UMOV UR17, 0x40004040 ;  /* 0x4000404000117882 */ /* 0x000fe20000000000 */
[----:B------:R-:W-:Y:S01]  /*4740*/  UMOV UR15, 0x40004040 ;  /* 0x40004040000f7882 */ /* 0x000fe20000000000 */
[----:B------:R-:W-:Y:S01]  /*4750*/  UMOV UR13, 0x40004040 ;  /* 0x40004040000d7882 */ /* 0x000fe20000000000 */
[----:B------:R1:W-:Y:S01]  /*4760*/  UTCQMMA.2CTA gdesc[UR20], gdesc[UR22], tmem[UR29], tmem[UR60], idesc[UR61], tmem[UR46], UPT ;  /* 0x002e3c1614007dea */ /* 0x0003e2000ba0031d */
[----:B------:R1:W-:Y:S01]  /*4770*/  UTCQMMA.2CTA gdesc[UR16], gdesc[UR18], tmem[UR29], tmem[UR58], idesc[UR59], tmem[UR44], UPT ;  /* 0x002c3a1210007dea */ /* 0x0003e2000ba0031d */
[----:B------:R1:W-:Y:S01]  /*4780*/  UTCQMMA.2CTA gdesc[UR12], gdesc[UR14], tmem[UR29], tmem[UR56], idesc[UR57], tmem[UR42], UPT ;  /* 0x002a380e0c007dea */ /* 0x0003e2000ba0031d */
[----:B------:R1:W-:Y:S01]  /*4790*/  UTCBAR.2CTA.MULTICAST [UR10], URZ, UR7 ;  /* 0x000000ff0a0073e9 */ /* 0x0003e20008200807 */
[----:B------:R-:W-:Y:S01]  /*47a0*/  UMOV UR11, 0x1 ;  /* 0x00000001000b7882 */ /* 0x000fe20000000000 */
[----:B------:R-:W-:-:S05]  /*47b0*/  UMOV UR28, UR65 ;  /* 0x00000041001c7c82 */ /* 0x000fca0008000000 */
.L_x_73:
[----:B------:R-:W-:-:S09]  /*47c0*/  UISETP.GE.AND UP0, UPT, UR28, 0x1, UPT ;  /* 0x000000011c00788c */ /* 0x000fd2000bf06270 */
[----:B------:R-:W-:Y:S05]  /*47d0*/  BRA.U !UP0, `(.L_x_77) ;  /* 0x0000000108f07547 */ /* 0x000fea000b800000 */
[----:B-1----:R-:W-:-:S05]  /*47e0*/  UMOV UR5, UR30 ;  /* 0x0000001e00057c82 */ /* 0x002fca0008000000 */
.L_x_80:
[----:B------:R-:W-:Y:S02]  /*47f0*/  UISETP.NE.AND UP0, UPT, UR6, URZ, UPT ;  /* 0x000000ff0600728c */ /* 0x000fe4000bf05270 */
[----:B------:R-:W-:Y:S07]  /*4800*/  ULEA UR7, UR5, UR33, 0x3 ;  /* 0x0000002105077291 */ /* 0x000fee000f8e18ff */
[----:B------:R-:W-:Y:S05]  /*4810*/  BRA.U UP0, `(.L_x_78) ;  /* 0x00000001000c7547 */ /* 0x000fea000b800000 */
[----:B------:R-:W-:Y:S04]  /*4820*/  SHF.L.U32 R4, R2, 0x1f, RZ ;  /* 0x0000001f02047819 */ /* 0x000fe800000006ff */
[----:B------:R-:W1:Y:S02]  /*4830*/  SYNCS.PHASECHK.TRANS64.TRYWAIT P0, [UR7], R4 ;  /* 0x00000004ff0075a7 */ /* 0x000e640008001107 */
[----:B-1----:R-:W-:Y:S05]  /*4840*/  @!P0 BRA `(.L_x_79) ;  /* 0x00000084007c8947 */ /* 0x002fea0003800000 */
.L_x_78:
[----:B------:R-:W-:Y:S02]  /*4850*/  UISETP.NE.AND UP1, UPT, UR28, 0x1, UPT ;  /* 0x000000011c00788c */ /* 0x000fe4000bf25270 */
[----:B------:R-:W-:Y:S01]  /*4860*/  UIADD3 UR4, UPT, UPT, UR5, 0x1, URZ ;  /* 0x0000000105047890 */ /* 0x000fe2000fffe0ff */
[----:B------:R-:W-:Y:S03]  /*4870*/  ELECT P3, URZ, PT ;  /* 0x0000000000ff782f */ /* 0x000fe60003860000 */
[----:B------:R-:W-:Y:S01]  /*4880*/  UISETP.NE.AND UP0, UPT, UR4, 0x4, UPT ;  /* 0x000000040400788c */ /* 0x000fe2000bf05270 */
[----:B------:R-:W-:Y:S01]  /*4890*/  PLOP3.LUT P1, PT, PT, PT, UP1, 0x80, 0x8 ;  /* 0x000000000008781c */ /* 0x000fe20003f2f018 */
[----:B------:R-:W-:Y:S02]  /*48a0*/  ULEA UR10, UR5, UR53, 0x6 ;  /* 0x00000035050a7291 */ /* 0x000fe4000f8e30ff */
[----:B------:R-:W-:Y:S02]  /*48b0*/  USEL UR6, URZ, 0x1, UP0 ;  /* 0x00000001ff067887 */ /* 0x000fe40008000000 */
[----:B------:R-:W-:Y:S02]  /*48c0*/  USEL UR30, UR4, URZ, UP0 ;  /* 0x000000ff041e7287 */ /* 0x000fe40008000000 */
[----:B------:R-:W-:Y:S02]  /*48d0*/  ULEA UR8, UR5, UR51, 0xa ;  /* 0x0000003305087291 */ /* 0x000fe4000f8e50ff */
[----:B------:R-:W-:Y:S01]  /*48e0*/  @UP1 ULEA UR4, UR30, UR33, 0x3 ;  /* 0x000000211e041291 */ /* 0x000fe2000f8e18ff */
[----:B------:R-:W-:Y:S01]  /*48f0*/  LOP3.LUT R2, R2, UR6, RZ, 0x3c, !PT ;  /* 0x0000000602027c12 */ /* 0x000fe2000f8e3cff */
[----:B------:R-:W-:Y:S02]  /*4900*/  ULEA UR26, UR5, UR52, 0x5 ;  /* 0x00000034051a7291 */ /* 0x000fe4000f8e28ff */
[----:B------:R-:W-:Y:S01]  /*4910*/  UISETP.NE.U32.AND UP0, UPT, UR11, URZ, UPT ;  /* 0x000000ff0b00728c */ /* 0x000fe2000bf05070 */
[----:B-1----:R-:W-:Y:S01]  /*4920*/  @P1 SHF.L.U32 R0, R2, 0x1f, RZ ;  /* 0x0000001f02001819 */ /* 0x002fe200000006ff */
[----:B------:R-:W-:Y:S02]  /*4930*/  UIADD3 UR32, UPT, UPT, UR7, 0x20, URZ ;  /* 0x0000002007207890 */ /* 0x000fe4000fffe0ff */
[----:B------:R-:W-:Y:S01]  /*4940*/  UIADD3 UR24, UPT, UPT, UR10, 0x20, URZ ;  /* 0x000000200a187890 */ /* 0x000fe2000fffe0ff */
[----:B------:R1:W2:Y:S01]  /*4950*/  @P1 SYNCS.PHASECHK.TRANS64.TRYWAIT P0, [UR4], R0 ;  /* 0x00000000ff0015a7 */ /* 0x0002a20008001104 */
[----:B------:R-:W-:Y:S02]  /*4960*/  ULEA UR4, UR5, UR50, 0xa ;  /* 0x0000003205047291 */ /* 0x000fe4000f8e50ff */
[----:B------:R-:W-:Y:S02]  /*4970*/  UIADD3 UR22, UPT, UPT, UR8, 0x2, URZ ;  /* 0x0000000208167890 */ /* 0x000fe4000fffe0ff */
[----:B------:R-:W-:Y:S02]  /*4980*/  UIADD3 UR20, UPT, UPT, UR4, 0x2, URZ ;  /* 0x0000000204147890 */ /* 0x000fe4000fffe0ff */
[----:B------:R-:W-:Y:S02]  /*4990*/  UIADD3 UR18, UPT, UPT, UR8, 0x4, URZ ;  /* 0x0000000408127890 */ /* 0x000fe4000fffe0ff */
[----:B------:R-:W-:Y:S02]  /*49a0*/  UIADD3 UR16, UPT, UPT, UR4, 0x4, URZ ;  /* 0x0000000404107890 */ /* 0x000fe4000fffe0ff */
[----:B------:R-:W-:Y:S02]  /*49b0*/  UIADD3 UR14, UPT, UPT, UR8, 0x6, URZ ;  /* 0x00000006080e7890 */ /* 0x000fe4000fffe0ff */
[----:B------:R-:W-:Y:S01]  /*49c0*/  UIADD3 UR12, UPT, UPT, UR4, 0x6, URZ ;  /* 0x00000006040c7890 */ /* 0x000fe2000fffe0ff */
[----:B------:R-:W-:Y:S01]  /*49d0*/  UMOV UR27, 0x4008 ;  /* 0x00004008001b7882 */ /* 0x000fe20000000000 */
[----:B------:R-:W-:Y:S01]  /*49e0*/  UMOV UR11, 0x4008 ;  /* 0x00004008000b7882 */ /* 0x000fe20000000000 */
[----:B------:R-:W-:Y:S01]  /*49f0*/  UTCCP.T.S.2CTA.4x32dp128bit tmem[UR31+0x1c0], gdesc[UR26] ;  /* 0x0001c01a1f0079e7 */ /* 0x000fe20009300000 */
[----:B------:R3:W-:Y:S01]  /*4a00*/  UTCCP.T.S.2CTA.4x32dp128bit tmem[UR31+0x1c4], gdesc[UR10] ;  /* 0x0001c40a1f0079e7 */ /* 0x0007e20009300000 */
[----:B------:R-:W-:Y:S01]  /*4a10*/  UMOV UR25, 0x4008 ;  /* 0x0000400800197882 */ /* 0x000fe20000000000 */
[----:B------:R-:W-:Y:S01]  /*4a20*/  UMOV UR9, 0x40004040 ;  /* 0x4000404000097882 */ /* 0x000fe20000000000 */
[----:B------:R-:W-:Y:S01]  /*4a30*/  UTCCP.T.S.2CTA.4x32dp128bit tmem[UR31+0x1c8], gdesc[UR24] ;  /* 0x0001c8181f0079e7 */ /* 0x000fe20009300000 */
[----:B------:R-:W-:Y:S01]  /*4a40*/  UMOV UR5, 0x40004040 ;  /* 0x4000404000057882 */ /* 0x000fe20000000000 */
[----:B-1----:R-:W-:Y:S01]  /*4a50*/  @P3 LOP3.LUT R0, R3, 0xffff, RZ, 0xc0, !PT ;  /* 0x0000ffff03003812 */ /* 0x002fe200078ec0ff */
[----:B------:R1:W-:Y:S01]  /*4a60*/  UTCQMMA.2CTA gdesc[UR4], gdesc[UR8], tmem[UR29], tmem[UR40], idesc[UR41], tmem[UR48], UP0 ;  /* 0x0030280804007dea */ /* 0x0003e2000820031d */
[----:B------:R-:W-:Y:S02]  /*4a70*/  UISETP.GT.U32.AND UP0, UPT, UR28, 0x1, UPT ;  /* 0x000000011c00788c */ /* 0x000fe4000bf04070 */
[----:B------:R-:W-:Y:S01]  /*4a80*/  UIADD3 UR28, UPT, UPT, UR28, -0x1, URZ ;  /* 0xffffffff1c1c7890 */ /* 0x000fe2000fffe0ff */
[----:B------:R-:W-:Y:S01]  /*4a90*/  @P3 R2UR UR7, R0 ;  /* 0x00000000000732ca */ /* 0x000fe200000e0000 */
[----:B------:R-:W-:Y:S01]  /*4aa0*/  UMOV UR23, 0x40004040 ;  /* 0x4000404000177882 */ /* 0x000fe20000000000 */
[----:B------:R-:W-:Y:S01]  /*4ab0*/  UMOV UR21, 0x40004040 ;  /* 0x4000404000157882 */ /* 0x000fe20000000000 */
[----:B------:R-:W-:Y:S01]  /*4ac0*/  UMOV UR19, 0x40004040 ;  /* 0x4000404000137882 */ /* 0x000fe20000000000 */
[----:B------:R4:W-:Y:S01]  /*4ad0*/  UTCQMMA.2CTA gdesc[UR20], gdesc[UR22], tmem[UR29], tmem[UR38], idesc[UR39], tmem[UR46], UPT ;  /* 0x002e261614007dea */ /* 0x0009e2000ba0031d */
[----:B------:R-:W-:Y:S01]  /*4ae0*/  UMOV UR17, 0x40004040 ;  /* 0x4000404000117882 */ /* 0x000fe20000000000 */
[----:B------:R-:W-:Y:S01]  /*4af0*/  UMOV UR15, 0x40004040 ;  /* 0x40004040000f7882 */ /* 0x000fe20000000000 */
[----:B------:R4:W-:Y:S01]  /*4b00*/  UTCQMMA.2CTA gdesc[UR16], gdesc[UR18], tmem[UR29], tmem[UR36], idesc[UR37], tmem[UR44], UPT ;  /* 0x002c241210007dea */ /* 0x0009e2000ba0031d */
[----:B------:R-:W-:Y:S01]  /*4b10*/  UMOV UR13, 0x40004040 ;  /* 0x40004040000d7882 */ /* 0x000fe20000000000 */
[----:B------:R-:W-:Y:S01]  /*4b20*/  UMOV UR6, 0x1 ;  /* 0x0000000100067882 */ /* 0x000fe20000000000 */
[----:B------:R4:W-:Y:S03]  /*4b30*/  UTCQMMA.2CTA gdesc[UR12], gdesc[UR14], tmem[UR29], tmem[UR34], idesc[UR35], tmem[UR42], UPT ;  /* 0x002a220e0c007dea */ /* 0x0009e6000ba0031d */
[----:B------:R4:W-:Y:S01]  /*4b40*/  UTCBAR.2CTA.MULTICAST [UR32], URZ, UR7 ;  /* 0x000000ff200073e9 */ /* 0x0009e20008200807 */
[----:B---3--:R-:W-:Y:S01]  /*4b50*/  UMOV UR11, 0x1 ;  /* 0x00000001000b7882 */ /* 0x008fe20000000000 */
[----:B-1----:R-:W-:Y:S01]  /*4b60*/  UMOV UR5, UR30 ;  /* 0x0000001e00057c82 */ /* 0x002fe20008000000 */
[----:B--2---:R-:W-:Y:S01]  /*4b70*/  @P1 VOTEU.ANY UP2, P0 ;  /* 0x0000000000ff1886 */ /* 0x004fe20000040100 */
[----:B------:R-:W-:Y:S01]  /*4b80*/  @UP1 USEL UR6, URZ, 0x1, !UP2 ;  /* 0x00000001ff061887 */ /* 0x000fe2000d000000 */
[----:B----4-:R-:W-:Y:S11]  /*4b90*/  BRA.U UP0, `(.L_x_80) ;  /* 0xfffffffd00147547 */ /* 0x010ff6000b83ffff */
.L_x_77:
[----:B------:R2:W-:Y:S01]  /*4ba0*/  UTCBAR.2CTA.MULTICAST [UR66], URZ, UR64 ;  /* 0x000000ff420073e9 */ /* 0x0005e20008200840 */
[----:B-1----:R-:W-:-:S04]  /*4bb0*/  UMOV UR4, UR30 ;  /* 0x0000001e00047c82 */ /* 0x002fc80008000000 */
.L_x_72:
[----:B------:R-:W-:Y:S01]  /*4bc0*/  ISETP.NE.AND P0, PT, R9, 0x2, PT ;  /* 0x000000020900780c */ /* 0x000fe20003f05270 */
[----:B------:R-:W-:-:S03]  /*4bd0*/  ULOP3.LUT UR54, UR54, 0x1, URZ, 0x3c, !UPT ;  /* 0x0000000136367892 */ /* 0x000fc6000f8e3cff */
[----:B------:R-:W-:Y:S02]  /*4be0*/  SEL R0, RZ, 0x1, P0 ;  /* 0x00000001ff007807 */ /* 0x000fe40000000000 */
[----:B------:R-:W-:Y:S02]  /*4bf0*/  SEL R9, R9, RZ, P0 ;  /* 0x000000ff09097207 */ /* 0x000fe40000000000 */
[----:B------:R-:W-:Y:S01]  /*4c00*/  LOP3.LUT R8, R8, R0, RZ, 0x3c, !PT ;  /* 0x0000000008087212 */ /* 0x000fe200078e3cff */
[----:B------:R-:W-:Y:S06]  /*4c10*/  @P2 BRA `(.L_x_81) ;  /* 0xfffffff400902947 */ /* 0x000fec000383ffff */
[----:B------:R-:W1:Y:S01]  /*4c20*/  S2UR UR6, SR_CgaCtaId ;  /* 0x00000000000679c3 */ /* 0x000e620000008800 */
[----:B------:R-:W-:Y:S01]  /*4c30*/  ELECT P0, URZ, PT ;  /* 0x0000000000ff782f */ /* 0x000fe20003800000 */
[----:B------:R-:W-:Y:S01]  /*4c40*/  IMAD.MOV.U32 R0, RZ, RZ, 0x1 ;  /* 0x00000001ff007424 */ /* 0x000fe200078e00ff */
[----:B------:R-:W-:Y:S01]  /*4c50*/  UMOV UR4, 0x40 ;  /* 0x0000004000047882 */ /* 0x000fe20000000000 */
[----:B------:R-:W-:-:S04]  /*4c60*/  SHF.L.U32 R2, RZ, 0x1f, RZ ;  /* 0x0000001fff027819 */ /* 0x000fc800000006ff */
[----:B------:R-:W-:Y:S01]  /*4c70*/  UVIRTCOUNT.DEALLOC.SMPOOL 0x80 ;  /* 0x000000800000784c */ /* 0x000fe20000000000 */
[----:B-1----:R-:W-:-:S09]  /*4c80*/  ULEA UR6, UR6, UR4, 0x18 ;  /* 0x0000000406067291 */ /* 0x002fd2000f8ec0ff */
[----:B------:R1:W-:Y:S01]  /*4c90*/  @P0 STS.U8 [UR6+0x1c], R0 ;  /* 0x00001c00ff000988 */ /* 0x0003e20008000006 */
[----:B------:R-:W3:Y:S02]  /*4ca0*/  SYNCS.PHASECHK.TRANS64.TRYWAIT P0, [UR33+0xe0], R2 ;  /* 0x0000e002ff0075a7 */ /* 0x000ee40008001121 */
[----:B-1-3--:R-:W-:Y:S05]  /*4cb0*/  @!P0 BRA `(.L_x_82) ;  /* 0x0000008000788947 */ /* 0x00afea0003800000 */
.L_x_175:
[----:B------:R-:W-:Y:S01]  /*4cc0*/  NOP ;  /* 0x0000000000007918 */ /* 0x000fe20000000000 */
[----:B-1----:R-:W1:Y:S01]  /*4cd0*/  LDS R0, [UR6+0x14] ;  /* 0x00001406ff007984 */ /* 0x002e620008000800 */
[----:B------:R-:W-:Y:S01]  /*4ce0*/  ULOP3.LUT UR4, UR31, 0xffff, URZ, 0xc0, !UPT ;  /* 0x0000ffff1f047892 */ /* 0x000fe2000f8ec0ff */
[----:B------:R-:W-:Y:S01]  /*4cf0*/  UMOV UR5, 0xffff ;  /* 0x0000ffff00057882 */ /* 0x000fe20000000000 */
[----:B------:R-:W-:Y:S02]  /*4d00*/  UMOV UR7, 0x1 ;  /* 0x0000000100077882 */ /* 0x000fe40000000000 */
[----:B------:R-:W-:-:S04]  /*4d10*/  USHF.R.U32.HI UR4, URZ, 0x5, UR4 ;  /* 0x00000005ff047899 */ /* 0x000fc80008011604 */
[----:B------:R-:W-:Y:S02]  /*4d20*/  USHF.L.U32 UR5, UR5, UR4, URZ ;  /* 0x0000000405057299 */ /* 0x000fe400080006ff */
[----:B------:R-:W-:-:S04]  /*4d30*/  USHF.L.U32 UR4, UR7, UR4, URZ ;  /* 0x0000000407047299 */ /* 0x000fc800080006ff */
[----:B-1----:R-:W-:-:S04]  /*4d40*/  LOP3.LUT R0, R0, UR5, RZ, 0xc0, !PT ;  /* 0x0000000500007c12 */ /* 0x002fc8000f8ec0ff */
[----:B------:R-:W-:-:S13]  /*4d50*/  ISETP.NE.AND P0, PT, R0, UR5, PT ;  /* 0x0000000500007c0c */ /* 0x000fda000bf05270 */
[----:B------:R-:W-:Y:S05]  /*4d60*/  @P0 BRA `(.L_x_83) ;  /* 0x0000000000580947 */ /* 0x000fea0003800000 */
[----:B------:R-:W1:Y:S02]  /*4d70*/  LDS R0, [UR6+0x18] ;  /* 0x00001806ff007984 */ /* 0x000e640008000800 */
[----:B-1----:R-:W-:-:S04]  /*4d80*/  LOP3.LUT R0, R0, UR4, RZ, 0xc0, !PT ;  /* 0x0000000400007c12 */ /* 0x002fc8000f8ec0ff */
[----:B------:R-:W-:-:S13]  /*4d90*/  ISETP.NE.AND P0, PT, R0, UR4, PT ;  /* 0x0000000400007c0c */ /* 0x000fda000bf05270 */
[----:B------:R-:W-:Y:S05]  /*4da0*/  @P0 BRA `(.L_x_84) ;  /* 0x00000000003c0947 */ /* 0x000fea0003800000 */
[----:B------:R-:W1:Y:S01]  /*4db0*/  S2R R2, SR_LANEID ;  /* 0x0000000000027919 */ /* 0x000e620000000000 */
[----:B------:R-:W-:-:S06]  /*4dc0*/  ULOP3.LUT UR5, URZ, UR5, URZ, 0x33, !UPT ;  /* 0x00000005ff057292 */ /* 0x000fcc000f8e33ff */
[----:B------:R-:W-:-:S04]  /*4dd0*/  IMAD.U32 R0, RZ, RZ, UR5 ;  /* 0x00000005ff007e24 */ /* 0x000fc8000f8e00ff */
[----:B------:R3:W4:Y:S02]  /*4de0*/  REDUX UR8, R0 ;  /* 0x00000000000873c4 */ /* 0x0007240000000000 */
[----:B------:R1:W-:Y:S01]  /*4df0*/  UTCATOMSWS.AND URZ, UR5 ;  /* 0x0000000500ff79e3 */ /* 0x0003e20008000000 */
[----:B---3--:R-:W-:Y:S01]  /*4e00*/  LOP3.LUT R0, RZ, UR4, RZ, 0x33, !PT ;  /* 0x00000004ff007c12 */ /* 0x008fe2000f8e33ff */
[----:B------:R-:W-:Y:S02]  /*4e10*/  VOTEU.ANY UR4, UPT, PT ;  /* 0x0000000000047886 */ /* 0x000fe400038e0100 */
[----:B------:R-:W-:Y:S02]  /*4e20*/  UFLO.U32 UR4, UR4 ;  /* 0x00000004000472bd */ /* 0x000fe400080e0000 */
[----:B------:R-:W3:Y:S04]  /*4e30*/  REDUX UR7, R0 ;  /* 0x00000000000773c4 */ /* 0x000ee80000000000 */
[----:B-1----:R-:W-:-:S02]  /*4e40*/  ISETP.EQ.U32.AND P0, PT, R2, UR4, PT ;  /* 0x0000000402007c0c */ /* 0x002fc4000bf02070 */
[----:B----4-:R-:W-:-:S11]  /*4e50*/  MOV R2, UR8 ;  /* 0x0000000800027c02 */ /* 0x010fd60008000f00 */
[----:B------:R1:W-:Y:S01]  /*4e60*/  @P0 ATOMS.AND RZ, [UR6+0x14], R2 ;  /* 0x00001402ffff098c */ /* 0x0003e2000a800006 */
[----:B---3--:R-:W-:-:S05]  /*4e70*/  IMAD.U32 R0, RZ, RZ, UR7 ;  /* 0x00000007ff007e24 */ /* 0x008fca000f8e00ff */
[----:B------:R1:W-:Y:S01]  /*4e80*/  @P0 ATOMS.AND RZ, [UR6+0x18], R0 ;  /* 0x00001800ffff098c */ /* 0x0003e2000a800006 */
[----:B------:R-:W-:Y:S05]  /*4e90*/  BRA `(.L_x_85) ;  /* 0x0000000000147947 */ /* 0x000fea0003800000 */
.L_x_84:
[----:B------:R-:W-:Y:S02]  /*4ea0*/  MOV R2, 0x4ec0 ;  /* 0x00004ec000027802 */ /* 0x000fe40000000f00 */
[----:B--2--5:R-:W-:Y:S05]  /*4eb0*/  CALL.REL.NOINC `($__internal_0_$__cuda_sm10x_tcgen05_guardrail_trap_col_being_dealloced_not_returned_by_alloc) ;  /* 0x0000008400647944 */ /* 0x024fea0003c00000 */
[----:B------:R-:W-:Y:S05]  /*4ec0*/  BRA `(.L_x_85) ;  /* 0x0000000000087947 */ /* 0x000fea0003800000 */
.L_x_83:
[----:B------:R-:W-:Y:S02]  /*4ed0*/  MOV R2, 0x4ef0 ;  /* 0x00004ef000027802 */ /* 0x000fe40000000f00 */
[----:B--2--5:R-:W-:Y:S05]  /*4ee0*/  CALL.REL.NOINC `($__internal_2_$__cuda_sm10x_tcgen05_guardrail_trap_unallocated_columns_being_dealloced) ;  /* 0x0000008400707944 */ /* 0x024fea0003c00000 */
.L_x_85:
[----:B------:R-:W-:Y:S01]  /*4ef0*/  NOP ;  /* 0x0000000000007918 */ /* 0x000fe20000000000 */
[----:B--2---:R-:W-:Y:S05]  /*4f00*/  EXIT ;  /* 0x000000000000794d */ /* 0x004fea0003800000 */
.L_x_59:
[----:B------:R-:W-:-:S09]  /*4f10*/  UISETP.NE.OR UP0, UPT, UR19, 0x3, !UP3 ;  /* 0x000000031300788c */ /* 0x000fd2000df05670 */
[----:B------:R-:W-:Y:S05]  /*4f20*/  BRA.U UP0, `(.L_x_86) ;  /* 0x0000001100947547 */ /* 0x000fea000b800000 */
[----:B------:R-:W1:Y:S01]  /*4f30*/  S2UR UR10, SR_CgaCtaId ;  /* 0x00000000000a79c3 */ /* 0x000e620000008800 */
[----:B------:R-:W2:Y:S01]  /*4f40*/  LDCU UR37, c[0x0][0x370] ;  /* 0x00006e00ff2577ac */ /* 0x000ea20008000800 */
[----:B------:R-:W-:Y:S02]  /*4f50*/  HFMA2 R13, -RZ, RZ, 0, 0 ;  /* 0x00000000ff0d7431 */ /* 0x000fe400000001ff */
[----:B------:R-:W-:Y:S01]  /*4f60*/  IMAD.MOV.U32 R15, RZ, RZ, 0x1 ;  /* 0x00000001ff0f7424 */ /* 0x000fe200078e00ff */
[----:B------:R-:W-:Y:S01]  /*4f70*/  MOV R7, 0x4000 ;  /* 0x0000400000077802 */ /* 0x000fe20000000f00 */
[----:B------:R-:W2:Y:S01]  /*4f80*/  LDCU.128 UR40, c[0x0][0xf10] ;  /* 0x0001e200ff2877ac */ /* 0x000ea20008000c00 */
[----:B------:R-:W-:Y:S01]  /*4f90*/  IMAD.MOV.U32 R14, RZ, RZ, RZ ;  /* 0x000000ffff0e7224 */ /* 0x000fe200078e00ff */
[----:B------:R-:W3:Y:S01]  /*4fa0*/  LDC.64 R16, c[0x0][0x348] ;  /* 0x0000d200ff107b82 */ /* 0x000ee20000000a00 */
[----:B------:R-:W4:Y:S01]  /*4fb0*/  LDCU UR31, c[0x0][0x374] ;  /* 0x00006e80ff1f77ac */ /* 0x000f220008000800 */
[----:B------:R-:W1:Y:S06]  /*4fc0*/  LDCU UR15, c[0x0][0xf0c] ;  /* 0x0001e180ff0f77ac */ /* 0x000e6c0008000800 */
[----:B------:R-:W3:Y:S01]  /*4fd0*/  LDC.64 R2, c[0x0][0xc88] ;  /* 0x00032200ff027b82 */ /* 0x000ee20000000a00 */
[----:B------:R-:W3:Y:S01]  /*4fe0*/  LDCU UR50, c[0x0][0xf20] ;  /* 0x0001e400ff3277ac */ /* 0x000ee20008000800 */
[----:B------:R-:W3:Y:S06]  /*4ff0*/  LDCU UR4, c[0x0][0xf30] ;  /* 0x0001e600ff0477ac */ /* 0x000eec0008000800 */
[----:B------:R-:W3:Y:S01]  /*5000*/  LDC.64 R4, c[0x0][0xc90] ;  /* 0x00032400ff047b82 */ /* 0x000ee20000000a00 */
[----:B------:R-:W-:Y:S01]  /*5010*/  UMOV UR21, 0x400 ;  /* 0x0000040000157882 */ /* 0x000fe20000000000 */
[----:B--2---:R-:W-:-:S02]  /*5020*/  UIMAD.WIDE.U32 UR6, UR37, UR40, URZ ;  /* 0x00000028250672a5 */ /* 0x004fc4000f8e00ff */
[----:B----4-:R-:W-:Y:S02]  /*5030*/  UIMAD.WIDE.U32 UR8, UR31, UR43, URZ ;  /* 0x0000002b1f0872a5 */ /* 0x010fe4000f8e00ff */
[----:B-1----:R-:W-:Y:S02]  /*5040*/  ULEA UR21, UR10, UR21, 0x18 ;  /* 0x000000150a157291 */ /* 0x002fe4000f8ec0ff */
[----:B------:R-:W-:Y:S02]  /*5050*/  UPLOP3.LUT UP3, UPT, UPT, UPT, UPT, 0x40, 0x4 ;  /* 0x000000000004789c */ /* 0x000fe40003f6e870 */
[----:B------:R-:W-:Y:S02]  /*5060*/  UIADD3 UR38, UPT, UPT, UR21, 0x58, URZ ;  /* 0x0000005815267890 */ /* 0x000fe4000fffe0ff */
[----:B------:R-:W-:Y:S02]  /*5070*/  UIADD3 UR33, UPT, UPT, UR21, 0x40, URZ ;  /* 0x0000004015217890 */ /* 0x000fe4000fffe0ff */
[----:B------:R-:W-:-:S02]  /*5080*/  UIADD3 UR25, UPT, UPT, UR21, 0x48, URZ ;  /* 0x0000004815197890 */ /* 0x000fc4000fffe0ff */
[----:B------:R-:W-:Y:S01]  /*5090*/  UIADD3 UR17, UPT, UPT, UR21, 0x50, URZ ;  /* 0x0000005015117890 */ /* 0x000fe2000fffe0ff */
[----:B------:R-:W-:Y:S01]  /*50a0*/  UMOV UR6, UR7 ;  /* 0x0000000700067c82 */ /* 0x000fe20008000000 */
[----:B------:R-:W-:Y:S01]  /*50b0*/  UMOV UR48, UR9 ;  /* 0x0000000900307c82 */ /* 0x000fe20008000000 */
[----:B------:R-:W-:Y:S02]  /*50c0*/  UISETP.GE.AND UP0, UPT, UR45, 0x1, UPT ;  /* 0x000000012d00788c */ /* 0x000fe4000bf06270 */
[----:B------:R-:W-:Y:S01]  /*50d0*/  UISETP.NE.AND UP4, UPT, UR45, 0x1, UPT ;  /* 0x000000012d00788c */ /* 0x000fe2000bf85270 */
[----:B------:R-:W1:Y:S01]  /*50e0*/  LDCU.64 UR22, c[0x0][0xf28] ;  /* 0x0001e500ff1677ac */ /* 0x000e620008000a00 */
[----:B------:R-:W-:Y:S02]  /*50f0*/  UISETP.NE.AND UP6, UPT, UR15, 0x1, UPT ;  /* 0x000000010f00788c */ /* 0x000fe4000bfc5270 */
[----:B------:R-:W-:Y:S02]  /*5100*/  UISETP.NE.AND UP5, UPT, UR42, 0x1, UPT ;  /* 0x000000012a00788c */ /* 0x000fe4000bfa5270 */
[----:B------:R-:W-:-:S02]  /*5110*/  UPRMT UR38, UR10, 0x654, UR38 ;  /* 0x000006540a267896 */ /* 0x000fc40008000026 */
[----:B------:R-:W-:Y:S02]  /*5120*/  USHF.R.U32.HI UR49, URZ, UR41, UR6 ;  /* 0x00000029ff317299 */ /* 0x000fe40008011606 */
[----:B------:R-:W-:Y:S02]  /*5130*/  UPRMT UR47, UR10, 0x654, UR33 ;  /* 0x000006540a2f7896 */ /* 0x000fe40008000021 */
[----:B------:R-:W-:Y:S02]  /*5140*/  UPRMT UR46, UR10, 0x654, UR25 ;  /* 0x000006540a2e7896 */ /* 0x000fe40008000019 */
[----:B------:R-:W-:Y:S02]  /*5150*/  UPRMT UR39, UR10, 0x654, UR17 ;  /* 0x000006540a277896 */ /* 0x000fe40008000011 */
[----:B---3--:R-:W-:Y:S02]  /*5160*/  USHF.R.U32.HI UR48, URZ, UR50, UR48 ;  /* 0x00000032ff307299 */ /* 0x008fe40008011630 */
[----:B------:R-:W-:Y:S01]  /*5170*/  UISETP.NE.AND UP2, UPT, UR4, 0x1, UPT ;  /* 0x000000010400788c */ /* 0x000fe2000bf45270 */
[----:B-1----:R-:W-:-:S10]  /*5180*/  UMOV UR29, URZ ;  /* 0x000000ff001d7c82 */ /* 0x002fd40008000000 */
.L_x_97:
[C---:B------:R-:W-:Y:S02]  /*5190*/  LEA R12, R14.reuse, UR21, 0x3 ;  /* 0x000000150e0c7c11 */ /* 0x040fe4000f8e18ff */
[----:B------:R-:W-:Y:S02]  /*51a0*/  SHF.L.U32 R0, R13, 0x1f, RZ ;  /* 0x0000001f0d007819 */ /* 0x000fe400000006ff */
[----:B------:R-:W-:Y:S02]  /*51b0*/  LEA R8, R14, UR21, 0x4 ;  /* 0x000000150e087c11 */ /* 0x000fe4000f8e20ff */
[----:B-1----:R-:W1:Y:S02]  /*51c0*/  SYNCS.PHASECHK.TRANS64.TRYWAIT P0, [R12+URZ+0x90], R0 ;  /* 0x000090000c0075a7 */ /* 0x002e6400080011ff */
[----:B-1----:R-:W-:Y:S05]  /*51d0*/  @!P0 BRA `(.L_x_87) ;  /* 0x0000007c00488947 */ /* 0x002fea0003800000 */
.L_x_176:
[----:B------:R-:W2:Y:S01]  /*51e0*/  LDS.128 R8, [R8+0xf0] ;  /* 0x0000f00008087984 */ /* 0x000ea20000000c00 */
[----:B------:R-:W-:Y:S01]  /*51f0*/  UISETP.GE.AND UP0, UPT, UR45, 0x1, UPT ;  /* 0x000000012d00788c */ /* 0x000fe2000bf06270 */
[----:B------:R-:W-:Y:S01]  /*5200*/  @!PT LDS RZ, [RZ] ;  /* 0x00000000fffff984 */ /* 0x000fe20000000800 */
[----:B------:R-:W-:Y:S01]  /*5210*/  @!PT LDS RZ, [RZ] ;  /* 0x00000000fffff984 */ /* 0x000fe20000000800 */
[----:B------:R-:W-:Y:S01]  /*5220*/  @!PT LDS RZ, [RZ] ;  /* 0x00000000fffff984 */ /* 0x000fe20000000800 */
[----:B------:R-:W-:Y:S01]  /*5230*/  @!PT LDS RZ, [RZ] ;  /* 0x00000000fffff984 */ /* 0x000fe20000000800 */
[----:B------:R3:W-:Y:S06]  /*5240*/  MEMBAR.ALL.CTA ;  /* 0x0000000000007992 */ /* 0x0007ec0000008000 */
[----:B---3--:R-:W3:Y:S01]  /*5250*/  FENCE.VIEW.ASYNC.S ;  /* 0x00000000000073c6 */ /* 0x008ee20000000000 */
[----:B--2---:R-:W-:Y:S11]  /*5260*/  LOP3.LUT P0, RZ, R10, 0x1, RZ, 0xc0, !PT ;  /* 0x000000010aff7812 */ /* 0x004ff6000780c0ff */
[----:B------:R-:W-:Y:S02]  /*5270*/  @!UPT UIADD3 URZ, UPT, UPT, URZ, URZ, URZ ;  /* 0x000000fffffff290 */ /* 0x000fe4000fffe0ff */
[----:B---3--:R-:W-:Y:S01]  /*5280*/  VOTEU.ANY UP1, P0 ;  /* 0x0000000000ff7886 */ /* 0x008fe20000020100 */
[----:B------:R-:W-:Y:S11]  /*5290*/  PLOP3.LUT P0, PT, PT, PT, UP1, 0x80, 0x8 ;  /* 0x000000000008781c */ /* 0x000ff60003f0f018 */
[----:B------:R-:W-:Y:S02]  /*52a0*/  @!UPT UIADD3 URZ, UPT, UPT, URZ, URZ, URZ ;  /* 0x000000fffffff290 */ /* 0x000fe4000fffe0ff */
[----:B-1----:R-:W-:Y:S02]  /*52b0*/  @P0 SHF.R.U32.HI R0, RZ, 0x10, R9 ;  /* 0x00000010ff000819 */ /* 0x002fe40000011609 */
[----:B------:R-:W-:Y:S02]  /*52c0*/  @P0 MOV R6, R8 ;  /* 0x0000000800060202 */ /* 0x000fe40000000f00 */
[----:B------:R-:W-:Y:S01]  /*52d0*/  @P0 R2UR UR4, R0 ;  /* 0x00000000000402ca */ /* 0x000fe200000e0000 */
[----:B------:R-:W-:Y:S01]  /*52e0*/  VIADD R0, R12, 0xa0 ;  /* 0x000000a00c007836 */ /* 0x000fe20000000000 */
[----:B------:R-:W-:Y:S02]  /*52f0*/  @P0 LOP3.LUT R8, R9, 0xffff, RZ, 0xc0, !PT ;  /* 0x0000ffff09080812 */ /* 0x000fe400078ec0ff */
[----:B------:R-:W-:Y:S02]  /*5300*/  @P0 R2UR UR6, R6 ;  /* 0x00000000060602ca */ /* 0x000fe400000e0000 */
[----:B------:R-:W-:Y:S02]  /*5310*/  PRMT R0, RZ, 0x654, R0 ;  /* 0x00000654ff007816 */ /* 0x000fe40000000000 */
[----:B------:R-:W-:Y:S02]  /*5320*/  @P0 R2UR UR5, R8 ;  /* 0x00000000080502ca */ /* 0x000fe400000e0000 */
[----:B------:R1:W-:Y:S03]  /*5330*/  SYNCS.ARRIVE.TRANS64.RED.A1T0 RZ, [R0+URZ], RZ ;  /* 0x000000ff00ff79a7 */ /* 0x0003e600081004ff */
[----:B------:R-:W-:Y:S04]  /*5340*/  @UP1 UMOV UR30, UR4 ;  /* 0x00000004001e1c82 */ /* 0x000fe80008000000 */
[----:B------:R-:W-:Y:S04]  /*5350*/  @UP1 UMOV UR14, UR6 ;  /* 0x00000006000e1c82 */ /* 0x000fe80008000000 */
[----:B------:R-:W-:Y:S01]  /*5360*/  @UP1 UMOV UR13, UR5 ;  /* 0x00000005000d1c82 */ /* 0x000fe20008000000 */
[----:B------:R-:W-:Y:S05]  /*5370*/  BRA.U !UP0, `(.L_x_88) ;  /* 0x0000000108a47547 */ /* 0x000fea000b800000 */
[----:B------:R-:W-:Y:S02]  /*5380*/  UIMAD.WIDE.U32 UR18, UR13, UR43, URZ ;  /* 0x0000002b0d1272a5 */ /* 0x000fe4000f8e00ff */
[----:B------:R-:W-:Y:S02]  /*5390*/  UIMAD.WIDE.U32 UR26, UR14, UR40, URZ ;  /* 0x000000280e1a72a5 */ /* 0x000fe4000f8e00ff */
[----:B------:R-:W-:Y:S02]  /*53a0*/  USEL UR4, UR31, UR48, !UP5 ;  /* 0x000000301f047287 */ /* 0x000fe4000e800000 */
[----:B------:R-:W-:Y:S02]  /*53b0*/  USEL UR7, UR37, UR49, !UP6 ;  /* 0x0000003125077287 */ /* 0x000fe4000f000000 */
[----:B------:R-:W-:Y:S02]  /*53c0*/  UIMAD.WIDE.U32 UR8, UR4, UR22, URZ ;  /* 0x00000016040872a5 */ /* 0x000fe4000f8e00ff */
[----:B------:R-:W-:Y:S01]  /*53d0*/  UIMAD.WIDE.U32 UR10, UR7, UR22, URZ ;  /* 0x00000016070a72a5 */ /* 0x000fe2000f8e00ff */
[----:B------:R-:W-:Y:S02]  /*53e0*/  UMOV UR5, UR19 ;  /* 0x0000001300057c82 */ /* 0x000fe40008000000 */
[----:B------:R-:W-:Y:S03]  /*53f0*/  USHF.R.U32.HI UR6, URZ, UR50, UR5 ;  /* 0x00000032ff067299 */ /* 0x000fe60008011605 */
[----:B------:R-:W-:Y:S01]  /*5400*/  UMOV UR5, UR27 ;  /* 0x0000001b00057c82 */ /* 0x000fe20008000000 */
[----:B------:R-:W-:Y:S02]  /*5410*/  USEL UR6, UR13, UR6, !UP5 ;  /* 0x000000060d067287 */ /* 0x000fe4000e800000 */
[----:B------:R-:W-:Y:S03]  /*5420*/  USHF.R.U32.HI UR12, URZ, UR41, UR5 ;  /* 0x00000029ff0c7299 */ /* 0x000fe60008011605 */
[----:B------:R-:W-:Y:S02]  /*5430*/  UMOV UR5, UR9 ;  /* 0x0000000900057c82 */ /* 0x000fe40008000000 */
[----:B------:R-:W-:Y:S03]  /*5440*/  @UP4 USHF.R.U32.HI UR4, URZ, UR23, UR5 ;  /* 0x00000017ff044299 */ /* 0x000fe60008011605 */
[----:B------:R-:W-:Y:S01]  /*5450*/  UMOV UR5, UR11 ;  /* 0x0000000b00057c82 */ /* 0x000fe20008000000 */
[----:B------:R-:W-:Y:S02]  /*5460*/  UIMAD UR4, UR45, UR4, URZ ;  /* 0x000000042d0472a4 */ /* 0x000fe4000f8e02ff */
[----:B------:R-:W-:Y:S02]  /*5470*/  @UP4 USHF.R.U32.HI UR7, URZ, UR23, UR5 ;  /* 0x00000017ff074299 */ /* 0x000fe40008011605 */
[----:B------:R-:W-:Y:S02]  /*5480*/  UIMAD.WIDE.U32 UR10, UR6, UR22, URZ ;  /* 0x00000016060a72a5 */ /* 0x000fe4000f8e00ff */
[----:B------:R-:W-:Y:S02]  /*5490*/  USEL UR5, UR14, UR12, !UP6 ;  /* 0x0000000c0e057287 */ /* 0x000fe4000f000000 */
[----:B------:R-:W-:Y:S02]  /*54a0*/  UIMAD UR8, UR45, UR7, URZ ;  /* 0x000000072d0872a4 */ /* 0x000fe4000f8e02ff */
[----:B------:R-:W-:Y:S03]  /*54b0*/  UISETP.GE.AND UP0, UPT, UR6, UR4, UPT ;  /* 0x000000040600728c */ /* 0x000fe6000bf06270 */
[----:B------:R-:W-:Y:S01]  /*54c0*/  UMOV UR4, UR11 ;  /* 0x0000000b00047c82 */ /* 0x000fe20008000000 */
[----:B------:R-:W-:Y:S02]  /*54d0*/  UISETP.GE.OR UP0, UPT, UR5, UR8, UP0 ;  /* 0x000000080500728c */ /* 0x000fe40008706670 */
[----:B------:R-:W-:Y:S02]  /*54e0*/  USHF.R.U32.HI UR4, URZ, UR23, UR4 ;  /* 0x00000017ff047299 */ /* 0x000fe40008011604 */
[----:B------:R-:W-:Y:S02]  /*54f0*/  UIMAD.WIDE.U32 UR8, UR5, UR22, URZ ;  /* 0x00000016050872a5 */ /* 0x000fe4000f8e00ff */
[----:B------:R-:W-:Y:S04]  /*5500*/  USEL UR10, UR6, UR4, !UP4 ;  /* 0x00000004060a7287 */ /* 0x000fe8000e000000 */
[----:B------:R-:W-:Y:S01]  /*5510*/  UIADD3 UR11, UPT, UPT, -UR10, URZ, URZ ;  /* 0x000000ff0a0b7290 */ /* 0x000fe2000fffe1ff */
[----:B------:R-:W-:Y:S02]  /*5520*/  @!UP0 UMOV UR4, UR9 ;  /* 0x0000000900048c82 */ /* 0x000fe40008000000 */
[----:B------:R-:W-:Y:S02]  /*5530*/  @!UP0 USHF.R.U32.HI UR4, URZ, UR23, UR4 ;  /* 0x00000017ff048299 */ /* 0x000fe40008011604 */
[----:B------:R-:W-:Y:S02]  /*5540*/  UIMAD UR8, UR45, UR11, UR6 ;  /* 0x0000000b2d0872a4 */ /* 0x000fe4000f8e0206 */
[----:B------:R-:W-:Y:S04]  /*5550*/  @!UP0 USEL UR4, UR5, UR4, !UP4 ;  /* 0x0000000405048287 */ /* 0x000fe8000e000000 */
[----:B------:R-:W-:Y:S02]  /*5560*/  @!UP0 UIMAD UR8, UR7, UR8, UR4 ;  /* 0x00000008070882a4 */ /* 0x000fe4000f8e0204 */
[----:B------:R-:W-:Y:S02]  /*5570*/  @!UP0 UIADD3 UR9, UPT, UPT, UR10, -UR4, URZ ;  /* 0x800000040a098290 */ /* 0x000fe4000fffe0ff */
[----:B------:R-:W-:Y:S02]  /*5580*/  UIADD3 UR4, UPT, UPT, -UR5, URZ, URZ ;  /* 0x000000ff05047290 */ /* 0x000fe4000fffe1ff */
[----:B------:R-:W-:Y:S02]  /*5590*/  UIADD3 UR7, UPT, UPT, -UR6, URZ, URZ ;  /* 0x000000ff06077290 */ /* 0x000fe4000fffe1ff */
[----:B------:R-:W-:Y:S02]  /*55a0*/  @!UP0 UIMAD UR6, UR9, UR45, UR5 ;  /* 0x0000002d090682a4 */ /* 0x000fe4000f8e0205 */
[----:B------:R-:W-:Y:S02]  /*55b0*/  UIMAD UR14, UR15, UR4, UR14 ;  /* 0x000000040f0e72a4 */ /* 0x000fe4000f8e020e */
[----:B------:R-:W-:Y:S01]  /*55c0*/  UIMAD UR13, UR42, UR7, UR13 ;  /* 0x000000072a0d72a4 */ /* 0x000fe2000f8e020d */
[----:B------:R-:W-:Y:S02]  /*55d0*/  @!UP0 UMOV UR5, UR8 ;  /* 0x0000000800058c82 */ /* 0x000fe40008000000 */
[----:B------:R-:W-:Y:S02]  /*55e0*/  UIMAD UR14, UR5, UR15, UR14 ;  /* 0x0000000f050e72a4 */ /* 0x000fe4000f8e020e */
[----:B------:R-:W-:Y:S11]  /*55f0*/  UIMAD UR13, UR6, UR42, UR13 ;  /* 0x0000002a060d72a4 */ /* 0x000ff6000f8e020d */
[----:B------:R-:W-:Y:S01]  /*5600*/  @!UPT UIADD3 URZ, UPT, UPT, URZ, URZ, URZ ;  /* 0x000000fffffff290 */ /* 0x000fe2000fffe0ff */
.L_x_88:
[----:B------:R-:W2:Y:S01]  /*5610*/  @!UP2 LDCU.128 UR8, c[0x0][0xf10] ;  /* 0x0001e200ff08a7ac */ /* 0x000ea20008000c00 */
[C---:B------:R-:W-:Y:S02]  /*5620*/  ISETP.NE.U32.AND P1, PT, R4.reuse, RZ, PT ;  /* 0x000000ff0400720c */ /* 0x040fe40003f25070 */
[----:B------:R-:W-:Y:S02]  /*5630*/  ISETP.NE.U32.AND P0, PT, R4, RZ, PT ;  /* 0x000000ff0400720c */ /* 0x000fe40003f05070 */
[C---:B------:R-:W-:Y:S02]  /*5640*/  ISETP.NE.AND.EX P1, PT, R5.reuse, RZ, PT, P1 ;  /* 0x000000ff0500720c */ /* 0x040fe40003f25310 */
[----:B------:R-:W-:Y:S01]  /*5650*/  ISETP.NE.AND.EX P0, PT, R5, RZ, PT, P0 ;  /* 0x000000ff0500720c */ /* 0x000fe20003f05300 */
[----:B------:R-:W3:Y:S01]  /*5660*/  @!UP2 LDCU UR5, c[0x0][0xf0c] ;  /* 0x0001e180ff05a7ac */ /* 0x000ee20008000800 */
[----:B------:R-:W-:Y:S01]  /*5670*/  SHF.L.U32 R9, R15, 0x1f, RZ ;  /* 0x0000001f0f097819 */ /* 0x000fe200000006ff */
[----:B------:R-:W-:Y:S02]  /*5680*/  USHF.L.U32 UR35, UR20, 0x7, URZ ;  /* 0x0000000714237899 */ /* 0x000fe400080006ff */
[----:B--2---:R-:W-:Y:S07]  /*5690*/  UIMAD.WIDE.U32 UR6, UR14, UR8, URZ ;  /* 0x000000080e0672a5 */ /* 0x004fee000f8e00ff */
[----:B------:R-:W-:Y:S01]  /*56a0*/  @!UP2 UMOV UR4, UR7 ;  /* 0x000000070004ac82 */ /* 0x000fe20008000000 */
[----:B---3--:R-:W-:Y:S02]  /*56b0*/  @!UP2 UISETP.NE.AND UP0, UPT, UR5, 0x1, UPT ;  /* 0x000000010500a88c */ /* 0x008fe4000bf05270 */
[----:B------:R-:W-:Y:S02]  /*56c0*/  @!UP2 USHF.R.U32.HI UR4, URZ, UR9, UR4 ;  /* 0x00000009ff04a299 */ /* 0x000fe40008011604 */
[----:B------:R-:W-:Y:S02]  /*56d0*/  UIMAD.WIDE.U32 UR6, UR13, UR11, URZ ;  /* 0x0000000b0d0672a5 */ /* 0x000fe4000f8e00ff */
[----:B------:R-:W-:Y:S02]  /*56e0*/  @!UP2 USEL UR8, UR14, UR4, !UP0 ;  /* 0x000000040e08a287 */ /* 0x000fe4000c000000 */
[----:B------:R-:W-:Y:S03]  /*56f0*/  @!UP2 UISETP.NE.AND UP0, UPT, UR10, 0x1, UPT ;  /* 0x000000010a00a88c */ /* 0x000fe6000bf05270 */
[----:B------:R-:W-:Y:S01]  /*5700*/  @!UP2 UMOV UR6, UR7 ;  /* 0x000000070006ac82 */ /* 0x000fe20008000000 */
[----:B------:R-:W-:Y:S01]  /*5710*/  USHF.L.U32 UR7, UR16, 0x8, URZ ;  /* 0x0000000810077899 */ /* 0x000fe200080006ff */
[----:B------:R-:W2:Y:S02]  /*5720*/  @!UP2 LDCU UR4, c[0x0][0xf20] ;  /* 0x0001e400ff04a7ac */ /* 0x000ea40008000800 */
[----:B--2---:R-:W-:Y:S04]  /*5730*/  @!UP2 USHF.R.U32.HI UR6, URZ, UR4, UR6 ;  /* 0x00000004ff06a299 */ /* 0x004fe80008011606 */
[----:B------:R-:W-:Y:S04]  /*5740*/  @!UP2 USEL UR6, UR13, UR6, !UP0 ;  /* 0x000000060d06a287 */ /* 0x000fe8000c000000 */
[----:B------:R-:W-:Y:S02]  /*5750*/  @!UP2 UIADD3 UR4, UPT, UPT, -UR8, UR6, URZ ;  /* 0x000000060804a290 */ /* 0x000fe4000fffe1ff */
[----:B------:R-:W-:Y:S02]  /*5760*/  @!UP2 UIADD3 UR6, UPT, UPT, UR8, -UR6, URZ ;  /* 0x800000060806a290 */ /* 0x000fe4000fffe0ff */
[----:B------:R-:W-:Y:S02]  /*5770*/  @!UP2 UIMAD UR14, UR4, UR5, UR14 ;  /* 0x00000005040ea2a4 */ /* 0x000fe4000f8e020e */
[----:B------:R-:W-:Y:S01]  /*5780*/  @!UP2 UIMAD UR13, UR6, UR10, UR13 ;  /* 0x0000000a060da2a4 */ /* 0x000fe2000f8e020d */
[----:B------:R-:W-:Y:S11]  /*5790*/  BRA.U UP3, `(.L_x_89) ;  /* 0x0000000103107547 */ /* 0x000ff6000b800000 */
[----:B------:R-:W-:Y:S04]  /*57a0*/  MOV R6, UR52 ;  /* 0x0000003400067c02 */ /* 0x000fe80008000f00 */
[----:B------:R-:W-:Y:S04]  /*57b0*/  SHF.L.U32 R6, R6, 0x1f, RZ ;  /* 0x0000001f06067819 */ /* 0x000fe800000006ff */
[----:B------:R-:W2:Y:S02]  /*57c0*/  SYNCS.PHASECHK.TRANS64.TRYWAIT P2, [UR21+0x88], R6 ;  /* 0x00008806ff0075a7 */ /* 0x000ea40008041115 */
[----:B--2---:R-:W-:Y:S05]  /*57d0*/  @!P2 BRA `(.L_x_90) ;  /* 0x0000007400dca947 */ /* 0x004fea0003800000 */
.L_x_89:
[----:B------:R-:W-:Y:S05]  /*57e0*/  @!P1 BRA `(.L_x_91) ;  /* 0x0000000000309947 */ /* 0x000fea0003800000 */
[----:B------:R-:W-:Y:S01]  /*57f0*/  ISETP.NE.U32.AND P1, PT, R2, RZ, PT ;  /* 0x000000ff0200720c */ /* 0x000fe20003f25070 */
[----:B------:R-:W2:Y:S01]  /*5800*/  LDCU.64 UR4, c[0x0][0x358] ;  /* 0x00006b00ff0477ac */ /* 0x000ea20008000a00 */
[----:B------:R-:W-:Y:S02]  /*5810*/  IMAD.MOV.U32 R142, RZ, RZ, 0x1 ;  /* 0x00000001ff8e7424 */ /* 0x000fe400078e00ff */
[----:B------:R-:W-:Y:S11]  /*5820*/  ISETP.NE.AND.EX P1, PT, R3, RZ, PT, P1 ;  /* 0x000000ff0300720c */ /* 0x000ff60003f25310 */
[----:B------:R-:W-:Y:S02]  /*5830*/  @!UPT UIADD3 URZ, UPT, UPT, URZ, URZ, URZ ;  /* 0x000000fffffff290 */ /* 0x000fe4000fffe0ff */
[----:B------:R-:W3:Y:S01]  /*5840*/  @P1 LDC.64 R10, c[0x0][0xc88] ;  /* 0x00032200ff0a1b82 */ /* 0x000ee20000000a00 */
[----:B-1----:R-:W-:Y:S04]  /*5850*/  @P1 IMAD R0, R4, UR44, RZ ;  /* 0x0000002c04001c24 */ /* 0x002fe8000f8e02ff */
[----:B---3--:R-:W-:Y:S04]  /*5860*/  @P1 IMAD.WIDE R10, R0, 0x4, R10 ;  /* 0x00000004000a1825 */ /* 0x008fe800078e020a */
[----:B------:R-:W-:Y:S01]  /*5870*/  HFMA2 R0, -RZ, RZ, 0, 5.9604644775390625e-08 ;  /* 0x00000001ff007431 */ /* 0x000fe200000001ff */
[----:B--2--5:R2:W5:Y:S04]  /*5880*/  @P1 LDG.E R71, desc[UR4][R10.64] ;  /* 0x000000040a471981 */ /* 0x024568000c1e1900 */
[----:B------:R-:W-:Y:S01]  /*5890*/  @!P1 PRMT R142, R0, 0x7610, R142 ;  /* 0x00007610008e9816 */ /* 0x000fe2000000008e */
[----:B--2---:R-:W3:Y:S06]  /*58a0*/  @!P1 LDC R71, c[0x0][0xc80] ;  /* 0x00032000ff479b82 */ /* 0x004eec0000000800 */
.L_x_91:
[----:B---3-5:R-:W-:Y:S01]  /*58b0*/  @!P0 FSETP.EQ.AND P1, PT, R71, RZ, PT ;  /* 0x000000ff4700820b */ /* 0x028fe20003f22000 */
[----:B------:R-:W-:Y:S01]  /*58c0*/  @!UPT UIADD3 URZ, UPT, UPT, URZ, URZ, URZ ;  /* 0x000000fffffff290 */ /* 0x000fe2000fffe0ff */
[----:B------:R-:W-:Y:S11]  /*58d0*/  @!P0 BRA `(.L_x_92) ;  /* 0x0000000000188947 */ /* 0x000ff60003800000 */
[----:B------:R-:W-:Y:S02]  /*58e0*/  LOP3.LUT P0, RZ, R142, 0xff, RZ, 0xc0, !PT ;  /* 0x000000ff8eff7812 */ /* 0x000fe4000780c0ff */
[----:B------:R-:W-:Y:S04]  /*58f0*/  ISETP.NE.U32.AND P1, PT, R2, RZ, PT ;  /* 0x000000ff0200720c */ /* 0x000fe80003f25070 */
[----:B------:R-:W-:Y:S04]  /*5900*/  ISETP.NE.AND.EX P1, PT, R3, RZ, PT, P1 ;  /* 0x000000ff0300720c */ /* 0x000fe80003f25310 */
[----:B------:R-:W-:Y:S03]  /*5910*/  PLOP3.LUT P1, PT, P1, PT, PT, 0x8, 0x80 ;  /* 0x000000000080781c */ /* 0x000fe60000f2e170 */
[----:B------:R-:W-:Y:S11]  /*5920*/  @P0 FSETP.EQ.AND P1, PT, R71, RZ, PT ;  /* 0x000000ff4700020b */ /* 0x000ff60003f22000 */
[----:B------:R-:W-:Y:S02]  /*5930*/  @!UPT UIADD3 URZ, UPT, UPT, URZ, URZ, URZ ;  /* 0x000000fffffff290 */ /* 0x000fe4000fffe0ff */
.L_x_92:
[----:B------:R-:W2:Y:S01]  /*5940*/  SYNCS.PHASECHK.TRANS64.TRYWAIT P2, [UR21+0x60], R9 ;  /* 0x00006009ff0075a7 */ /* 0x000ea20008041115 */
[----:B------:R-:W-:Y:S01]  /*5950*/  ELECT P0, URZ, PT ;  /* 0x0000000000ff782f */ /* 0x000fe20003800000 */
[----:B------:R-:W-:Y:S03]  /*5960*/  ULOP3.LUT UR4, UR29, 0x1, URZ, 0xc0, !UPT ;  /* 0x000000011d047892 */ /* 0x000fe6000f8ec0ff */
[----:B------:R-:W-:Y:S11]  /*5970*/  PLOP3.LUT P1, PT, P1, P0, PT, 0xf2, 0x2f ;  /* 0x00000000002f781c */ /* 0x000ff60000f21e72 */
[----:B------:R-:W-:Y:S02]  /*5980*/  @!UPT UIADD3 URZ, UPT, UPT, URZ, URZ, URZ ;  /* 0x000000fffffff290 */ /* 0x000fe4000fffe0ff */
[----:B------:R-:W-:Y:S05]  /*5990*/  @!P1 IADD3 R8, P0, PT, R16, 0x980, RZ ;  /* 0x0000098010089810 */ /* 0x000fea0007f1e0ff */
[----:B-1----:R-:W-:Y:S01]  /*59a0*/  @!P1 IMAD.X R6, RZ, RZ, R17, P0 ;  /* 0x000000ffff069224 */ /* 0x002fe200000e0611 */
[----:B--2---:R-:W-:Y:S07]  /*59b0*/  @!P2 BRA `(.L_x_93) ;  /* 0x00000074007ca947 */ /* 0x004fee0003800000 */
.L_x_179:
[----:B------:R-:W-:Y:S01]  /*59c0*/  @!P1 R2UR UR6, R8 ;  /* 0x00000000080692ca */ /* 0x000fe200000e0000 */
[----:B------:R-:W-:Y:S01]  /*59d0*/  VOTEU.ALL UP0, P1 ;  /* 0x0000000000ff7886 */ /* 0x000fe20000800000 */
[----:B------:R-:W-:Y:S01]  /*59e0*/  @!P1 R2UR UR5, R6 ;  /* 0x00000000060592ca */ /* 0x000fe200000e0000 */
[----:B------:R-:W-:Y:S01]  /*59f0*/  UMOV UR10, 0x0 ;  /* 0x00000000000a7882 */ /* 0x000fe20000000000 */
[----:B------:R-:W-:Y:S01]  /*5a00*/  ISETP.NE.AND P0, PT, RZ, UR4, !P1 ;  /* 0x00000004ff007c0c */ /* 0x000fe2000cf05270 */
[----:B------:R-:W-:Y:S01]  /*5a10*/  UMOV UR11, 0x10000000 ;  /* 0x10000000000b7882 */ /* 0x000fe20000000000 */
[----:B------:R-:W-:Y:S02]  /*5a20*/  @!UP0 UIADD3 UR8, UPT, UPT, UR7, 0xc0, URZ ;  /* 0x000000c007088890 */ /* 0x000fe4000fffe0ff */
[----:B------:R-:W-:Y:S01]  /*5a30*/  @!UP0 UIADD3 UR32, UPT, UPT, UR21, 0x400, URZ ;  /* 0x0000040015208890 */ /* 0x000fe2000fffe0ff */
[----:B------:R-:W-:Y:S01]  /*5a40*/  VOTEU.ALL UP0, P1 ;  /* 0x0000000000ff7886 */ /* 0x000fe20000800000 */
[----:B------:R-:W-:Y:S02]  /*5a50*/  UMOV UR36, UR44 ;  /* 0x0000002c00247c82 */ /* 0x000fe40008000000 */
[----:B-1----:R-:W-:Y:S02]  /*5a60*/  @!P1 IMAD.U32 R0, RZ, RZ, UR8 ;  /* 0x00000008ff009e24 */ /* 0x002fe4000f8e00ff */
[----:B------:R-:W-:Y:S02]  /*5a70*/  IMAD.U32 R10, RZ, RZ, UR6 ;  /* 0x00000006ff0a7e24 */ /* 0x000fe4000f8e00ff */
[----:B------:R-:W-:Y:S02]  /*5a80*/  IMAD.U32 R11, RZ, RZ, UR5 ;  /* 0x00000005ff0b7e24 */ /* 0x000fe4000f8e00ff */
[----:B------:R-:W-:Y:S01]  /*5a90*/  @P0 IMAD R0, RZ, RZ, UR7 ;  /* 0x00000007ff000e24 */ /* 0x000fe2000f8e02ff */
[----:B------:R-:W-:Y:S02]  /*5aa0*/  @!P1 R2UR UR8, R10 ;  /* 0x000000000a0892ca */ /* 0x000fe400000e0000 */
[----:B------:R-:W-:Y:S02]  /*5ab0*/  @!P1 R2UR UR9, R11 ;  /* 0x000000000b0992ca */ /* 0x000fe400000e0000 */
[----:B------:R-:W-:Y:S11]  /*5ac0*/  PLOP3.LUT P0, PT, P1, PT, PT, 0x8, 0x80 ;  /* 0x000000000080781c */ /* 0x000ff60000f0e170 */
[----:B------:R-:W-:Y:S02]  /*5ad0*/  @!UPT UIADD3 URZ, UPT, UPT, URZ, URZ, URZ ;  /* 0x000000fffffff290 */ /* 0x000fe4000fffe0ff */
[----:B------:R-:W-:Y:S01]  /*5ae0*/  @P0 R2UR.BROADCAST UR34, R0 ;  /* 0x00000000002202ca */ /* 0x000fe200008e0000 */
[----:B------:R-:W-:Y:S01]  /*5af0*/  @!P1 IMAD.MOV.U32 R0, RZ, RZ, 0x4000 ;  /* 0x00004000ff009424 */ /* 0x000fe200078e00ff */
[----:B------:R-:W-:Y:S05]  /*5b00*/  @!P1 IADD3 R8, P0, PT, R16, 0x980, RZ ;  /* 0x0000098010089810 */ /* 0x000fea0007f1e0ff */
[----:B------:R-:W-:Y:S06]  /*5b10*/  @!P1 IMAD.X R6, RZ, RZ, R17, P0 ;  /* 0x000000ffff069224 */ /* 0x000fec00000e0611 */
[----:B------:R1:W-:Y:S01]  /*5b20*/  @!UP0 UTMALDG.3D [UR32], [UR8], desc[UR10] ;  /* 0x00000a20080085b4 */ /* 0x0003e20008011000 */
[----:B------:R1:W-:Y:S01]  /*5b30*/  @!P1 SYNCS.ARRIVE.TRANS64.RED.A0TR RZ, [UR21+0x40], R0 ;  /* 0x00004000ffff99a7 */ /* 0x0003e20008300415 */
[----:B------:R-:W-:Y:S01]  /*5b40*/  SYNCS.ARRIVE.TRANS64.RED.A1T0 RZ, [UR47], RZ ;  /* 0x000000ffffff79a7 */ /* 0x000fe2000810042f */
[----:B------:R-:W2:Y:S02]  /*5b50*/  SYNCS.PHASECHK.TRANS64.TRYWAIT P2, [UR21+0x68], R9 ;  /* 0x00006809ff0075a7 */ /* 0x000ea40008041115 */
[----:B-12---:R-:W-:Y:S05]  /*5b60*/  @!P2 BRA `(.L_x_94) ;  /* 0x000000740028a947 */ /* 0x006fea0003800000 */
.L_x_181:
[----:B------:R-:W-:Y:S01]  /*5b70*/  @!P1 R2UR UR6, R8 ;  /* 0x00000000080692ca */ /* 0x000fe200000e0000 */
[----:B------:R-:W-:Y:S01]  /*5b80*/  VOTEU.ALL UP0, P1 ;  /* 0x0000000000ff7886 */ /* 0x000fe20000800000 */
[----:B------:R-:W-:Y:S01]  /*5b90*/  @!P1 R2UR UR5, R6 ;  /* 0x00000000060592ca */ /* 0x000fe200000e0000 */
[----:B-1----:R-:W-:Y:S01]  /*5ba0*/  @!P1 IMAD.MOV.U32 R0, RZ, RZ, 0x4000 ;  /* 0x00004000ff009424 */ /* 0x002fe200078e00ff */
[----:B------:R-:W-:Y:S01]  /*5bb0*/  UMOV UR10, 0x0 ;  /* 0x00000000000a7882 */ /* 0x000fe20000000000 */
[----:B------:R-:W-:Y:S01]  /*5bc0*/  UMOV UR11, 0x10000000 ;  /* 0x10000000000b7882 */ /* 0x000fe20000000000 */
[----:B------:R-:W-:Y:S01]  /*5bd0*/  @!UP0 UIADD3 UR24, UPT, UPT, UR21, 0x4400, URZ ;  /* 0x0000440015188890 */ /* 0x000fe2000fffe0ff */
[----:B------:R-:W-:Y:S01]  /*5be0*/  @!P1 IADD3 R8, P0, PT, R16, 0x980, RZ ;  /* 0x0000098010089810 */ /* 0x000fe20007f1e0ff */
[----:B------:R-:W-:Y:S01]  /*5bf0*/  UMOV UR27, UR35 ;  /* 0x00000023001b7c82 */ /* 0x000fe20008000000 */
[----:B------:R-:W-:Y:S03]  /*5c00*/  UMOV UR28, UR44 ;  /* 0x0000002c001c7c82 */ /* 0x000fe60008000000 */
[----:B------:R-:W-:Y:S02]  /*5c10*/  @!P1 IMAD.X R6, RZ, RZ, R17, P0 ;  /* 0x000000ffff069224 */ /* 0x000fe400000e0611 */
[----:B------:R-:W-:Y:S02]  /*5c20*/  IMAD.U32 R10, RZ, RZ, UR6 ;  /* 0x00000006ff0a7e24 */ /* 0x000fe4000f8e00ff */
[----:B------:R-:W-:Y:S01]  /*5c30*/  IMAD.U32 R11, RZ, RZ, UR5 ;  /* 0x00000005ff0b7e24 */ /* 0x000fe2000f8e00ff */
[----:B------:R-:W-:Y:S02]  /*5c40*/  @!UP0 UIMAD UR5, UR4, -0x40, UR7 ;  /* 0xffffffc0040588a4 */ /* 0x000fe4000f8e0207 */
[----:B------:R-:W-:Y:S02]  /*5c50*/  @!P1 R2UR UR8, R10 ;  /* 0x000000000a0892ca */ /* 0x000fe400000e0000 */
[----:B------:R-:W-:Y:S01]  /*5c60*/  @!P1 R2UR UR9, R11 ;  /* 0x000000000b0992ca */ /* 0x000fe200000e0000 */
[----:B------:R-:W-:Y:S01]  /*5c70*/  @!UP0 UIADD3 UR26, UPT, UPT, UR5, 0x80, URZ ;  /* 0x00000080051a8890 */ /* 0x000fe2000fffe0ff */
[----:B------:R-:W-:Y:S11]  /*5c80*/  VOTEU.ALL UP0, P1 ;  /* 0x0000000000ff7886 */ /* 0x000ff60000800000 */
[----:B------:R1:W-:Y:S01]  /*5c90*/  @!UP0 UTMALDG.3D [UR24], [UR8], desc[UR10] ;  /* 0x00000a18080085b4 */ /* 0x0003e20008011000 */
[----:B------:R1:W-:Y:S01]  /*5ca0*/  @!P1 SYNCS.ARRIVE.TRANS64.RED.A0TR RZ, [UR21+0x48], R0 ;  /* 0x00004800ffff99a7 */ /* 0x0003e20008300415 */
[----:B------:R-:W-:Y:S01]  /*5cb0*/  SYNCS.ARRIVE.TRANS64.RED.A1T0 RZ, [UR46], RZ ;  /* 0x000000ffffff79a7 */ /* 0x000fe2000810042e */
[----:B------:R-:W2:Y:S02]  /*5cc0*/  SYNCS.PHASECHK.TRANS64.TRYWAIT P2, [UR21+0x70], R9 ;  /* 0x00007009ff0075a7 */ /* 0x000ea40008041115 */
[----:B-12---:R-:W-:Y:S05]  /*5cd0*/  @!P2 BRA `(.L_x_95) ;  /* 0x0000007000e4a947 */ /* 0x006fea0003800000 */
.L_x_183:
        /* <DEDUP_REMOVED lines=13> */
[----:B------:R-:W-:Y:S02]  /*5db0*/  @!UP0 ULEA UR5, UR4, UR7, 0x6 ;  /* 0x0000000704058291 */ /* 0x000fe4000f8e30ff */
        /* <DEDUP_REMOVED lines=9> */
.L_x_185:
[----:B------:R-:W-:Y:S01]  /*5e50*/  @!P1 R2UR UR6, R8 ;  /* 0x00000000080692ca */ /* 0x000fe200000e0000 */
[----:B------:R-:W-:Y:S01]  /*5e60*/  UMOV UR18, 0x0 ;  /* 0x0000000000127882 */ /* 0x000fe20000000000 */
[----:B------:R-:W-:Y:S01]  /*5e70*/  @!P1 R2UR UR5, R6 ;  /* 0x00000000060592ca */ /* 0x000fe200000e0000 */
[----:B------:R-:W-:Y:S01]  /*5e80*/  VOTEU.ALL UP0, P1 ;  /* 0x0000000000ff7886 */ /* 0x000fe20000800000 */
[----:B------:R-:W-:Y:S01]  /*5e90*/  ISETP.NE.OR P0, PT, RZ, UR4, P1 ;  /* 0x00000004ff007c0c */ /* 0x000fe20008f05670 */
[----:B------:R-:W-:Y:S01]  /*5ea0*/  UMOV UR19, 0x10000000 ;  /* 0x1000000000137882 */ /* 0x000fe20000000000 */
[----:B------:R-:W-:Y:S01]  /*5eb0*/  UMOV UR11, UR35 ;  /* 0x00000023000b7c82 */ /* 0x000fe20008000000 */
[----:B------:R-:W-:Y:S01]  /*5ec0*/  UMOV UR12, UR44 ;  /* 0x0000002c000c7c82 */ /* 0x000fe20008000000 */
[----:B------:R-:W-:Y:S01]  /*5ed0*/  @!UP0 UIADD3 UR4, UPT, UPT, UR7, 0xc0, URZ ;  /* 0x000000c007048890 */ /* 0x000fe2000fffe0ff */
[----:B------:R-:W-:Y:S01]  /*5ee0*/  VIADD R14, R14, 0x1 ;  /* 0x000000010e0e7836 */ /* 0x000fe20000000000 */
[----:B------:R-:W-:Y:S01]  /*5ef0*/  @!UP0 UIADD3 UR8, UPT, UPT, UR21, 0xc400, URZ ;  /* 0x0000c40015088890 */ /* 0x000fe2000fffe0ff */
[----:B------:R-:W-:Y:S01]  /*5f00*/  R2UR UR16, R144 ;  /* 0x00000000901072ca */ /* 0x000fe200000e0000 */
[----:B------:R-:W-:Y:S01]  /*5f10*/  @!UP0 UIADD3 UR9, UPT, UPT, UR21, 0x58, URZ ;  /* 0x0000005815098890 */ /* 0x000fe2000fffe0ff */
[----:B------:R-:W-:Y:S01]  /*5f20*/  IMAD.U32 R8, RZ, RZ, UR6 ;  /* 0x00000006ff087e24 */ /* 0x000fe2000f8e00ff */
[----:B------:R-:W-:Y:S01]  /*5f30*/  VOTEU.ALL UP0, P1 ;  /* 0x0000000000ff7886 */ /* 0x000fe20000800000 */
[----:B-1----:R-:W-:Y:S01]  /*5f40*/  @!P1 IMAD.U32 R0, RZ, RZ, UR4 ;  /* 0x00000004ff009e24 */ /* 0x002fe2000f8e00ff */
[----:B------:R-:W-:Y:S01]  /*5f50*/  R2UR UR20, R145 ;  /* 0x00000000911472ca */ /* 0x000fe200000e0000 */
[----:B------:R-:W-:Y:S01]  /*5f60*/  IMAD.U32 R9, RZ, RZ, UR5 ;  /* 0x00000005ff097e24 */ /* 0x000fe2000f8e00ff */
[----:B------:R-:W-:Y:S01]  /*5f70*/  @!P1 R2UR UR4, R8 ;  /* 0x00000000080492ca */ /* 0x000fe200000e0000 */
[----:B------:R-:W-:Y:S01]  /*5f80*/  @!P0 IMAD R0, RZ, RZ, UR7 ;  /* 0x00000007ff008e24 */ /* 0x000fe2000f8e02ff */
[----:B------:R-:W-:Y:S01]  /*5f90*/  PLOP3.LUT P0, PT, P1, PT, PT, 0x8, 0x80 ;  /* 0x000000000080781c */ /* 0x000fe20000f0e170 */
[----:B------:R-:W-:Y:S01]  /*5fa0*/  UIADD3 UR29, UPT, UPT, UR29, 0x1, URZ ;  /* 0x000000011d1d7890 */ /* 0x000fe2000fffe0ff */
[----:B------:R-:W-:Y:S01]  /*5fb0*/  @!P1 R2UR UR5, R9 ;  /* 0x00000000090592ca */ /* 0x000fe200000e0000 */
[----:B------:R-:W-:Y:S10]  /*5fc0*/  UPLOP3.LUT UP3, UPT, UPT, UPT, UPT, 0x80, 0x8 ;  /* 0x000000000008789c */ /* 0x000ff40003f6f070 */
[----:B------:R-:W-:Y:S01]  /*5fd0*/  @P0 R2UR.BROADCAST UR10, R0 ;  /* 0x00000000000a02ca */ /* 0x000fe200008e0000 */
[----:B------:R-:W-:Y:S01]  /*5fe0*/  UIADD3 UR16, UPT, UPT, UR13, UR16, URZ ;  /* 0x000000100d107290 */ /* 0x000fe2000fffe0ff */
[C---:B------:R-:W-:Y:S01]  /*5ff0*/  ISETP.NE.AND P0, PT, R14.reuse, 0x2, PT ;  /* 0x000000020e00780c */ /* 0x040fe20003f05270 */
[----:B------:R-:W-:Y:S01]  /*6000*/  UMOV UR44, UR30 ;  /* 0x0000001e002c7c82 */ /* 0x000fe20008000000 */
[----:B------:R-:W-:Y:S01]  /*6010*/  LOP3.LUT R15, R15, 0x1, RZ, 0x3c, !PT ;  /* 0x000000010f0f7812 */ /* 0x000fe200078e3cff */
[----:B------:R-:W-:Y:S01]  /*6020*/  UIADD3 UR20, UPT, UPT, UR14, UR20, URZ ;  /* 0x000000140e147290 */ /* 0x000fe2000fffe0ff */
[----:B------:R-:W-:Y:S02]  /*6030*/  SEL R0, RZ, 0x1, P0 ;  /* 0x00000001ff007807 */ /* 0x000fe40000000000 */
[----:B------:R-:W-:Y:S02]  /*6040*/  SEL R14, R14, RZ, P0 ;  /* 0x000000ff0e0e7207 */ /* 0x000fe40000000000 */
[----:B------:R-:W-:Y:S03]  /*6050*/  LOP3.LUT R13, R13, R0, RZ, 0x3c, !PT ;  /* 0x000000000d0d7212 */ /* 0x000fe600078e3cff */
[----:B------:R1:W-:Y:S01]  /*6060*/  @!UP0 UTMALDG.3D [UR8], [UR4], desc[UR18] ;  /* 0x00001208040085b4 */ /* 0x0003e20008011000 */
[----:B------:R1:W-:Y:S01]  /*6070*/  @!P1 SYNCS.ARRIVE.TRANS64.RED.A0TR RZ, [UR21+0x58], R7 ;  /* 0x00005807ffff99a7 */ /* 0x0003e20008300415 */
[----:B------:R-:W-:Y:S01]  /*6080*/  SYNCS.ARRIVE.TRANS64.RED.A1T0 RZ, [UR38], RZ ;  /* 0x000000ffffff79a7 */ /* 0x000fe20008100426 */
[----:B------:R-:W-:Y:S05]  /*6090*/  BRA.U UP1, `(.L_x_97) ;  /* 0xfffffff1013c7547 */ /* 0x000fea000b83ffff */
[----:B------:R-:W-:-:S04]  /*60a0*/  SHF.L.U32 R2, R15, 0x1f, RZ ;  /* 0x0000001f0f027819 */ /* 0x000fc800000006ff */
[----:B------:R-:W2:Y:S02]  /*60b0*/  SYNCS.PHASECHK.TRANS64.TRYWAIT P0, [UR21+0x60], R2 ;  /* 0x00006002ff0075a7 */ /* 0x000ea40008001115 */
[----:B--2---:R-:W-:Y:S05]  /*60c0*/  @!P0 BRA `(.L_x_98) ;  /* 0x0000007000188947 */ /* 0x004fea0003800000 */
.L_x_187:
[----:B------:R-:W3:Y:S02]  /*60d0*/  SYNCS.PHASECHK.TRANS64.TRYWAIT P0, [UR21+0x68], R2 ;  /* 0x00006802ff0075a7 */ /* 0x000ee40008001115 */
[----:B---3--:R-:W-:Y:S05]  /*60e0*/  @!P0 BRA `(.L_x_99) ;  /* 0x0000007000288947 */ /* 0x008fea0003800000 */
.L_x_189:
[----:B------:R-:W3:Y:S02]  /*60f0*/  SYNCS.PHASECHK.TRANS64.TRYWAIT P0, [UR21+0x70], R2 ;  /* 0x00007002ff0075a7 */ /* 0x000ee40008001115 */
[----:B---3--:R-:W-:Y:S05]  /*6100*/  @!P0 BRA `(.L_x_100) ;  /* 0x0000007000388947 */ /* 0x008fea0003800000 */
.L_x_191:
[----:B--2---:R-:W-:-:S07]  /*6110*/  MOV R0, UR21 ;  /* 0x0000001500007c02 */ /* 0x004fce0008000f00 */
.L_x_101:
[----:B--2---:R-:W-:-:S04]  /*6120*/  SHF.L.U32 R2, R15, 0x1f, RZ ;  /* 0x0000001f0f027819 */ /* 0x004fc800000006ff */
[----:B------:R2:W3:Y:S03]  /*6130*/  SYNCS.PHASECHK.TRANS64.TRYWAIT P0, [R0+URZ+0x78], R2 ;  /* 0x00007802000075a7 */ /* 0x0004e600080011ff */
[----:B---3--:R-:W-:Y:S05]  /*6140*/  @!P0 NANOSLEEP.SYNCS 0x989680 ;  /* 0x009896800000895d */ /* 0x008fea0003900000 */
[----:B------:R-:W3:Y:S02]  /*6150*/  @!P0 SYNCS.PHASECHK.TRANS64 P0, [R0+URZ+0x78], R2 ;  /* 0x00007802000085a7 */ /* 0x000ee400080010ff */
[----:B-1-3--:R-:W-:Y:S05]  /*6160*/  @P0 EXIT ;  /* 0x000000000000094d */ /* 0x00afea0003800000 */
[----:B------:R-:W-:Y:S05]  /*6170*/  BRA `(.L_x_101) ;  /* 0xfffffffc00e87947 */ /* 0x000fea000383ffff */
.L_x_86:
[----:B------:R-:W-:-:S06]  /*6180*/  UISETP.GE.AND UP0, UPT, UR19, 0x4, UPT ;  /* 0x000000041300788c */ /* 0x000fcc000bf06270 */
[----:B------:R-:W-:-:S13]  /*6190*/  PLOP3.LUT P0, PT, PT, PT, UP0, 0x80, 0x8 ;  /* 0x000000000008781c */ /* 0x000fda0003f0f008 */
[----:B------:R-:W-:Y:S05]  /*61a0*/  @!P0 EXIT ;  /* 0x000000000000894d */ /* 0x000fea0003800000 */
[----:B------:R-:W1:Y:S08]  /*61b0*/  S2UR UR4, SR_CgaCtaId ;  /* 0x00000000000479c3 */ /* 0x000e700000008800 */
[----:B------:R-:W-:Y:S01]  /*61c0*/  BAR.SYNC.DEFER_BLOCKING 0x6, 0xa0 ;  /* 0x0182800000007b1d */ /* 0x000fe20000010000 */
[C---:B------:R-:W-:Y:S01]  /*61d0*/  IMAD.SHL.U32 R3, R154.reuse, 0x40, RZ ;  /* 0x000000409a037824 */ /* 0x040fe200078e00ff */
[C---:B------:R-:W-:Y:S01]  /*61e0*/  LOP3.LUT R141, R154.reuse, 0x1, RZ, 0xc0, !PT ;  /* 0x000000019a8d7812 */ /* 0x040fe200078ec0ff */
[----:B------:R-:W-:-:S02]  /*61f0*/  IMAD.SHL.U32 R140, R154, 0x8, RZ ;  /* 0x000000089a8c7824 */ /* 0x000fc400078e00ff */
[----:B------:R-:W-:Y:S01]  /*6200*/  IMAD.U32 R2, R154, 0x10000, RZ ;  /* 0x000100009a027824 */ /* 0x000fe200078e00ff */
[----:B------:R-:W-:Y:S02]  /*6210*/  UMOV UR46, 0x400 ;  /* 0x00000400002e7882 */ /* 0x000fe40000000000 */
[----:B------:R-:W2:Y:S01]  /*6220*/  LDC.64 R136, c[0x0][0xc88] ;  /* 0x00032200ff887b82 */ /* 0x000ea20000000a00 */
[----:B------:R-:W-:Y:S01]  /*6230*/  LOP3.LUT R6, R3, 0x1c0, RZ, 0xc0, !PT ;  /* 0x000001c003067812 */ /* 0x000fe200078ec0ff */
[----:B------:R-:W-:Y:S01]  /*6240*/  IMAD.MOV.U32 R153, RZ, RZ, 0x2 ;  /* 0x00000002ff997424 */ /* 0x000fe200078e00ff */
[----:B------:R-:W-:Y:S01]  /*6250*/  ISETP.NE.U32.AND P0, PT, R141, 0x1, PT ;  /* 0x000000018d00780c */ /* 0x000fe20003f05070 */
[----:B------:R-:W-:Y:S01]  /*6260*/  IMAD.MOV.U32 R152, RZ, RZ, 0x4 ;  /* 0x00000004ff987424 */ /* 0x000fe200078e00ff */
[----:B------:R-:W-:Y:S01]  /*6270*/  LOP3.LUT R140, R6, 0x38, R140, 0xf8, !PT ;  /* 0x00000038068c7812 */ /* 0x000fe200078ef88c */
[----:B------:R-:W-:Y:S01]  /*6280*/  IMAD.MOV.U32 R151, RZ, RZ, 0x1 ;  /* 0x00000001ff977424 */ /* 0x000fe200078e00ff */
[----:B------:R-:W-:Y:S01]  /*6290*/  LOP3.LUT R2, R2, 0x600000, RZ, 0xc0, !PT ;  /* 0x0060000002027812 */ /* 0x000fe200078ec0ff */
[----:B------:R-:W3:Y:S01]  /*62a0*/  LDC.64 R138, c[0x0][0xc90] ;  /* 0x00032400ff8a7b82 */ /* 0x000ee20000000a00 */
[----:B------:R-:W-:Y:S01]  /*62b0*/  R2P PR, R154, 0x6 ;  /* 0x000000069a007804 */ /* 0x000fe20000000000 */
[----:B------:R-:W-:Y:S01]  /*62c0*/  IMAD.MOV.U32 R148, RZ, RZ, RZ ;  /* 0x000000ffff947224 */ /* 0x000fe200078e00ff */
[----:B------:R-:W-:Y:S01]  /*62d0*/  LOP3.LUT R140, R140, 0x1e00, R3, 0xf8, !PT ;  /* 0x00001e008c8c7812 */ /* 0x000fe200078ef803 */
[----:B------:R-:W-:Y:S01]  /*62e0*/  IMAD.MOV.U32 R150, RZ, RZ, RZ ;  /* 0x000000ffff967224 */ /* 0x000fe200078e00ff */
[----:B------:R-:W-:Y:S01]  /*62f0*/  P2R R3, PR, RZ, 0x1 ;  /* 0x00000001ff037803 */ /* 0x000fe20000000000 */
[----:B------:R-:W4:Y:S01]  /*6300*/  LDCU UR62, c[0x0][0x370] ;  /* 0x00006e00ff3e77ac */ /* 0x000f220008000800 */
[----:B------:R-:W-:Y:S01]  /*6310*/  LOP3.LUT R154, R154, 0x60, RZ, 0xc0, !PT ;  /* 0x000000609a9a7812 */ /* 0x000fe200078ec0ff */
[----:B------:R-:W2:Y:S01]  /*6320*/  LDC.64 R134, c[0x0][0xcb0] ;  /* 0x00032c00ff867b82 */ /* 0x000ea20000000a00 */
[----:B------:R-:W-:Y:S01]  /*6330*/  SEL R153, R153, 0xfffffffe, !P1 ;  /* 0xfffffffe99997807 */ /* 0x000fe20004800000 */
[----:B-1----:R-:W-:Y:S01]  /*6340*/  ULEA UR46, UR4, UR46, 0x18 ;  /* 0x0000002e042e7291 */ /* 0x002fe2000f8ec0ff */
[----:B------:R-:W-:Y:S01]  /*6350*/  SEL R152, R152, 0xfffffffc, !P2 ;  /* 0xfffffffc98987807 */ /* 0x000fe20005000000 */
[----:B------:R-:W-:Y:S01]  /*6360*/  UMOV UR38, URZ ;  /* 0x000000ff00267c82 */ /* 0x000fe20008000000 */
[----:B------:R-:W1:Y:S03]  /*6370*/  LDCU UR41, c[0x0][0xf0c] ;  /* 0x0001e180ff2977ac */ /* 0x000e660008000800 */
[----:B------:R-:W1:Y:S01]  /*6380*/  LDC.64 R132, c[0x0][0xca8] ;  /* 0x00032a00ff847b82 */ /* 0x000e620000000a00 */
[----:B------:R-:W-:-:S02]  /*6390*/  UIADD3 UR5, UPT, UPT, UR46, 0xb8, URZ ;  /* 0x000000b82e057890 */ /* 0x000fc4000fffe0ff */
[----:B------:R-:W4:Y:S01]  /*63a0*/  LDS R0, [UR46+0x110] ;  /* 0x0001102eff007984 */ /* 0x000f220008000800 */
[----:B------:R-:W-:Y:S02]  /*63b0*/  UIADD3 UR4, UPT, UPT, UR46, 0x400, URZ ;  /* 0x000004002e047890 */ /* 0x000fe4000fffe0ff */
[----:B------:R-:W-:Y:S01]  /*63c0*/  ULOP3.LUT UR5, UR5, 0xfefffff8, URZ, 0xc0, !UPT ;  /* 0xfefffff805057892 */ /* 0x000fe2000f8ec0ff */
[----:B------:R-:W1:Y:S03]  /*63d0*/  LDCU UR40, c[0x0][0xf30] ;  /* 0x0001e600ff2877ac */ /* 0x000e660008000800 */
[----:B------:R-:W-:Y:S02]  /*63e0*/  IMAD.U32 R146, RZ, RZ, UR4 ;  /* 0x00000004ff927e24 */ /* 0x000fe4000f8e00ff */
[----:B------:R-:W-:Y:S01]  /*63f0*/  IMAD.U32 R155, RZ, RZ, UR5 ;  /* 0x00000005ff9b7e24 */ /* 0x000fe2000f8e00ff */
[----:B------:R-:W1:Y:S01]  /*6400*/  LDCU.64 UR60, c[0x0][0xc88] ;  /* 0x00019100ff3c77ac */ /* 0x000e620008000a00 */
[----:B------:R-:W1:Y:S01]  /*6410*/  LDCU.64 UR42, c[0x0][0xf28] ;  /* 0x0001e500ff2a77ac */ /* 0x000e620008000a00 */
[----:B------:R-:W1:Y:S01]  /*6420*/  LDCU.128 UR56, c[0x0][0xf10] ;  /* 0x0001e200ff3877ac */ /* 0x000e620008000c00 */
[----:B------:R-:W1:Y:S01]  /*6430*/  LDCU UR55, c[0x0][0x374] ;  /* 0x00006e80ff3777ac */ /* 0x000e620008000800 */
[----:B------:R-:W-:Y:S01]  /*6440*/  UMOV UR54, URZ ;  /* 0x000000ff00367c82 */ /* 0x000fe20008000000 */
[----:B------:R-:W-:Y:S01]  /*6450*/  UMOV UR52, URZ ;  /* 0x000000ff00347c82 */ /* 0x000fe20008000000 */
[----:B--234-:R-:W-:-:S07]  /*6460*/  IMAD.IADD R2, R0, 0x1, R2 ;  /* 0x0000000100027824 */ /* 0x01cfce00078e0202 */
.L_x_146:
[----:B-1----:R-:W-:Y:S02]  /*6470*/  LEA R8, R148, UR46, 0x3 ;  /* 0x0000002e94087c11 */ /* 0x002fe4000f8e18ff */
[----:B------:R-:W-:Y:S02]  /*6480*/  SHF.L.U32 R0, R150, 0x1f, RZ ;  /* 0x0000001f96007819 */ /* 0x000fe400000006ff */
[----:B------:R-:W-:Y:S02]  /*6490*/  LEA R4, R148, UR46, 0x4 ;  /* 0x0000002e94047c11 */ /* 0x000fe4000f8e20ff */
[----:B------:R-:W2:Y:S02]  /*64a0*/  SYNCS.PHASECHK.TRANS64.TRYWAIT P0, [R8+URZ+0x90], R0 ;  /* 0x00009000080075a7 */ /* 0x000ea400080011ff */
[----:B--2---:R-:W-:Y:S05]  /*64b0*/  @!P0 BRA `(.L_x_102) ;  /* 0x0000006c00648947 */ /* 0x004fea0003800000 */
.L_x_192:
[----:B------:R-:W3:Y:S01]  /*64c0*/  LDS.128 R4, [R4+0xf0] ;  /* 0x0000f00004047984 */ /* 0x000ee20000000c00 */
[----:B------:R-:W-:Y:S01]  /*64d0*/  UISETP.GE.AND UP0, UPT, UR45, 0x1, UPT ;  /* 0x000000012d00788c */ /* 0x000fe2000bf06270 */
[----:B------:R-:W-:Y:S01]  /*64e0*/  @!PT LDS RZ, [RZ] ;  /* 0x00000000fffff984 */ /* 0x000fe20000000800 */
[----:B------:R-:W-:Y:S01]  /*64f0*/  @!PT LDS RZ, [RZ] ;  /* 0x00000000fffff984 */ /* 0x000fe20000000800 */
[----:B------:R-:W-:Y:S01]  /*6500*/  @!PT LDS RZ, [RZ] ;  /* 0x00000000fffff984 */ /* 0x000fe20000000800 */
[----:B------:R-:W-:Y:S01]  /*6510*/  @!PT LDS RZ, [RZ] ;  /* 0x00000000fffff984 */ /* 0x000fe20000000800 */
[----:B------:R4:W-:Y:S06]  /*6520*/  MEMBAR.ALL.CTA ;  /* 0x0000000000007992 */ /* 0x0009ec0000008000 */
[----:B----4-:R-:W4:Y:S01]  /*6530*/  FENCE.VIEW.ASYNC.S ;  /* 0x00000000000073c6 */ /* 0x010f220000000000 */
[----:B---3--:R-:W-:Y:S11]  /*6540*/  LOP3.LUT P0, RZ, R6, 0x1, RZ, 0xc0, !PT ;  /* 0x0000000106ff7812 */ /* 0x008ff6000780c0ff */
[----:B------:R-:W-:Y:S02]  /*6550*/  @!UPT UIADD3 URZ, UPT, UPT, URZ, URZ, URZ ;  /* 0x000000fffffff290 */ /* 0x000fe4000fffe0ff */
[----:B----4-:R-:W-:Y:S01]  /*6560*/  VOTEU.ANY UP1, P0 ;  /* 0x0000000000ff7886 */ /* 0x010fe20000020100 */
[----:B------:R-:W-:Y:S01]  /*6570*/  PLOP3.LUT P0, PT, PT, PT, UP1, 0x80, 0x8 ;  /* 0x000000000008781c */ /* 0x000fe20003f0f018 */
[----:B------:R-:W-:Y:S06]  /*6580*/  UP2UR UR4, UPR, URZ, 0x2 ;  /* 0x00000002ff047883 */ /* 0x000fec0008000000 */
[----:B------:R-:W-:Y:S06]  /*6590*/  IMAD.U32 R156, RZ, RZ, UR4 ;  /* 0x00000004ff9c7e24 */ /* 0x000fec000f8e00ff */
[----:B--2---:R-:W-:Y:S02]  /*65a0*/  @P0 SHF.R.U32.HI R0, RZ, 0x10, R5 ;  /* 0x00000010ff000819 */ /* 0x004fe40000011605 */
        /* <DEDUP_REMOVED lines=12> */
[----:B------:R-:W3:Y:S01]  /*6670*/  LDCU UR12, c[0x0][0xf20] ;  /* 0x0001e400ff0c77ac */ /* 0x000ee20008000800 */
[----:B-1----:R-:W-:Y:S02]  /*6680*/  UIMAD.WIDE.U32 UR4, UR55, UR59, URZ ;  /* 0x0000003b370472a5 */ /* 0x002fe4000f8e00ff */
[----:B------:R-:W-:Y:S02]  /*6690*/  UIMAD.WIDE.U32 UR6, UR62, UR56, URZ ;  /* 0x000000383e0672a5 */ /* 0x000fe4000f8e00ff */
[----:B------:R-:W-:Y:S02]  /*66a0*/  UISETP.NE.AND UP0, UPT, UR58, 0x1, UPT ;  /* 0x000000013a00788c */ /* 0x000fe4000bf05270 */
[----:B------:R-:W-:Y:S02]  /*66b0*/  UIMAD.WIDE.U32 UR8, UR36, UR59, URZ ;  /* 0x0000003b240872a5 */ /* 0x000fe4000f8e00ff */
[----:B------:R-:W-:Y:S02]  /*66c0*/  UISETP.NE.AND UP1, UPT, UR41, 0x1, UPT ;  /* 0x000000012900788c */ /* 0x000fe4000bf25270 */
[----:B------:R-:W-:Y:S02]  /*66d0*/  UIMAD.WIDE.U32 UR10, UR37, UR56, URZ ;  /* 0x00000038250a72a5 */ /* 0x000fe4000f8e00ff */
[----:B------:R-:W-:Y:S01]  /*66e0*/  UISETP.NE.AND UP2, UPT, UR45, 0x1, UPT ;  /* 0x000000012d00788c */ /* 0x000fe2000bf45270 */
[----:B------:R-:W-:Y:S02]  /*66f0*/  UMOV UR4, UR5 ;  /* 0x0000000500047c82 */ /* 0x000fe40008000000 */
[----:B---3--:R-:W-:Y:S03]  /*6700*/  USHF.R.U32.HI UR5, URZ, UR12, UR4 ;  /* 0x0000000cff057299 */ /* 0x008fe60008011604 */
[----:B------:R-:W-:Y:S02]  /*6710*/  UMOV UR4, UR7 ;  /* 0x0000000700047c82 */ /* 0x000fe40008000000 */
[----:B------:R-:W-:Y:S02]  /*6720*/  USHF.R.U32.HI UR7, URZ, UR57, UR4 ;  /* 0x00000039ff077299 */ /* 0x000fe40008011604 */
[----:B------:R-:W-:Y:S02]  /*6730*/  USEL UR4, UR55, UR5, !UP0 ;  /* 0x0000000537047287 */ /* 0x000fe4000c000000 */
[----:B------:R-:W-:Y:S01]  /*6740*/  USEL UR7, UR62, UR7, !UP1 ;  /* 0x000000073e077287 */ /* 0x000fe2000c800000 */
[----:B------:R-:W-:Y:S01]  /*6750*/  UMOV UR5, UR9 ;  /* 0x0000000900057c82 */ /* 0x000fe20008000000 */
[----:B------:R-:W-:Y:S02]  /*6760*/  UIMAD.WIDE.U32 UR8, UR4, UR42, URZ ;  /* 0x0000002a040872a5 */ /* 0x000fe4000f8e00ff */
[----:B------:R-:W-:Y:S03]  /*6770*/  USHF.R.U32.HI UR6, URZ, UR12, UR5 ;  /* 0x0000000cff067299 */ /* 0x000fe60008011605 */
[----:B------:R-:W-:Y:S01]  /*6780*/  UMOV UR5, UR11 ;  /* 0x0000000b00057c82 */ /* 0x000fe20008000000 */
[----:B------:R-:W-:Y:S02]  /*6790*/  UIMAD.WIDE.U32 UR10, UR7, UR42, URZ ;  /* 0x0000002a070a72a5 */ /* 0x000fe4000f8e00ff */
[----:B------:R-:W-:Y:S02]  /*67a0*/  USEL UR6, UR36, UR6, !UP0 ;  /* 0x0000000624067287 */ /* 0x000fe4000c000000 */
[----:B------:R-:W-:Y:S01]  /*67b0*/  USHF.R.U32.HI UR5, URZ, UR57, UR5 ;  /* 0x00000039ff057299 */ /* 0x000fe20008011605 */
[----:B------:R-:W-:Y:S02]  /*67c0*/  UMOV UR8, UR9 ;  /* 0x0000000900087c82 */ /* 0x000fe40008000000 */
[----:B------:R-:W-:Y:S01]  /*67d0*/  UMOV UR10, UR11 ;  /* 0x0000000b000a7c82 */ /* 0x000fe20008000000 */
[----:B------:R-:W-:Y:S02]  /*67e0*/  @UP2 USHF.R.U32.HI UR4, URZ, UR43, UR8 ;  /* 0x0000002bff042299 */ /* 0x000fe40008011608 */
[----:B------:R-:W-:Y:S02]  /*67f0*/  @UP2 USHF.R.U32.HI UR7, URZ, UR43, UR10 ;  /* 0x0000002bff072299 */ /* 0x000fe4000801160a */
[----:B------:R-:W-:Y:S02]  /*6800*/  UIMAD UR4, UR45, UR4, URZ ;  /* 0x000000042d0472a4 */ /* 0x000fe4000f8e02ff */
        /* <DEDUP_REMOVED lines=8> */
[----:B------:R-:W-:Y:S02]  /*6890*/  USEL UR11, UR6, UR4, !UP2 ;  /* 0x00000004060b7287 */ /* 0x000fe4000d000000 */
[----:B------:R-:W-:Y:S02]  /*68a0*/  UIADD3 UR8, UPT, UPT, -UR5, URZ, URZ ;  /* 0x000000ff05087290 */ /* 0x000fe4000fffe1ff */
[----:B------:R-:W-:Y:S01]  /*68b0*/  UIADD3 UR10, UPT, UPT, -UR11, URZ, URZ ;  /* 0x000000ff0b0a7290 */ /* 0x000fe2000fffe1ff */
[----:B------:R-:W-:Y:S01]  /*68c0*/  @!UP0 UMOV UR4, UR9 ;  /* 0x0000000900048c82 */ /* 0x000fe20008000000 */
[----:B------:R-:W-:Y:S02]  /*68d0*/  UIADD3 UR9, UPT, UPT, -UR6, URZ, URZ ;  /* 0x000000ff06097290 */ /* 0x000fe4000fffe1ff */
[----:B------:R-:W-:Y:S02]  /*68e0*/  @!UP0 USHF.R.U32.HI UR4, URZ, UR43, UR4 ;  /* 0x0000002bff048299 */ /* 0x000fe40008011604 */
[----:B------:R-:W-:Y:S02]  /*68f0*/  UIMAD UR10, UR45, UR10, UR6 ;  /* 0x0000000a2d0a72a4 */ /* 0x000fe4000f8e0206 */
[----:B------:R-:W-:Y:S04]  /*6900*/  @!UP0 USEL UR4, UR5, UR4, !UP2 ;  /* 0x0000000405048287 */ /* 0x000fe8000d000000 */
[----:B------:R-:W-:Y:S02]  /*6910*/  @!UP0 UIMAD UR10, UR7, UR10, UR4 ;  /* 0x0000000a070a82a4 */ /* 0x000fe4000f8e0204 */
[----:B------:R-:W-:Y:S02]  /*6920*/  @!UP0 UIADD3 UR11, UPT, UPT, UR11, -UR4, URZ ;  /* 0x800000040b0b8290 */ /* 0x000fe4000fffe0ff */
[----:B------:R-:W-:Y:S02]  /*6930*/  UIMAD UR7, UR41, UR8, UR37 ;  /* 0x00000008290772a4 */ /* 0x000fe4000f8e0225 */
[----:B------:R-:W-:Y:S02]  /*6940*/  @!UP0 UIMAD UR6, UR11, UR45, UR5 ;  /* 0x0000002d0b0682a4 */ /* 0x000fe4000f8e0205 */
[----:B------:R-:W-:Y:S01]  /*6950*/  UIMAD UR4, UR58, UR9, UR36 ;  /* 0x000000093a0472a4 */ /* 0x000fe2000f8e0224 */
[----:B------:R-:W-:Y:S02]  /*6960*/  @!UP0 UMOV UR5, UR10 ;  /* 0x0000000a00058c82 */ /* 0x000fe40008000000 */
[----:B------:R-:W-:Y:S02]  /*6970*/  UIMAD UR37, UR5, UR41, UR7 ;  /* 0x00000029052572a4 */ /* 0x000fe4000f8e0207 */
[----:B------:R-:W-:Y:S11]  /*6980*/  UIMAD UR36, UR6, UR58, UR4 ;  /* 0x0000003a062472a4 */ /* 0x000ff6000f8e0204 */
[----:B------:R-:W-:Y:S01]  /*6990*/  @!UPT UIADD3 URZ, UPT, UPT, URZ, URZ, URZ ;  /* 0x000000fffffff290 */ /* 0x000fe2000fffe0ff */
.L_x_103:
[----:B-1----:R-:W-:Y:S01]  /*69a0*/  UISETP.NE.AND UP0, UPT, UR40, 0x1, UPT ;  /* 0x000000012800788c */ /* 0x002fe2000bf05270 */
[----:B------:R-:W-:Y:S01]  /*69b0*/  LOP3.LUT P0, RZ, R146, 0x3f0, RZ, 0xc0, !PT ;  /* 0x000003f092ff7812 */ /* 0x000fe2000780c0ff */
[----:B------:R-:W-:Y:S01]  /*69c0*/  USHF.L.U32 UR53, UR16, 0x8, URZ ;  /* 0x0000000810357899 */ /* 0x000fe200080006ff */
[----:B------:R-:W-:Y:S01]  /*69d0*/  BSSY.RECONVERGENT B6, `(.L_x_104) ;  /* 0x0000034000067945 */ /* 0x000fe20003800200 */
[----:B------:R-:W-:Y:S01]  /*69e0*/  USHF.L.U32 UR50, UR20, 0x7, URZ ;  /* 0x0000000714327899 */ /* 0x000fe200080006ff */
[----:B------:R-:W-:Y:S06]  /*69f0*/  IADD3 R148, PT, PT, R148, 0x1, RZ ;  /* 0x0000000194947810 */ /* 0x000fec0007ffe0ff */
[----:B------:R-:W1:Y:S01]  /*6a00*/  @!UP0 LDCU.128 UR12, c[0x0][0xf10] ;  /* 0x0001e200ff0c87ac */ /* 0x000e620008000c00 */
[----:B------:R-:W3:Y:S01]  /*6a10*/  @!UP0 LDCU UR5, c[0x0][0xf0c] ;  /* 0x0001e180ff0587ac */ /* 0x000ee20008000800 */
[----:B------:R-:W4:Y:S01]  /*6a20*/  @!UP0 LDCU UR10, c[0x0][0xf20] ;  /* 0x0001e400ff0a87ac */ /* 0x000f220008000800 */
[----:B-1----:R-:W-:Y:S02]  /*6a30*/  UIMAD.WIDE.U32 UR8, UR37, UR12, URZ ;  /* 0x0000000c250872a5 */ /* 0x002fe4000f8e00ff */
[----:B------:R-:W-:Y:S02]  /*6a40*/  UIMAD.WIDE.U32 UR6, UR36, UR15, URZ ;  /* 0x0000000f240672a5 */ /* 0x000fe4000f8e00ff */
[----:B------:R-:W-:Y:S03]  /*6a50*/  @!UP0 UISETP.NE.AND UP1, UPT, UR14, 0x1, UPT ;  /* 0x000000010e00888c */ /* 0x000fe6000bf25270 */
[----:B------:R-:W-:Y:S01]  /*6a60*/  @!UP0 UMOV UR4, UR9 ;  /* 0x0000000900048c82 */ /* 0x000fe20008000000 */
[----:B---3--:R-:W-:Y:S02]  /*6a70*/  @!UP0 UISETP.NE.AND UP2, UPT, UR5, 0x1, UPT ;  /* 0x000000010500888c */ /* 0x008fe4000bf45270 */
[----:B------:R-:W-:Y:S01]  /*6a80*/  @!UP0 USHF.R.U32.HI UR4, URZ, UR13, UR4 ;  /* 0x0000000dff048299 */ /* 0x000fe20008011604 */
[----:B------:R-:W-:Y:S02]  /*6a90*/  @!UP0 UMOV UR6, UR7 ;  /* 0x0000000700068c82 */ /* 0x000fe40008000000 */
[----:B----4-:R-:W-:Y:S02]  /*6aa0*/  @!UP0 USHF.R.U32.HI UR6, URZ, UR10, UR6 ;  /* 0x0000000aff068299 */ /* 0x010fe40008011606 */
[----:B------:R-:W-:Y:S02]  /*6ab0*/  @!UP0 USEL UR7, UR37, UR4, !UP2 ;  /* 0x0000000425078287 */ /* 0x000fe4000d000000 */
[----:B------:R-:W-:Y:S04]  /*6ac0*/  @!UP0 USEL UR6, UR36, UR6, !UP1 ;  /* 0x0000000624068287 */ /* 0x000fe8000c800000 */
[----:B------:R-:W-:Y:S02]  /*6ad0*/  @!UP0 UIADD3 UR4, UPT, UPT, -UR7, UR6, URZ ;  /* 0x0000000607048290 */ /* 0x000fe4000fffe1ff */
[----:B------:R-:W-:Y:S02]  /*6ae0*/  @!UP0 UIADD3 UR6, UPT, UPT, UR7, -UR6, URZ ;  /* 0x8000000607068290 */ /* 0x000fe4000fffe0ff */
[----:B------:R-:W-:Y:S02]  /*6af0*/  @!UP0 UIMAD UR37, UR4, UR5, UR37 ;  /* 0x00000005042582a4 */ /* 0x000fe4000f8e0225 */
[----:B------:R-:W-:Y:S01]  /*6b00*/  @!UP0 UIMAD UR36, UR6, UR14, UR36 ;  /* 0x0000000e062482a4 */ /* 0x000fe2000f8e0224 */
[----:B------:R-:W-:Y:S11]  /*6b10*/  @!P0 BRA `(.L_x_105) ;  /* 0x00000000007c8947 */ /* 0x000ff60003800000 */
[----:B------:R-:W1:Y:S01]  /*6b20*/  LDCU.64 UR8, c[0x4][0x80] ;  /* 0x01001000ff0877ac */ /* 0x000e620008000a00 */
[----:B------:R-:W-:Y:S01]  /*6b30*/  MOV R16, 0x0 ;  /* 0x0000000000107802 */ /* 0x000fe20000000f00 */
[----:B------:R-:W-:Y:S02]  /*6b40*/  HFMA2 R12, -RZ, RZ, 0, 5.9604644775390625e-08 ;  /* 0x00000001ff0c7431 */ /* 0x000fe400000001ff */
[----:B------:R-:W-:Y:S01]  /*6b50*/  IMAD.MOV.U32 R8, RZ, RZ, 0x70 ;  /* 0x00000070ff087424 */ /* 0x000fe200078e00ff */
[----:B------:R3:W4:Y:S01]  /*6b60*/  LDC.64 R14, c[0x4][R16] ;  /* 0x01000000100e7b82 */ /* 0x0007220000000a00 */
[----:B------:R-:W2:Y:S01]  /*6b70*/  LDCU.64 UR6, c[0x4][0x88] ;  /* 0x01001100ff0677ac */ /* 0x000ea20008000a00 */
[----:B------:R-:W-:Y:S01]  /*6b80*/  IMAD.MOV.U32 R13, RZ, RZ, RZ ;  /* 0x000000ffff0d7224 */ /* 0x000fe200078e00ff */
[----:B------:R-:W2:Y:S01]  /*6b90*/  LDCU.64 UR4, c[0x4][0x8] ;  /* 0x01000100ff0477ac */ /* 0x000ea20008000a00 */
[----:B-1----:R-:W-:Y:S01]  /*6ba0*/  MOV R5, UR9 ;  /* 0x0000000900057c02 */ /* 0x002fe20008000f00 */
[----:B------:R-:W-:Y:S01]  /*6bb0*/  IMAD.U32 R4, RZ, RZ, UR8 ;  /* 0x00000008ff047e24 */ /* 0x000fe2000f8e00ff */
[----:B--2---:R-:W-:Y:S01]  /*6bc0*/  MOV R7, UR7 ;  /* 0x0000000700077c02 */ /* 0x004fe20008000f00 */
[----:B------:R-:W-:Y:S01]  /*6bd0*/  IMAD.U32 R6, RZ, RZ, UR6 ;  /* 0x00000006ff067e24 */ /* 0x000fe2000f8e00ff */
[----:B------:R-:W-:Y:S01]  /*6be0*/  MOV R11, UR5 ;  /* 0x00000005000b7c02 */ /* 0x000fe20008000f00 */
[----:B------:R-:W-:Y:S02]  /*6bf0*/  IMAD.U32 R10, RZ, RZ, UR4 ;  /* 0x00000004ff0a7e24 */ /* 0x000fe4000f8e00ff */
[----:B------:R-:W-:Y:S07]  /*6c00*/  LEPC R20, `(.L_x_106) ;  /* 0x000000001014794e */ /* 0x000fee0000000000 */
[----:B---345:R-:W-:Y:S05]  /*6c10*/  CALL.ABS.NOINC R14 ;  /* 0x000000000e007343 */ /* 0x038fea0003c00000 */
.L_x_106:
[----:B------:R-:W1:Y:S01]  /*6c20*/  LDCU.64 UR8, c[0x4][0x80] ;  /* 0x01001000ff0877ac */ /* 0x000e620008000a00 */
[----:B------:R-:W2:Y:S01]  /*6c30*/  LDC.64 R16, c[0x4][R16] ;  /* 0x0100000010107b82 */ /* 0x000ea20000000a00 */
[----:B------:R-:W-:Y:S02]  /*6c40*/  HFMA2 R12, -RZ, RZ, 0, 5.9604644775390625e-08 ;  /* 0x00000001ff0c7431 */ /* 0x000fe400000001ff */
[----:B------:R-:W-:Y:S02]  /*6c50*/  IMAD.MOV.U32 R8, RZ, RZ, 0x70 ;  /* 0x00000070ff087424 */ /* 0x000fe400078e00ff */
[----:B------:R-:W-:Y:S01]  /*6c60*/  IMAD.MOV.U32 R13, RZ, RZ, RZ ;  /* 0x000000ffff0d7224 */ /* 0x000fe200078e00ff */
[----:B------:R-:W3:Y:S01]  /*6c70*/  LDCU.64 UR6, c[0x4][0x88] ;  /* 0x01001100ff0677ac */ /* 0x000ee20008000a00 */
[----:B------:R-:W4:Y:S01]  /*6c80*/  LDCU.64 UR4, c[0x4][0x8] ;  /* 0x01000100ff0477ac */ /* 0x000f220008000a00 */
[----:B-1----:R-:W-:Y:S02]  /*6c90*/  MOV R4, UR8 ;  /* 0x0000000800047c02 */ /* 0x002fe40008000f00 */
[----:B------:R-:W-:Y:S02]  /*6ca0*/  MOV R5, UR9 ;  /* 0x0000000900057c02 */ /* 0x000fe40008000f00 */
[----:B---3--:R-:W-:Y:S01]  /*6cb0*/  MOV R7, UR7 ;  /* 0x0000000700077c02 */ /* 0x008fe20008000f00 */
[----:B------:R-:W-:Y:S01]  /*6cc0*/  IMAD.U32 R6, RZ, RZ, UR6 ;  /* 0x00000006ff067e24 */ /* 0x000fe2000f8e00ff */
[----:B----4-:R-:W-:Y:S01]  /*6cd0*/  MOV R11, UR5 ;  /* 0x00000005000b7c02 */ /* 0x010fe20008000f00 */
[----:B------:R-:W-:Y:S02]  /*6ce0*/  IMAD.U32 R10, RZ, RZ, UR4 ;  /* 0x00000004ff0a7e24 */ /* 0x000fe4000f8e00ff */
[----:B------:R-:W-:Y:S07]  /*6cf0*/  LEPC R20, `(.L_x_105) ;  /* 0x000000001014794e */ /* 0x000fee0000000000 */
[----:B--2---:R-:W-:Y:S05]  /*6d00*/  CALL.ABS.NOINC R16 ;  /* 0x0000000010007343 */ /* 0x004fea0003c00000 */
.L_x_105:
[----:B------:R-:W-:Y:S05]  /*6d10*/  BSYNC.RECONVERGENT B6 ;  /* 0x0000000000067941 */ /* 0x000fea0003800200 */
.L_x_104:
[----:B------:R-:W-:Y:S02]  /*6d20*/  ISETP.NE.U32.AND P0, PT, RZ, UR60, PT ;  /* 0x0000003cff007c0c */ /* 0x000fe4000bf05070 */
[C---:B------:R-:W-:Y:S02]  /*6d30*/  ISETP.NE.U32.AND P3, PT, R138.reuse, RZ, PT ;  /* 0x000000ff8a00720c */ /* 0x040fe40003f65070 */
[----:B------:R-:W-:Y:S02]  /*6d40*/  ISETP.NE.U32.AND P4, PT, R138, RZ, PT ;  /* 0x000000ff8a00720c */ /* 0x000fe40003f85070 */
[----:B------:R-:W-:Y:S02]  /*6d50*/  ISETP.NE.AND.EX P0, PT, RZ, UR61, PT, P0 ;  /* 0x0000003dff007c0c */ /* 0x000fe4000bf05300 */
[C---:B------:R-:W-:Y:S02]  /*6d60*/  ISETP.NE.AND.EX P3, PT, R139.reuse, RZ, PT, P3 ;  /* 0x000000ff8b00720c */ /* 0x040fe40003f65330 */
[----:B------:R-:W-:Y:S02]  /*6d70*/  ISETP.NE.AND.EX P4, PT, R139, RZ, P0, P4 ;  /* 0x000000ff8b00720c */ /* 0x000fe40000785340 */
[----:B------:R-:W-:Y:S02]  /*6d80*/  ISETP.NE.U32.AND P5, PT, R134, RZ, PT ;  /* 0x000000ff8600720c */ /* 0x000fe40003fa5070 */
[----:B------:R-:W-:Y:S02]  /*6d90*/  ISETP.NE.U32.AND P2, PT, RZ, UR60, PT ;  /* 0x0000003cff007c0c */ /* 0x000fe4000bf45070 */
[----:B------:R-:W-:Y:S02]  /*6da0*/  PLOP3.LUT P1, PT, PT, PT, PT, 0x8, 0x80 ;  /* 0x000000000080781c */ /* 0x000fe40003f2e170 */
[----:B------:R-:W-:Y:S02]  /*6db0*/  ISETP.NE.AND.EX P5, PT, R135, RZ, PT, P5 ;  /* 0x000000ff8700720c */ /* 0x000fe40003fa5350 */
[----:B------:R-:W-:Y:S03]  /*6dc0*/  ISETP.NE.AND.EX P2, PT, RZ, UR61, PT, P2 ;  /* 0x0000003dff007c0c */ /* 0x000fe6000bf45320 */
[----:B------:R-:W-:Y:S01]  /*6dd0*/  @!P4 PLOP3.LUT P1, PT, P3, PT, PT, 0x80, 0x8 ;  /* 0x000000000008c81c */ /* 0x000fe20001f2f070 */
[----:B------:R-:W-:Y:S01]  /*6de0*/  @!UPT UIADD3 URZ, UPT, UPT, URZ, URZ, URZ ;  /* 0x000000fffffff290 */ /* 0x000fe2000fffe0ff */
[----:B------:R-:W-:Y:S11]  /*6df0*/  @!P3 BRA `(.L_x_107) ;  /* 0x000000000030b947 */ /* 0x000ff60003800000 */
[----:B------:R-:W-:Y:S01]  /*6e00*/  ISETP.NE.U32.AND P0, PT, R136, RZ, PT ;  /* 0x000000ff8800720c */ /* 0x000fe20003f05070 */
[----:B------:R-:W1:Y:S01]  /*6e10*/  LDCU.64 UR4, c[0x0][0x358] ;  /* 0x00006b00ff0477ac */ /* 0x000e620008000a00 */
[----:B------:R-:W-:Y:S02]  /*6e20*/  IMAD.MOV.U32 R142, RZ, RZ, 0x1 ;  /* 0x00000001ff8e7424 */ /* 0x000fe400078e00ff */
[----:B------:R-:W-:Y:S11]  /*6e30*/  ISETP.NE.AND.EX P0, PT, R137, RZ, PT, P0 ;  /* 0x000000ff8900720c */ /* 0x000ff60003f05300 */
[----:B------:R-:W-:Y:S02]  /*6e40*/  @!UPT UIADD3 URZ, UPT, UPT, URZ, URZ, URZ ;  /* 0x000000fffffff290 */ /* 0x000fe4000fffe0ff */
[----:B------:R-:W3:Y:S01]  /*6e50*/  @P0 LDC.64 R4, c[0x0][0xc88] ;  /* 0x00032200ff040b82 */ /* 0x000ee20000000a00 */
[----:B--2---:R-:W-:Y:S04]  /*6e60*/  @P0 IMAD R0, R138, UR44, RZ ;  /* 0x0000002c8a000c24 */ /* 0x004fe8000f8e02ff */
[----:B---3--:R-:W-:Y:S04]  /*6e70*/  @P0 IMAD.WIDE R4, R0, 0x4, R4 ;  /* 0x0000000400040825 */ /* 0x008fe800078e0204 */
[----:B------:R-:W-:Y:S01]  /*6e80*/  HFMA2 R0, -RZ, RZ, 0, 5.9604644775390625e-08 ;  /* 0x00000001ff007431 */ /* 0x000fe200000001ff */
[----:B-1---5:R1:W5:Y:S04]  /*6e90*/  @P0 LDG.E R71, desc[UR4][R4.64] ;  /* 0x0000000404470981 */ /* 0x022368000c1e1900 */
[----:B------:R-:W-:Y:S01]  /*6ea0*/  @!P0 PRMT R142, R0, 0x7610, R142 ;  /* 0x00007610008e8816 */ /* 0x000fe2000000008e */
[----:B-1----:R-:W3:Y:S06]  /*6eb0*/  @!P0 LDC R71, c[0x0][0xc80] ;  /* 0x00032000ff478b82 */ /* 0x002eec0000000800 */
.L_x_107:
[----:B------:R-:W-:Y:S05]  /*6ec0*/  @!P5 BRA `(.L_x_108) ;  /* 0x000000000024d947 */ /* 0x000fea0003800000 */
[----:B------:R-:W-:Y:S01]  /*6ed0*/  ISETP.NE.U32.AND P0, PT, R132, RZ, PT ;  /* 0x000000ff8400720c */ /* 0x000fe20003f05070 */
[----:B------:R-:W1:Y:S03]  /*6ee0*/  LDCU.64 UR4, c[0x0][0x358] ;  /* 0x00006b00ff0477ac */ /* 0x000e660008000a00 */
[----:B------:R-:W-:Y:S11]  /*6ef0*/  ISETP.NE.AND.EX P0, PT, R133, RZ, PT, P0 ;  /* 0x000000ff8500720c */ /* 0x000ff60003f05300 */
[----:B------:R-:W-:Y:S02]  /*6f00*/  @!UPT UIADD3 URZ, UPT, UPT, URZ, URZ, URZ ;  /* 0x000000fffffff290 */ /* 0x000fe4000fffe0ff */
[----:B------:R-:W4:Y:S01]  /*6f10*/  @P0 LDC.64 R4, c[0x0][0xca8] ;  /* 0x00032a00ff040b82 */ /* 0x000f220000000a00 */
[----:B--2---:R-:W-:Y:S04]  /*6f20*/  @P0 IMAD R0, R134, UR44, RZ ;  /* 0x0000002c86000c24 */ /* 0x004fe8000f8e02ff */
[----:B----4-:R-:W-:Y:S05]  /*6f30*/  @P0 IMAD.WIDE R4, R0, 0x4, R4 ;  /* 0x0000000400040825 */ /* 0x010fea00078e0204 */
[----:B-1---5:R1:W5:Y:S02]  /*6f40*/  @P0 LDG.E R68, desc[UR4][R4.64] ;  /* 0x0000000404440981 */ /* 0x022364000c1e1900 */
[----:B-1----:R-:W4:Y:S02]  /*6f50*/  @!P0 LDC R68, c[0x0][0xca0] ;  /* 0x00032800ff448b82 */ /* 0x002f240000000800 */
.L_x_108:
[----:B---3-5:R-:W-:Y:S01]  /*6f60*/  FSETP.NEU.AND P0, PT, R71, RZ, PT ;  /* 0x000000ff4700720b */ /* 0x028fe20003f0d000 */
[----:B------:R-:W-:Y:S01]  /*6f70*/  IMAD.U32 R3, RZ, RZ, UR38 ;  /* 0x00000026ff037e24 */ /* 0x000fe2000f8e00ff */
[----:B------:R-:W-:Y:S01]  /*6f80*/  SEL R4, RZ, 0xffffffff, P2 ;  /* 0xffffffffff047807 */ /* 0x000fe20001000000 */
[----:B------:R-:W-:Y:S01]  /*6f90*/  IMAD.SHL.U32 R164, R140, 0x2, RZ ;  /* 0x000000028ca47824 */ /* 0x000fe200078e00ff */
[----:B------:R-:W-:Y:S01]  /*6fa0*/  @!P4 LOP3.LUT P2, RZ, R142, 0xff, RZ, 0xc0, !PT ;  /* 0x000000ff8effc812 */ /* 0x000fe2000784c0ff */
[----:B------:R-:W-:Y:S01]  /*6fb0*/  IMAD.SHL.U32 R75, R152, 0x10, RZ ;  /* 0x00000010984b7824 */ /* 0x000fe200078e00ff */
[----:B--2---:R-:W-:Y:S01]  /*6fc0*/  @!P4 SEL R0, RZ, 0xffffffff, P0 ;  /* 0xffffffffff00c807 */ /* 0x004fe20000000000 */
[----:B------:R-:W-:Y:S01]  /*6fd0*/  VIADD R163, R164, UR46 ;  /* 0x0000002ea4a37c36 */ /* 0x000fe20008000000 */
[----:B------:R-:W-:Y:S01]  /*6fe0*/  LOP3.LUT R151, R151, 0x1, RZ, 0x3c, !PT ;  /* 0x0000000197977812 */ /* 0x000fe200078e3cff */
[----:B------:R-:W-:Y:S01]  /*6ff0*/  IMAD.MOV.U32 R85, RZ, RZ, -0x10 ;  /* 0xfffffff0ff557424 */ /* 0x000fe200078e00ff */
[----:B------:R-:W-:Y:S01]  /*7000*/  @P1 SEL R0, R4, R0, !P2 ;  /* 0x0000000004001207 */ /* 0x000fe20005000000 */
[----:B------:R-:W-:Y:S01]  /*7010*/  IMAD.SHL.U32 R84, R153, 0x10, RZ ;  /* 0x0000001099547824 */ /* 0x000fe200078e00ff */
[----:B------:R-:W-:Y:S01]  /*7020*/  SHF.L.U32 R3, R3, 0x1f, RZ ;  /* 0x0000001f03037819 */ /* 0x000fe200000006ff */
[C---:B------:R-:W-:Y:S01]  /*7030*/  IMAD.IADD R149, R163.reuse, 0x1, R75 ;  /* 0x00000001a3957824 */ /* 0x040fe200078e024b */
[----:B------:R-:W-:Y:S01]  /*7040*/  @!P4 LOP3.LUT R0, R0, 0x1, RZ, 0xc0, !PT ;  /* 0x000000010000c812 */ /* 0x000fe200078ec0ff */
[----:B------:R-:W-:Y:S01]  /*7050*/  IMAD.IADD R162, R163, 0x1, R84 ;  /* 0x00000001a3a27824 */ /* 0x000fe200078e0254 */
[----:B------:R-:W-:Y:S01]  /*7060*/  BSSY B1, `(.L_x_109) ;  /* 0x000004d000017945 */ /* 0x000fe20003800000 */
[----:B------:R-:W-:Y:S01]  /*7070*/  IMAD.IADD R159, R84, 0x1, R149 ;  /* 0x00000001549f7824 */ /* 0x000fe200078e0295 */
[----:B------:R-:W-:Y:S01]  /*7080*/  ISETP.NE.U32.OR P5, PT, R0, 0x1, P4 ;  /* 0x000000010000780c */ /* 0x000fe200027a5470 */
[----:B------:R-:W-:Y:S01]  /*7090*/  IMAD.MOV.U32 R86, RZ, RZ, 0x1 ;  /* 0x00000001ff567424 */ /* 0x000fe200078e00ff */
[----:B------:R-:W-:Y:S01]  /*70a0*/  LOP3.LUT P4, R147, R142, 0xff, RZ, 0xc0, !PT ;  /* 0x000000ff8e937812 */ /* 0x000fe2000788c0ff */
[----:B------:R-:W-:Y:S01]  /*70b0*/  IMAD.MOV.U32 R74, RZ, RZ, RZ ;  /* 0x000000ffff4a7224 */ /* 0x000fe200078e00ff */
[----:B------:R-:W-:Y:S02]  /*70c0*/  P2R R157, PR, RZ, 0x20 ;  /* 0x00000020ff9d7803 */ /* 0x000fe40000000000 */
[----:B------:R-:W-:Y:S02]  /*70d0*/  CS2R R130, SRZ ;  /* 0x0000000000827805 */ /* 0x000fe4000001ff00 */
[----:B------:R-:W-:Y:S02]  /*70e0*/  CS2R R128, SRZ ;  /* 0x0000000000807805 */ /* 0x000fe4000001ff00 */
[----:B------:R-:W-:Y:S02]  /*70f0*/  CS2R R122, SRZ ;  /* 0x00000000007a7805 */ /* 0x000fe4000001ff00 */
[----:B------:R-:W-:Y:S02]  /*7100*/  CS2R R120, SRZ ;  /* 0x0000000000787805 */ /* 0x000fe4000001ff00 */
[----:B------:R-:W-:Y:S02]  /*7110*/  CS2R R114, SRZ ;  /* 0x0000000000727805 */ /* 0x000fe4000001ff00 */
[----:B------:R-:W-:Y:S02]  /*7120*/  CS2R R112, SRZ ;  /* 0x0000000000707805 */ /* 0x000fe4000001ff00 */
[----:B------:R-:W-:Y:S02]  /*7130*/  CS2R R106, SRZ ;  /* 0x00000000006a7805 */ /* 0x000fe4000001ff00 */
[----:B------:R-:W-:Y:S02]  /*7140*/  CS2R R104, SRZ ;  /* 0x0000000000687805 */ /* 0x000fe4000001ff00 */
[----:B------:R-:W-:Y:S02]  /*7150*/  @P5 SHF.L.U32 R0, R151, 0x1f, RZ ;  /* 0x0000001f97005819 */ /* 0x000fe400000006ff */
[----:B------:R-:W-:Y:S02]  /*7160*/  CS2R R98, SRZ ;  /* 0x0000000000627805 */ /* 0x000fe4000001ff00 */
[----:B------:R-:W-:Y:S02]  /*7170*/  CS2R R96, SRZ ;  /* 0x0000000000607805 */ /* 0x000fe4000001ff00 */
[----:B------:R-:W-:Y:S01]  /*7180*/  CS2R R90, SRZ ;  /* 0x00000000005a7805 */ /* 0x000fe2000001ff00 */
[----:B------:R1:W2:Y:S01]  /*7190*/  @P5 SYNCS.PHASECHK.TRANS64.TRYWAIT P2, [UR46+0x40], R0 ;  /* 0x00004000ff0055a7 */ /* 0x0002a2000804112e */
[----:B------:R-:W-:Y:S02]  /*71a0*/  CS2R R88, SRZ ;  /* 0x0000000000587805 */ /* 0x000fe4000001ff00 */
[----:B------:R-:W-:Y:S02]  /*71b0*/  CS2R R82, SRZ ;  /* 0x0000000000527805 */ /* 0x000fe4000001ff00 */
[----:B------:R-:W-:Y:S02]  /*71c0*/  CS2R R80, SRZ ;  /* 0x0000000000507805 */ /* 0x000fe4000001ff00 */
[----:B------:R-:W-:Y:S02]  /*71d0*/  CS2R R78, SRZ ;  /* 0x00000000004e7805 */ /* 0x000fe4000001ff00 */
[----:B------:R-:W-:Y:S01]  /*71e0*/  CS2R R76, SRZ ;  /* 0x00000000004c7805 */ /* 0x000fe2000001ff00 */
[----:B------:R3:W3:Y:S01]  /*71f0*/  SYNCS.PHASECHK.TRANS64.TRYWAIT P1, [UR46+0xb0], R3 ;  /* 0x0000b003ff0075a7 */ /* 0x0006e2000802112e */
[----:B-1----:R-:W-:Y:S02]  /*7200*/  SEL R0, RZ, 0xffffffff, P0 ;  /* 0xffffffffff007807 */ /* 0x002fe40000000000 */
[----:B------:R-:W-:Y:S02]  /*7210*/  ISETP.NE.AND P0, PT, RZ, UR38, PT ;  /* 0x00000026ff007c0c */ /* 0x000fe4000bf05270 */
[----:B------:R-:W-:Y:S02]  /*7220*/  @P3 SEL R0, R4, R0, !P4 ;  /* 0x0000000004003207 */ /* 0x000fe40006000000 */
[----:B------:R-:W-:Y:S02]  /*7230*/  SEL R70, RZ, 0xc0, P0 ;  /* 0x000000c0ff467807 */ /* 0x000fe40000000000 */
[----:B------:R-:W-:Y:S04]  /*7240*/  LOP3.LUT R0, R0, 0x1, RZ, 0xc0, !PT ;  /* 0x0000000100007812 */ /* 0x000fe800078ec0ff */
[----:B------:R-:W-:Y:S01]  /*7250*/  ISETP.NE.U32.AND P3, PT, R0, 0x1, PT ;  /* 0x000000010000780c */ /* 0x000fe20003f65070 */
[----:B------:R-:W-:Y:S03]  /*7260*/  IMAD.U32 R0, RZ, RZ, UR38 ;  /* 0x00000026ff007e24 */ /* 0x000fe6000f8e00ff */
[----:B------:R-:W-:Y:S01]  /*7270*/  P2R R87, PR, RZ, 0x8 ;  /* 0x00000008ff577803 */ /* 0x000fe20000000000 */
[----:B------:R-:W-:Y:S01]  /*7280*/  IMAD R69, R0, 0xc0, R2 ;  /* 0x000000c000457824 */ /* 0x000fe200078e0202 */
[----:B------:R-:W-:Y:S04]  /*7290*/  ISETP.NE.U32.AND P3, PT, R141, 0x1, PT ;  /* 0x000000018d00780c */ /* 0x000fe80003f65070 */
[----:B------:R-:W-:Y:S05]  /*72a0*/  SEL R85, R85, 0x10, !P3 ;  /* 0x0000001055557807 */ /* 0x000fea0005800000 */
[----:B------:R-:W-:Y:S02]  /*72b0*/  IMAD.IADD R163, R163, 0x1, R85 ;  /* 0x00000001a3a37824 */ /* 0x000fe400078e0255 */
[C---:B------:R-:W-:Y:S02]  /*72c0*/  IMAD.IADD R161, R85.reuse, 0x1, R162 ;  /* 0x0000000155a17824 */ /* 0x040fe400078e02a2 */
[C---:B------:R-:W-:Y:S02]  /*72d0*/  IMAD.IADD R160, R85.reuse, 0x1, R149 ;  /* 0x0000000155a07824 */ /* 0x040fe400078e0295 */
[----:B------:R-:W-:Y:S01]  /*72e0*/  IMAD.IADD R158, R85, 0x1, R159 ;  /* 0x00000001559e7824 */ /* 0x000fe200078e029f */
[----:B--2---:R-:W-:Y:S01]  /*72f0*/  @P5 SEL R86, RZ, 0x1, !P2 ;  /* 0x00000001ff565807 */ /* 0x004fe20005000000 */
[----:B------:R-:W-:Y:S06]  /*7300*/  @!P5 BRA `(.L_x_110) ;  /* 0x000000000088d947 */ /* 0x000fec0003800000 */
[----:B------:R-:W-:Y:S01]  /*7310*/  IMAD.MOV.U32 R131, RZ, RZ, RZ ;  /* 0x000000ffff837224 */ /* 0x000fe200078e00ff */
[----:B------:R-:W-:Y:S01]  /*7320*/  ISETP.NE.AND P0, PT, R86, RZ, PT ;  /* 0x000000ff5600720c */ /* 0x000fe20003f05270 */
[----:B------:R-:W-:Y:S01]  /*7330*/  BSSY B0, `(.L_x_111) ;  /* 0x0000014000007945 */ /* 0x000fe20003800000 */
        /* <DEDUP_REMOVED lines=14> */
[----:B------:R-:W-:Y:S01]  /*7420*/  CS2R R128, SRZ ;  /* 0x0000000000807805 */ /* 0x000fe2000001ff00 */
[----:B------:R-:W-:Y:S06]  /*7430*/  @P0 BRA `(.L_x_112) ;  /* 0x00000000000c0947 */ /* 0x000fec0003800000 */
[----:B------:R-:W-:Y:S04]  /*7440*/  SHF.L.U32 R4, R151, 0x1f, RZ ;  /* 0x0000001f97047819 */ /* 0x000fe800000006ff */
[----:B------:R-:W1:Y:S02]  /*7450*/  SYNCS.PHASECHK.TRANS64.TRYWAIT P0, [UR46+0x40], R4 ;  /* 0x00004004ff0075a7 */ /* 0x000e64000800112e */
[----:B-1----:R-:W-:Y:S05]  /*7460*/  @!P0 BRA `(.L_x_113) ;  /* 0x0000005c008c8947 */ /* 0x002fea0003800000 */
.L_x_112:
[----:B------:R-:W-:Y:S05]  /*7470*/  BSYNC B0 ;  /* 0x0000000000007941 */ /* 0x000fea0003800000 */
.L_x_111:
[----:B------:R-:W-:Y:S01]  /*7480*/  ISETP.NE.AND P0, PT, R87, RZ, PT ;  /* 0x000000ff5700720c */ /* 0x000fe20003f05270 */
[----:B------:R-:W-:Y:S11]  /*7490*/  HFMA2 R74, -RZ, RZ, 0, 5.9604644775390625e-08 ;  /* 0x00000001ff4a7431 */ /* 0x000ff600000001ff */
[----:B------:R-:W-:Y:S01]  /*74a0*/  @!UPT UIADD3 URZ, UPT, UPT, URZ, URZ, URZ ;  /* 0x000000fffffff290 */ /* 0x000fe2000fffe0ff */
[----:B------:R2:W1:Y:S04]  /*74b0*/  @P0 LDS.128 R76, [R164+UR46+0x400] ;  /* 0x0004002ea44c0984 */ /* 0x0004680008000c00 */
[----:B------:R2:W1:Y:S04]  /*74c0*/  @P0 LDS.128 R80, [R163+0x400] ;  /* 0x00040000a3500984 */ /* 0x0004680000000c00 */
[----:B------:R2:W1:Y:S04]  /*74d0*/  @P0 LDS.128 R88, [R162+0x400] ;  /* 0x00040000a2580984 */ /* 0x0004680000000c00 */
[----:B------:R2:W1:Y:S04]  /*74e0*/  @P0 LDS.128 R96, [R161+0x400] ;  /* 0x00040000a1600984 */ /* 0x0004680000000c00 */
[----:B------:R2:W1:Y:S04]  /*74f0*/  @P0 LDS.128 R104, [R149+0x400] ;  /* 0x0004000095680984 */ /* 0x0004680000000c00 */
[----:B------:R2:W1:Y:S04]  /*7500*/  @P0 LDS.128 R112, [R160+0x400] ;  /* 0x00040000a0700984 */ /* 0x0004680000000c00 */
[----:B------:R2:W1:Y:S04]  /*7510*/  @P0 LDS.128 R120, [R159+0x400] ;  /* 0x000400009f780984 */ /* 0x0004680000000c00 */
[----:B------:R2:W1:Y:S02]  /*7520*/  @P0 LDS.128 R128, [R158+0x400] ;  /* 0x000400009e800984 */ /* 0x0004640000000c00 */
.L_x_110:
[----:B------:R-:W-:Y:S05]  /*7530*/  BSYNC B1 ;  /* 0x0000000000017941 */ /* 0x000fea0003800000 */
.L_x_109:
[----:B------:R-:W-:Y:S05]  /*7540*/  IMAD.IADD R16, R69, 0x1, R70 ;  /* 0x0000000145107824 */ /* 0x000fea00078e0246 */
[----:B-1----:R-:W-:Y:S04]  /*7550*/  SHF.R.U32.HI R0, RZ, 0x15, R16 ;  /* 0x00000015ff007819 */ /* 0x002fe80000011610 */
[----:B------:R-:W-:Y:S01]  /*7560*/  LOP3.LUT P0, RZ, R0, 0x3, R143, 0x48, !PT ;  /* 0x0000000300ff7812 */ /* 0x000fe2000780488f */
[----:B------:R-:W-:Y:S01]  /*7570*/  @!UPT UIADD3 URZ, UPT, UPT, URZ, URZ, URZ ;  /* 0x000000fffffff290 */ /* 0x000fe2000fffe0ff */
[----:B---3--:R-:W-:Y:S11]  /*7580*/  @P1 BRA `(.L_x_114) ;  /* 0x0000000000081947 */ /* 0x008ff60003800000 */
[----:B------:R-:W1:Y:S02]  /*7590*/  SYNCS.PHASECHK.TRANS64.TRYWAIT P1, [UR46+0xb0], R3 ;  /* 0x0000b003ff0075a7 */ /* 0x000e64000802112e */
[----:B-1----:R-:W-:Y:S05]  /*75a0*/  @!P1 BRA `(.L_x_115) ;  /* 0x0000005c00549947 */ /* 0x002fea0003800000 */
.L_x_114:
[----:B------:R-:W-:Y:S05]  /*75b0*/  @!P0 BRA `(.L_x_116) ;  /* 0x0000000000408947 */ /* 0x000fea0003800000 */
[----:B------:R-:W3:Y:S01]  /*75c0*/  LDCU.64 UR8, c[0x4][0x70] ;  /* 0x01000e00ff0877ac */ /* 0x000ee20008000a00 */
[----:B------:R-:W-:Y:S01]  /*75d0*/  MOV R15, 0x0 ;  /* 0x00000000000f7802 */ /* 0x000fe20000000f00 */
[----:B------:R-:W-:Y:S02]  /*75e0*/  HFMA2 R12, -RZ, RZ, 0, 5.9604644775390625e-08 ;  /* 0x00000001ff0c7431 */ /* 0x000fe400000001ff */
[----:B------:R-:W-:Y:S02]  /*75f0*/  IMAD.MOV.U32 R8, RZ, RZ, 0x192 ;  /* 0x00000192ff087424 */ /* 0x000fe400078e00ff */
[----:B------:R-:W-:Y:S01]  /*7600*/  IMAD.MOV.U32 R13, RZ, RZ, RZ ;  /* 0x000000ffff0d7224 */ /* 0x000fe200078e00ff */
[----:B------:R-:W5:Y:S01]  /*7610*/  LDCU.64 UR6, c[0x4][0x78] ;  /* 0x01000f00ff0677ac */ /* 0x000f620008000a00 */
[----:B------:R-:W1:Y:S01]  /*7620*/  LDC.64 R14, c[0x4][R15] ;  /* 0x010000000f0e7b82 */ /* 0x000e620000000a00 */
[----:B------:R-:W2:Y:S01]  /*7630*/  LDCU.64 UR4, c[0x4][0x10] ;  /* 0x01000200ff0477ac */ /* 0x000ea20008000a00 */
[----:B---3--:R-:W-:Y:S01]  /*7640*/  MOV R5, UR9 ;  /* 0x0000000900057c02 */ /* 0x008fe20008000f00 */
[----:B------:R-:W-:Y:S01]  /*7650*/  IMAD.U32 R4, RZ, RZ, UR8 ;  /* 0x00000008ff047e24 */ /* 0x000fe2000f8e00ff */
[----:B-----5:R-:W-:Y:S01]  /*7660*/  MOV R7, UR7 ;  /* 0x0000000700077c02 */ /* 0x020fe20008000f00 */
[----:B------:R-:W-:Y:S01]  /*7670*/  IMAD.U32 R6, RZ, RZ, UR6 ;  /* 0x00000006ff067e24 */ /* 0x000fe2000f8e00ff */
[----:B--2---:R-:W-:Y:S01]  /*7680*/  MOV R11, UR5 ;  /* 0x00000005000b7c02 */ /* 0x004fe20008000f00 */
[----:B------:R-:W-:Y:S02]  /*7690*/  IMAD.U32 R10, RZ, RZ, UR4 ;  /* 0x00000004ff0a7e24 */ /* 0x000fe4000f8e00ff */
[----:B------:R-:W-:Y:S07]  /*76a0*/  LEPC R20, `(.L_x_116) ;  /* 0x000000001014794e */ /* 0x000fee0000000000 */
[----:B-1--4-:R-:W-:Y:S05]  /*76b0*/  CALL.ABS.NOINC R14 ;  /* 0x000000000e007343 */ /* 0x012fea0003c00000 */
.L_x_116:
[----:B------:R-:W-:Y:S01]  /*76c0*/  SHF.L.U32 R72, R76, 0x10, RZ ;  /* 0x000000104c487819 */ /* 0x000fe200000006ff */
[----:B------:R-:W-:Y:S05]  /*76d0*/  WARPSYNC.ALL ;  /* 0x0000000000007948 */ /* 0x000fea0003800000 */
[----:B------:R-:W-:Y:S01]  /*76e0*/  R2UR UR4, R16 ;  /* 0x00000000100472ca */ /* 0x000fe200000e0000 */
[----:B------:R-:W-:Y:S01]  /*76f0*/  BSSY.RECONVERGENT B0, `(.L_x_117) ;  /* 0x0000101000007945 */ /* 0x000fe20003800200 */
[----:B------:R-:W-:Y:S02]  /*7700*/  LOP3.LUT R73, R77, 0xffff0000, RZ, 0xc0, !PT ;  /* 0xffff00004d497812 */ /* 0x000fe400078ec0ff */
[----:B------:R-:W-:Y:S02]  /*7710*/  R2UR UR5, R155 ;  /* 0x000000009b0572ca */ /* 0x000fe400000e0000 */
[----:B------:R-:W-:Y:S07]  /*7720*/  ISETP.NE.AND P0, PT, R154, RZ, PT ;  /* 0x000000ff9a00720c */ /* 0x000fee0003f05270 */
[----:B------:R-:W3:Y:S01]  /*7730*/  LDTM.x64 R4, tmem[UR4] ;  /* 0x00000004000479ee */ /* 0x000ee20008340000 */
[----:B------:R-:W-:Y:S03]  /*7740*/  NOP ;  /* 0x0000000000007918 */ /* 0x000fe60000000000 */
[----:B---3--:R-:W-:Y:S01]  /*7750*/  SYNCS.ARRIVE.TRANS64.RED.A1T0 RZ, [UR5], RZ ;  /* 0x000000ffffff79a7 */ /* 0x008fe20008100405 */
[----:B-1--4-:R-:W-:Y:S01]  /*7760*/  FMUL R0, R68, R4 ;  /* 0x0000000444007220 */ /* 0x012fe20000400000 */
[----:B------:R-:W-:Y:S01]  /*7770*/  LOP3.LUT R4, R76, 0xffff0000, RZ, 0xc0, !PT ;  /* 0xffff00004c047812 */ /* 0x000fe200078ec0ff */
[C---:B------:R-:W-:Y:S01]  /*7780*/  FMUL R3, R68.reuse, R5 ;  /* 0x0000000544037220 */ /* 0x040fe20000400000 */
[C---:B------:R-:W-:Y:S01]  /*7790*/  FMUL R5, R68.reuse, R9 ;  /* 0x0000000944057220 */ /* 0x040fe20000400000 */
[----:B------:R-:W-:Y:S01]  /*77a0*/  FFMA R0, R71, R72, R0 ;  /* 0x0000004847007223 */ /* 0x000fe20000000000 */
[----:B------:R-:W-:Y:S01]  /*77b0*/  SHF.L.U32 R72, R77, 0x10, RZ ;  /* 0x000000104d487819 */ /* 0x000fe200000006ff */
[----:B------:R-:W-:Y:S01]  /*77c0*/  FFMA R3, R71, R4, R3 ;  /* 0x0000000447037223 */ /* 0x000fe20000000003 */
[C---:B------:R-:W-:Y:S01]  /*77d0*/  FMUL R4, R68.reuse, R8 ;  /* 0x0000000844047220 */ /* 0x040fe20000400000 */
[C---:B------:R-:W-:Y:S01]  /*77e0*/  FMUL R8, R68.reuse, R12 ;  /* 0x0000000c44087220 */ /* 0x040fe20000400000 */
[C---:B------:R-:W-:Y:S01]  /*77f0*/  FMUL R12, R68.reuse, R16 ;  /* 0x00000010440c7220 */ /* 0x040fe20000400000 */
[C---:B------:R-:W-:Y:S01]  /*7800*/  FMUL R16, R68.reuse, R20 ;  /* 0x0000001444107220 */ /* 0x040fe20000400000 */
[----:B------:R-:W-:Y:S01]  /*7810*/  F2FP.BF16.F32.PACK_AB R92, R3, R0 ;  /* 0x00000000035c723e */ /* 0x000fe200000010ff */
[----:B------:R-:W-:Y:S01]  /*7820*/  FMUL R20, R68, R24 ;  /* 0x0000001844147220 */ /* 0x000fe20000400000 */
[----:B------:R-:W-:Y:S01]  /*7830*/  LOP3.LUT R0, R78, 0xffff0000, RZ, 0xc0, !PT ;  /* 0xffff00004e007812 */ /* 0x000fe200078ec0ff */
[C---:B------:R-:W-:Y:S01]  /*7840*/  FMUL R24, R68.reuse, R28 ;  /* 0x0000001c44187220 */ /* 0x040fe20000400000 */
[----:B------:R-:W-:Y:S01]  /*7850*/  SHF.L.U32 R3, R79, 0x10, RZ ;  /* 0x000000104f037819 */ /* 0x000fe200000006ff */
[C---:B------:R-:W-:Y:S01]  /*7860*/  FMUL R28, R68.reuse, R32 ;  /* 0x00000020441c7220 */ /* 0x040fe20000400000 */
        /* <DEDUP_REMOVED lines=15> */
[----:B------:R-:W-:Y:S01]  /*7960*/  FMUL R60, R68, R64 ;  /* 0x00000040443c7220 */ /* 0x000fe20000400000 */
[----:B------:R-:W-:Y:S01]  /*7970*/  SHF.L.U32 R64, R78, 0x10, RZ ;  /* 0x000000104e407819 */ /* 0x000fe200000006ff */
[C---:B------:R-:W-:Y:S01]  /*7980*/  FMUL R7, R68.reuse, R7 ;  /* 0x0000000744077220 */ /* 0x040fe20000400000 */
[C---:B------:R-:W-:Y:S01]  /*7990*/  FMUL R37, R68.reuse, R41 ;  /* 0x0000002944257220 */ /* 0x040fe20000400000 */
[C---:B------:R-:W-:Y:S01]  /*79a0*/  FMUL R41, R68.reuse, R45 ;  /* 0x0000002d44297220 */ /* 0x040fe20000400000 */
[C---:B------:R-:W-:Y:S01]  /*79b0*/  FMUL R45, R68.reuse, R49 ;  /* 0x00000031442d7220 */ /* 0x040fe20000400000 */
[C---:B------:R-:W-:Y:S01]  /*79c0*/  FFMA R6, R71.reuse, R72, R6 ;  /* 0x0000004847067223 */ /* 0x040fe20000000006 */
[C---:B------:R-:W-:Y:S01]  /*79d0*/  FMUL R49, R68.reuse, R53 ;  /* 0x0000003544317220 */ /* 0x040fe20000400000 */
[C---:B------:R-:W-:Y:S01]  /*79e0*/  FFMA R7, R71.reuse, R73, R7 ;  /* 0x0000004947077223 */ /* 0x040fe20000000007 */
[C---:B------:R-:W-:Y:S01]  /*79f0*/  FMUL R53, R68.reuse, R57 ;  /* 0x0000003944357220 */ /* 0x040fe20000400000 */
[----:B------:R-:W-:Y:S01]  /*7a00*/  FFMA R4, R71, R64, R4 ;  /* 0x0000004047047223 */ /* 0x000fe20000000004 */
[----:B------:R-:W-:Y:S01]  /*7a10*/  LOP3.LUT R64, R79, 0xffff0000, RZ, 0xc0, !PT ;  /* 0xffff00004f407812 */ /* 0x000fe200078ec0ff */
[C---:B------:R-:W-:Y:S01]  /*7a20*/  FMUL R10, R68.reuse, R10 ;  /* 0x0000000a440a7220 */ /* 0x040fe20000400000 */
[----:B------:R-:W-:Y:S01]  /*7a30*/  F2FP.BF16.F32.PACK_AB R93, R7, R6 ;  /* 0x00000006075d723e */ /* 0x000fe200000010ff */
[C---:B------:R-:W-:Y:S01]  /*7a40*/  FMUL R57, R68.reuse, R61 ;  /* 0x0000003d44397220 */ /* 0x040fe20000400000 */
[----:B------:R-:W-:Y:S01]  /*7a50*/  LOP3.LUT R6, R83, 0xffff0000, RZ, 0xc0, !PT ;  /* 0xffff000053067812 */ /* 0x000fe200078ec0ff */
[----:B------:R-:W-:Y:S01]  /*7a60*/  FMUL R61, R68, R65 ;  /* 0x00000041443d7220 */ /* 0x000fe20000400000 */
[C---:B------:R-:W-:Y:S01]  /*7a70*/  SHF.L.U32 R65, R80.reuse, 0x10, RZ ;  /* 0x0000001050417819 */ /* 0x040fe200000006ff */
[C---:B------:R-:W-:Y:S01]  /*7a80*/  FFMA R5, R71.reuse, R0, R5 ;  /* 0x0000000047057223 */ /* 0x040fe20000000005 */
[----:B------:R-:W-:Y:S01]  /*7a90*/  LOP3.LUT R0, R80, 0xffff0000, RZ, 0xc0, !PT ;  /* 0xffff000050007812 */ /* 0x000fe200078ec0ff */
[C---:B------:R-:W-:Y:S01]  /*7aa0*/  FMUL R11, R68.reuse, R11 ;  /* 0x0000000b440b7220 */ /* 0x040fe20000400000 */
[----:B------:R-:W-:Y:S01]  /*7ab0*/  FFMA R10, R71, R3, R10 ;  /* 0x00000003470a7223 */ /* 0x000fe2000000000a */
[----:B------:R-:W-:Y:S01]  /*7ac0*/  SHF.L.U32 R3, R81, 0x10, RZ ;  /* 0x0000001051037819 */ /* 0x000fe200000006ff */
[----:B------:R-:W-:Y:S01]  /*7ad0*/  FMUL R14, R68, R14 ;  /* 0x0000000e440e7220 */ /* 0x000fe20000400000 */
[----:B------:R-:W-:Y:S01]  /*7ae0*/  F2FP.BF16.F32.PACK_AB R94, R5, R4 ;  /* 0x00000004055e723e */ /* 0x000fe200000010ff */
[C---:B------:R-:W-:Y:S01]  /*7af0*/  FFMA R11, R71.reuse, R64, R11 ;  /* 0x00000040470b7223 */ /* 0x040fe2000000000b */
[C---:B------:R-:W-:Y:S01]  /*7b00*/  LOP3.LUT R4, R82.reuse, 0xffff0000, RZ, 0xc0, !PT ;  /* 0xffff000052047812 */ /* 0x040fe200078ec0ff */
[----:B------:R-:W-:Y:S01]  /*7b10*/  FFMA R8, R71, R65, R8 ;  /* 0x0000004147087223 */ /* 0x000fe20000000008 */
[----:B------:R-:W-:Y:S01]  /*7b20*/  SHF.L.U32 R5, R83, 0x10, RZ ;  /* 0x0000001053057819 */ /* 0x000fe200000006ff */
[----:B------:R-:W-:Y:S01]  /*7b30*/  FFMA R9, R71, R0, R9 ;  /* 0x0000000047097223 */ /* 0x000fe20000000009 */
[----:B------:R-:W-:Y:S01]  /*7b40*/  LOP3.LUT R0, R81, 0xffff0000, RZ, 0xc0, !PT ;  /* 0xffff000051007812 */ /* 0x000fe200078ec0ff */
[----:B------:R-:W-:Y:S01]  /*7b50*/  FFMA R14, R71, R3, R14 ;  /* 0x00000003470e7223 */ /* 0x000fe2000000000e */
[----:B------:R-:W-:Y:S01]  /*7b60*/  SHF.L.U32 R3, R82, 0x10, RZ ;  /* 0x0000001052037819 */ /* 0x000fe200000006ff */
[C---:B------:R-:W-:Y:S01]  /*7b70*/  FMUL R15, R68.reuse, R15 ;  /* 0x0000000f440f7220 */ /* 0x040fe20000400000 */
[----:B------:R-:W-:Y:S01]  /*7b80*/  F2FP.BF16.F32.PACK_AB R95, R11, R10 ;  /* 0x0000000a0b5f723e */ /* 0x000fe200000010ff */
[----:B------:R-:W-:Y:S01]  /*7b90*/  FMUL R18, R68, R18 ;  /* 0x0000001244127220 */ /* 0x000fe20000400000 */
[----:B------:R-:W-:Y:S01]  /*7ba0*/  F2FP.BF16.F32.PACK_AB R8, R9, R8 ;  /* 0x000000080908723e */ /* 0x000fe200000010ff */
[C---:B------:R-:W-:Y:S01]  /*7bb0*/  FFMA R15, R71.reuse, R0, R15 ;  /* 0x00000000470f7223 */ /* 0x040fe2000000000f */
[----:B------:R-:W-:Y:S01]  /*7bc0*/  SHF.L.U32 R0, R88, 0x10, RZ ;  /* 0x0000001058007819 */ /* 0x000fe200000006ff */
[----:B------:R-:W-:Y:S01]  /*7bd0*/  FMUL R19, R68, R19 ;  /* 0x0000001344137220 */ /* 0x000fe20000400000 */
[C---:B------:R-:W-:Y:S01]  /*7be0*/  FFMA R12, R71.reuse, R3, R12 ;  /* 0x00000003470c7223 */ /* 0x040fe2000000000c */
[----:B------:R-:W-:Y:S01]  /*7bf0*/  LOP3.LUT R3, R88, 0xffff0000, RZ, 0xc0, !PT ;  /* 0xffff000058037812 */ /* 0x000fe200078ec0ff */
[C---:B------:R-:W-:Y:S01]  /*7c00*/  FFMA R13, R71.reuse, R4, R13 ;  /* 0x00000004470d7223 */ /* 0x040fe2000000000d */
[----:B------:R-:W-:Y:S01]  /*7c10*/  LOP3.LUT R4, R90, 0xffff0000, RZ, 0xc0, !PT ;  /* 0xffff00005a047812 */ /* 0x000fe200078ec0ff */
[----:B------:R-:W-:Y:S01]  /*7c20*/  FFMA R18, R71, R5, R18 ;  /* 0x0000000547127223 */ /* 0x000fe20000000012 */
[----:B------:R-:W-:Y:S01]  /*7c30*/  SHF.L.U32 R5, R91, 0x10, RZ ;  /* 0x000000105b057819 */ /* 0x000fe200000006ff */
[----:B------:R-:W-:Y:S01]  /*7c40*/  FFMA R19, R71, R6, R19 ;  /* 0x0000000647137223 */ /* 0x000fe20000000013 */
[----:B------:R-:W-:Y:S01]  /*7c50*/  LOP3.LUT R6, R91, 0xffff0000, RZ, 0xc0, !PT ;  /* 0xffff00005b067812 */ /* 0x000fe200078ec0ff */
[----:B------:R-:W-:Y:S01]  /*7c60*/  FFMA R16, R71, R0, R16 ;  /* 0x0000000047107223 */ /* 0x000fe20000000010 */
[----:B------:R-:W-:Y:S01]  /*7c70*/  SHF.L.U32 R0, R89, 0x10, RZ ;  /* 0x0000001059007819 */ /* 0x000fe200000006ff */
[----:B------:R-:W-:Y:S01]  /*7c80*/  FMUL R22, R68, R22 ;  /* 0x0000001644167220 */ /* 0x000fe20000400000 */
[----:B------:R-:W-:Y:S01]  /*7c90*/  F2FP.BF16.F32.PACK_AB R9, R15, R14 ;  /* 0x0000000e0f09723e */ /* 0x000fe200000010ff */
[C---:B------:R-:W-:Y:S01]  /*7ca0*/  FFMA R17, R71.reuse, R3, R17 ;  /* 0x0000000347117223 */ /* 0x040fe20000000011 */
[----:B------:R-:W-:Y:S01]  /*7cb0*/  SHF.L.U32 R3, R90, 0x10, RZ ;  /* 0x000000105a037819 */ /* 0x000fe200000006ff */
[----:B------:R-:W-:Y:S01]  /*7cc0*/  FFMA R22, R71, R0, R22 ;  /* 0x0000000047167223 */ /* 0x000fe20000000016 */
[----:B------:R-:W-:Y:S01]  /*7cd0*/  LOP3.LUT R0, R89, 0xffff0000, RZ, 0xc0, !PT ;  /* 0xffff000059007812 */ /* 0x000fe200078ec0ff */
[C---:B------:R-:W-:Y:S01]  /*7ce0*/  FMUL R23, R68.reuse, R23 ;  /* 0x0000001744177220 */ /* 0x040fe20000400000 */
[----:B------:R-:W-:Y:S01]  /*7cf0*/  F2FP.BF16.F32.PACK_AB R10, R13, R12 ;  /* 0x0000000c0d0a723e */ /* 0x000fe200000010ff */
[----:B------:R-:W-:Y:S01]  /*7d00*/  FMUL R26, R68, R26 ;  /* 0x0000001a441a7220 */ /* 0x000fe20000400000 */
[----:B------:R-:W-:Y:S01]  /*7d10*/  F2FP.BF16.F32.PACK_AB R11, R19, R18 ;  /* 0x00000012130b723e */ /* 0x000fe200000010ff */
[----:B------:R-:W-:Y:S01]  /*7d20*/  FFMA R23, R71, R0, R23 ;  /* 0x0000000047177223 */ /* 0x000fe20000000017 */
[----:B------:R-:W-:Y:S01]  /*7d30*/  SHF.L.U32 R0, R96, 0x10, RZ ;  /* 0x0000001060007819 */ /* 0x000fe200000006ff */
[----:B------:R-:W-:Y:S01]  /*7d40*/  FMUL R27, R68, R27 ;  /* 0x0000001b441b7220 */ /* 0x000fe20000400000 */
[----:B------:R-:W-:Y:S01]  /*7d50*/  F2FP.BF16.F32.PACK_AB R16, R17, R16 ;  /* 0x000000101110723e */ /* 0x000fe200000010ff */
[C---:B------:R-:W-:Y:S01]  /*7d60*/  FFMA R20, R71.reuse, R3, R20 ;  /* 0x0000000347147223 */ /* 0x040fe20000000014 */
[----:B------:R-:W-:Y:S01]  /*7d70*/  LOP3.LUT R3, R96, 0xffff0000, RZ, 0xc0, !PT ;  /* 0xffff000060037812 */ /* 0x000fe200078ec0ff */
[----:B------:R-:W-:Y:S01]  /*7d80*/  FFMA R21, R71, R4, R21 ;  /* 0x0000000447157223 */ /* 0x000fe20000000015 */
[----:B------:R-:W-:Y:S01]  /*7d90*/  SHF.L.U32 R4, R97, 0x10, RZ ;  /* 0x0000001061047819 */ /* 0x000fe200000006ff */
[----:B------:R-:W-:Y:S01]  /*7da0*/  FFMA R26, R71, R5, R26 ;  /* 0x00000005471a7223 */ /* 0x000fe2000000001a */
[----:B------:R-:W-:Y:S01]  /*7db0*/  F2FP.BF16.F32.PACK_AB R17, R23, R22 ;  /* 0x000000161711723e */ /* 0x000fe200000010ff */
[----:B------:R-:W-:Y:S01]  /*7dc0*/  FFMA R27, R71, R6, R27 ;  /* 0x00000006471b7223 */ /* 0x000fe2000000001b */
[----:B------:R-:W-:Y:S01]  /*7dd0*/  F2FP.BF16.F32.PACK_AB R18, R21, R20 ;  /* 0x000000141512723e */ /* 0x000fe200000010ff */
[----:B------:R-:W-:Y:S01]  /*7de0*/  FFMA R24, R71, R0, R24 ;  /* 0x0000000047187223 */ /* 0x000fe20000000018 */
[----:B------:R-:W-:Y:S01]  /*7df0*/  LOP3.LUT R0, R97, 0xffff0000, RZ, 0xc0, !PT ;  /* 0xffff000061007812 */ /* 0x000fe200078ec0ff */
[C---:B------:R-:W-:Y:S01]  /*7e00*/  FMUL R30, R68.reuse, R30 ;  /* 0x0000001e441e7220 */ /* 0x040fe20000400000 */
[----:B------:R-:W-:Y:S01]  /*7e10*/  F2FP.BF16.F32.PACK_AB R19, R27, R26 ;  /* 0x0000001a1b13723e */ /* 0x000fe200000010ff */
[----:B------:R-:W-:Y:S01]  /*7e20*/  FMUL R31, R68, R31 ;  /* 0x0000001f441f7220 */ /* 0x000fe20000400000 */
[----:B------:R-:W-:Y:S01]  /*7e30*/  SHF.L.U32 R5, R131, 0x10, RZ ;  /* 0x0000001083057819 */ /* 0x000fe200000006ff */
[C---:B------:R-:W-:Y:S01]  /*7e40*/  FFMA R25, R71.reuse, R3, R25 ;  /* 0x0000000347197223 */ /* 0x040fe20000000019 */
[C---:B------:R-:W-:Y:S01]  /*7e50*/  SHF.L.U32 R3, R98.reuse, 0x10, RZ ;  /* 0x0000001062037819 */ /* 0x040fe200000006ff */
[----:B------:R-:W-:Y:S01]  /*7e60*/  FFMA R30, R71, R4, R30 ;  /* 0x00000004471e7223 */ /* 0x000fe2000000001e */
[----:B------:R-:W-:Y:S01]  /*7e70*/  SHF.L.U32 R4, R99, 0x10, RZ ;  /* 0x0000001063047819 */ /* 0x000fe200000006ff */
[C---:B------:R-:W-:Y:S01]  /*7e80*/  FFMA R31, R71.reuse, R0, R31 ;  /* 0x00000000471f7223 */ /* 0x040fe2000000001f */
[----:B------:R-:W-:Y:S01]  /*7e90*/  LOP3.LUT R0, R98, 0xffff0000, RZ, 0xc0, !PT ;  /* 0xffff000062007812 */ /* 0x000fe200078ec0ff */
[----:B------:R-:W-:Y:S01]  /*7ea0*/  FFMA R28, R71, R3, R28 ;  /* 0x00000003471c7223 */ /* 0x000fe2000000001c */
[----:B------:R-:W-:Y:S01]  /*7eb0*/  LOP3.LUT R3, R99, 0xffff0000, RZ, 0xc0, !PT ;  /* 0xffff000063037812 */ /* 0x000fe200078ec0ff */
[----:B------:R-:W-:Y:S01]  /*7ec0*/  FMUL R34, R68, R34 ;  /* 0x0000002244227220 */ /* 0x000fe20000400000 */
[----:B------:R-:W-:Y:S01]  /*7ed0*/  F2FP.BF16.F32.PACK_AB R24, R25, R24 ;  /* 0x000000181918723e */ /* 0x000fe200000010ff */
[----:B------:R-:W-:Y:S01]  /*7ee0*/  FFMA R29, R71, R0, R29 ;  /* 0x00000000471d7223 */ /* 0x000fe2000000001d */
[----:B------:R-:W-:Y:S01]  /*7ef0*/  SHF.L.U32 R0, R104, 0x10, RZ ;  /* 0x0000001068007819 */ /* 0x000fe200000006ff */
[----:B------:R-:W-:Y:S01]  /*7f00*/  FMUL R35, R68, R35 ;  /* 0x0000002344237220 */ /* 0x000fe20000400000 */
[----:B------:R-:W-:Y:S01]  /*7f10*/  F2FP.BF16.F32.PACK_AB R25, R31, R30 ;  /* 0x0000001e1f19723e */ /* 0x000fe200000010ff */
[----:B------:R-:W-:Y:S01]  /*7f20*/  FFMA R34, R71, R4, R34 ;  /* 0x0000000447227223 */ /* 0x000fe20000000022 */
[----:B------:R-:W-:Y:S01]  /*7f30*/  SHF.L.U32 R4, R105, 0x10, RZ ;  /* 0x0000001069047819 */ /* 0x000fe200000006ff */
[C---:B------:R-:W-:Y:S01]  /*7f40*/  FFMA R35, R71.reuse, R3, R35 ;  /* 0x0000000347237223 */ /* 0x040fe20000000023 */
[----:B------:R-:W-:Y:S01]  /*7f50*/  LOP3.LUT R3, R104, 0xffff0000, RZ, 0xc0, !PT ;  /* 0xffff000068037812 */ /* 0x000fe200078ec0ff */
[----:B------:R-:W-:Y:S01]  /*7f60*/  FFMA R32, R71, R0, R32 ;  /* 0x0000000047207223 */ /* 0x000fe20000000020 */
[----:B------:R-:W-:Y:S01]  /*7f70*/  LOP3.LUT R0, R105, 0xffff0000, RZ, 0xc0, !PT ;  /* 0xffff000069007812 */ /* 0x000fe200078ec0ff */
[C---:B------:R-:W-:Y:S01]  /*7f80*/  FMUL R38, R68.reuse, R38 ;  /* 0x0000002644267220 */ /* 0x040fe20000400000 */
[----:B------:R-:W-:Y:S01]  /*7f90*/  F2FP.BF16.F32.PACK_AB R26, R29, R28 ;  /* 0x0000001c1d1a723e */ /* 0x000fe200000010ff */
[----:B------:R-:W-:Y:S01]  /*7fa0*/  FMUL R39, R68, R39 ;  /* 0x0000002744277220 */ /* 0x000fe20000400000 */
[----:B------:R-:W-:Y:S01]  /*7fb0*/  F2FP.BF16.F32.PACK_AB R27, R35, R34 ;  /* 0x00000022231b723e */ /* 0x000fe200000010ff */
[C---:B------:R-:W-:Y:S01]  /*7fc0*/  FFMA R33, R71.reuse, R3, R33 ;  /* 0x0000000347217223 */ /* 0x040fe20000000021 */
[C---:B------:R-:W-:Y:S01]  /*7fd0*/  SHF.L.U32 R3, R106.reuse, 0x10, RZ ;  /* 0x000000106a037819 */ /* 0x040fe200000006ff */
[C---:B------:R-:W-:Y:S01]  /*7fe0*/  FFMA R38, R71.reuse, R4, R38 ;  /* 0x0000000447267223 */ /* 0x040fe20000000026 */
[----:B------:R-:W-:Y:S01]  /*7ff0*/  LOP3.LUT R4, R106, 0xffff0000, RZ, 0xc0, !PT ;  /* 0xffff00006a047812 */ /* 0x000fe200078ec0ff */
[----:B------:R-:W-:Y:S01]  /*8000*/  FFMA R39, R71, R0, R39 ;  /* 0x0000000047277223 */ /* 0x000fe20000000027 */
[----:B------:R-:W-:Y:S01]  /*8010*/  SHF.L.U32 R0, R107, 0x10, RZ ;  /* 0x000000106b007819 */ /* 0x000fe200000006ff */
[----:B------:R-:W-:Y:S01]  /*8020*/  FMUL R42, R68, R42 ;  /* 0x0000002a442a7220 */ /* 0x000fe20000400000 */
[----:B------:R-:W-:Y:S01]  /*8030*/  F2FP.BF16.F32.PACK_AB R32, R33, R32 ;  /* 0x000000202120723e */ /* 0x000fe200000010ff */
[----:B------:R-:W-:Y:S01]  /*8040*/  FFMA R36, R71, R3, R36 ;  /* 0x0000000347247223 */ /* 0x000fe20000000024 */
[----:B------:R-:W-:Y:S01]  /*8050*/  LOP3.LUT R3, R107, 0xffff0000, RZ, 0xc0, !PT ;  /* 0xffff00006b037812 */ /* 0x000fe200078ec0ff */
[----:B------:R1:W-:Y:S01]  /*8060*/  STS.128 [R164+UR46+0x400], R92 ;  /* 0x0004005ca4007988 */ /* 0x0003e20008000c2e */
[----:B------:R-:W-:Y:S01]  /*8070*/  F2FP.BF16.F32.PACK_AB R33, R39, R38 ;  /* 0x000000262721723e */ /* 0x000fe200000010ff */
[----:B------:R-:W-:Y:S01]  /*8080*/  FFMA R37, R71, R4, R37 ;  /* 0x0000000447257223 */ /* 0x000fe20000000025 */
[----:B------:R-:W-:Y:S01]  /*8090*/  SHF.L.U32 R4, R113, 0x10, RZ ;  /* 0x0000001071047819 */ /* 0x000fe200000006ff */
[----:B------:R-:W-:Y:S01]  /*80a0*/  FFMA R42, R71, R0, R42 ;  /* 0x00000000472a7223 */ /* 0x000fe2000000002a */
[----:B------:R-:W-:Y:S01]  /*80b0*/  SHF.L.U32 R0, R112, 0x10, RZ ;  /* 0x0000001070007819 */ /* 0x000fe200000006ff */
[----:B------:R-:W-:Y:S01]  /*80c0*/  FMUL R43, R68, R43 ;  /* 0x0000002b442b7220 */ /* 0x000fe20000400000 */
[----:B------:R-:W-:Y:S01]  /*80d0*/  F2FP.BF16.F32.PACK_AB R34, R37, R36 ;  /* 0x000000242522723e */ /* 0x000fe200000010ff */
[----:B------:R1:W-:Y:S01]  /*80e0*/  STS.128 [R163+0x400], R8 ;  /* 0x00040008a3007388 */ /* 0x0003e20000000c00 */
[----:B------:R-:W-:Y:S01]  /*80f0*/  LOP3.LUT R6, R131, 0xffff0000, RZ, 0xc0, !PT ;  /* 0xffff000083067812 */ /* 0x000fe200078ec0ff */
[C---:B------:R-:W-:Y:S01]  /*8100*/  FFMA R43, R71.reuse, R3, R43 ;  /* 0x00000003472b7223 */ /* 0x040fe2000000002b */
[----:B------:R-:W-:Y:S01]  /*8110*/  LOP3.LUT R3, R112, 0xffff0000, RZ, 0xc0, !PT ;  /* 0xffff000070037812 */ /* 0x000fe200078ec0ff */
[----:B------:R-:W-:Y:S01]  /*8120*/  FFMA R40, R71, R0, R40 ;  /* 0x0000000047287223 */ /* 0x000fe20000000028 */
[----:B------:R-:W-:Y:S01]  /*8130*/  LOP3.LUT R0, R113, 0xffff0000, RZ, 0xc0, !PT ;  /* 0xffff000071007812 */ /* 0x000fe200078ec0ff */
[C---:B------:R-:W-:Y:S01]  /*8140*/  FMUL R46, R68.reuse, R46 ;  /* 0x0000002e442e7220 */ /* 0x040fe20000400000 */
[----:B------:R-:W-:Y:S01]  /*8150*/  F2FP.BF16.F32.PACK_AB R35, R43, R42 ;  /* 0x0000002a2b23723e */ /* 0x000fe200000010ff */
[----:B------:R1:W-:Y:S01]  /*8160*/  STS.128 [R162+0x400], R16 ;  /* 0x00040010a2007388 */ /* 0x0003e20000000c00 */
[----:B------:R-:W-:Y:S01]  /*8170*/  FMUL R47, R68, R47 ;  /* 0x0000002f442f7220 */ /* 0x000fe20000400000 */
[C---:B------:R-:W-:Y:S01]  /*8180*/  FFMA R41, R71.reuse, R3, R41 ;  /* 0x0000000347297223 */ /* 0x040fe20000000029 */
[C---:B------:R-:W-:Y:S01]  /*8190*/  SHF.L.U32 R3, R114.reuse, 0x10, RZ ;  /* 0x0000001072037819 */ /* 0x040fe200000006ff */
[----:B------:R-:W-:Y:S01]  /*81a0*/  FFMA R46, R71, R4, R46 ;  /* 0x00000004472e7223 */ /* 0x000fe2000000002e */
[----:B------:R-:W-:Y:S01]  /*81b0*/  SHF.L.U32 R4, R115, 0x10, RZ ;  /* 0x0000001073047819 */ /* 0x000fe200000006ff */
[C---:B------:R-:W-:Y:S01]  /*81c0*/  FFMA R47, R71.reuse, R0, R47 ;  /* 0x00000000472f7223 */ /* 0x040fe2000000002f */
[----:B------:R-:W-:Y:S01]  /*81d0*/  LOP3.LUT R0, R114, 0xffff0000, RZ, 0xc0, !PT ;  /* 0xffff000072007812 */ /* 0x000fe200078ec0ff */
[----:B------:R-:W-:Y:S01]  /*81e0*/  FFMA R44, R71, R3, R44 ;  /* 0x00000003472c7223 */ /* 0x000fe2000000002c */
[----:B------:R-:W-:Y:S01]  /*81f0*/  SHF.L.U32 R3, R120, 0x10, RZ ;  /* 0x0000001078037819 */ /* 0x000fe200000006ff */
[----:B------:R1:W-:Y:S01]  /*8200*/  STS.128 [R161+0x400], R24 ;  /* 0x00040018a1007388 */ /* 0x0003e20000000c00 */
[----:B------:R-:W-:Y:S01]  /*8210*/  F2FP.BF16.F32.PACK_AB R40, R41, R40 ;  /* 0x000000282928723e */ /* 0x000fe200000010ff */
[----:B------:R-:W-:Y:S01]  /*8220*/  FFMA R45, R71, R0, R45 ;  /* 0x00000000472d7223 */ /* 0x000fe2000000002d */
[----:B------:R-:W-:Y:S01]  /*8230*/  LOP3.LUT R0, R115, 0xffff0000, RZ, 0xc0, !PT ;  /* 0xffff000073007812 */ /* 0x000fe200078ec0ff */
[C---:B------:R-:W-:Y:S01]  /*8240*/  FMUL R50, R68.reuse, R50 ;  /* 0x0000003244327220 */ /* 0x040fe20000400000 */
[----:B------:R-:W-:Y:S01]  /*8250*/  F2FP.BF16.F32.PACK_AB R41, R47, R46 ;  /* 0x0000002e2f29723e */ /* 0x000fe200000010ff */
[----:B------:R-:W-:Y:S01]  /*8260*/  FMUL R51, R68, R51 ;  /* 0x0000003344337220 */ /* 0x000fe20000400000 */
[----:B------:R-:W-:Y:S01]  /*8270*/  F2FP.BF16.F32.PACK_AB R42, R45, R44 ;  /* 0x0000002c2d2a723e */ /* 0x000fe200000010ff */
[----:B------:R1:W-:Y:S01]  /*8280*/  STS.128 [R149+0x400], R32 ;  /* 0x0004002095007388 */ /* 0x0003e20000000c00 */
[C---:B------:R-:W-:Y:S01]  /*8290*/  FFMA R50, R71.reuse, R4, R50 ;  /* 0x0000000447327223 */ /* 0x040fe20000000032 */
[----:B------:R-:W-:Y:S01]  /*82a0*/  LOP3.LUT R4, R120, 0xffff0000, RZ, 0xc0, !PT ;  /* 0xffff000078047812 */ /* 0x000fe200078ec0ff */
[----:B------:R-:W-:Y:S01]  /*82b0*/  FFMA R51, R71, R0, R51 ;  /* 0x0000000047337223 */ /* 0x000fe20000000033 */
[----:B------:R-:W-:Y:S01]  /*82c0*/  SHF.L.U32 R0, R121, 0x10, RZ ;  /* 0x0000001079007819 */ /* 0x000fe200000006ff */
[C---:B------:R-:W-:Y:S01]  /*82d0*/  FMUL R54, R68.reuse, R54 ;  /* 0x0000003644367220 */ /* 0x040fe20000400000 */
[----:B------:R-:W-:Y:S01]  /*82e0*/  FFMA R48, R71, R3, R48 ;  /* 0x0000000347307223 */ /* 0x000fe20000000030 */
[----:B------:R-:W-:Y:S01]  /*82f0*/  LOP3.LUT R3, R121, 0xffff0000, RZ, 0xc0, !PT ;  /* 0xffff000079037812 */ /* 0x000fe200078ec0ff */
[----:B------:R-:W-:Y:S01]  /*8300*/  FFMA R49, R71, R4, R49 ;  /* 0x0000000447317223 */ /* 0x000fe20000000031 */
[----:B------:R-:W-:Y:S01]  /*8310*/  SHF.L.U32 R4, R123, 0x10, RZ ;  /* 0x000000107b047819 */ /* 0x000fe200000006ff */
[C---:B------:R-:W-:Y:S01]  /*8320*/  FFMA R54, R71.reuse, R0, R54 ;  /* 0x0000000047367223 */ /* 0x040fe20000000036 */
[----:B------:R-:W-:Y:S01]  /*8330*/  FMUL R55, R68, R55 ;  /* 0x0000003744377220 */ /* 0x000fe20000400000 */
[----:B------:R-:W-:Y:S01]  /*8340*/  SHF.L.U32 R0, R122, 0x10, RZ ;  /* 0x000000107a007819 */ /* 0x000fe200000006ff */
[C---:B------:R-:W-:Y:S01]  /*8350*/  FMUL R58, R68.reuse, R58 ;  /* 0x0000003a443a7220 */ /* 0x040fe20000400000 */
[----:B------:R-:W-:Y:S01]  /*8360*/  FMUL R59, R68, R59 ;  /* 0x0000003b443b7220 */ /* 0x000fe20000400000 */
[C---:B------:R-:W-:Y:S01]  /*8370*/  FFMA R55, R71.reuse, R3, R55 ;  /* 0x0000000347377223 */ /* 0x040fe20000000037 */
[----:B------:R-:W-:Y:S01]  /*8380*/  LOP3.LUT R3, R122, 0xffff0000, RZ, 0xc0, !PT ;  /* 0xffff00007a037812 */ /* 0x000fe200078ec0ff */
[----:B------:R-:W-:Y:S01]  /*8390*/  FFMA R52, R71, R0, R52 ;  /* 0x0000000047347223 */ /* 0x000fe20000000034 */
[----:B------:R-:W-:Y:S01]  /*83a0*/  LOP3.LUT R0, R123, 0xffff0000, RZ, 0xc0, !PT ;  /* 0xffff00007b007812 */ /* 0x000fe200078ec0ff */
[----:B------:R-:W-:Y:S01]  /*83b0*/  FMUL R62, R68, R62 ;  /* 0x0000003e443e7220 */ /* 0x000fe20000400000 */
[----:B------:R-:W-:Y:S01]  /*83c0*/  F2FP.BF16.F32.PACK_AB R43, R51, R50 ;  /* 0x00000032332b723e */ /* 0x000fe200000010ff */
[C---:B------:R-:W-:Y:S01]  /*83d0*/  FFMA R53, R71.reuse, R3, R53 ;  /* 0x0000000347357223 */ /* 0x040fe20000000035 */
[C---:B------:R-:W-:Y:S01]  /*83e0*/  FFMA R58, R71.reuse, R4, R58 ;  /* 0x00000004473a7223 */ /* 0x040fe2000000003a */
[----:B------:R-:W-:Y:S01]  /*83f0*/  FFMA R59, R71, R0, R59 ;  /* 0x00000000473b7223 */ /* 0x000fe2000000003b */
[C---:B------:R-:W-:Y:S01]  /*8400*/  SHF.L.U32 R3, R128.reuse, 0x10, RZ ;  /* 0x0000001080037819 */ /* 0x040fe200000006ff */
[----:B------:R1:W-:Y:S01]  /*8410*/  STS.128 [R160+0x400], R40 ;  /* 0x00040028a0007388 */ /* 0x0003e20000000c00 */
[----:B------:R-:W-:Y:S01]  /*8420*/  LOP3.LUT R0, R128, 0xffff0000, RZ, 0xc0, !PT ;  /* 0xffff000080007812 */ /* 0x000fe200078ec0ff */
[----:B------:R-:W-:Y:S01]  /*8430*/  FMUL R63, R68, R63 ;  /* 0x0000003f443f7220 */ /* 0x000fe20000400000 */
[----:B------:R-:W-:Y:S01]  /*8440*/  SHF.L.U32 R4, R129, 0x10, RZ ;  /* 0x0000001081047819 */ /* 0x000fe200000006ff */
[C---:B------:R-:W-:Y:S01]  /*8450*/  FFMA R56, R71.reuse, R3, R56 ;  /* 0x0000000347387223 */ /* 0x040fe20000000038 */
[C---:B------:R-:W-:Y:S01]  /*8460*/  SHF.L.U32 R3, R130.reuse, 0x10, RZ ;  /* 0x0000001082037819 */ /* 0x040fe200000006ff */
[----:B------:R-:W-:Y:S01]  /*8470*/  FFMA R57, R71, R0, R57 ;  /* 0x0000000047397223 */ /* 0x000fe20000000039 */
[----:B------:R-:W-:Y:S01]  /*8480*/  LOP3.LUT R0, R129, 0xffff0000, RZ, 0xc0, !PT ;  /* 0xffff000081007812 */ /* 0x000fe200078ec0ff */
[----:B------:R-:W-:Y:S01]  /*8490*/  FFMA R62, R71, R4, R62 ;  /* 0x00000004473e7223 */ /* 0x000fe2000000003e */
[----:B------:R-:W-:Y:S01]  /*84a0*/  LOP3.LUT R4, R130, 0xffff0000, RZ, 0xc0, !PT ;  /* 0xffff000082047812 */ /* 0x000fe200078ec0ff */
[C---:B------:R-:W-:Y:S01]  /*84b0*/  FMUL R66, R68.reuse, R66 ;  /* 0x0000004244427220 */ /* 0x040fe20000400000 */
[----:B------:R-:W-:Y:S01]  /*84c0*/  F2FP.BF16.F32.PACK_AB R48, R49, R48 ;  /* 0x000000303130723e */ /* 0x000fe200000010ff */
[----:B------:R-:W-:Y:S01]  /*84d0*/  FFMA R63, R71, R0, R63 ;  /* 0x00000000473f7223 */ /* 0x000fe2000000003f */
[----:B------:R-:W-:Y:S01]  /*84e0*/  FMUL R67, R68, R67 ;  /* 0x0000004344437220 */ /* 0x000fe20000400000 */
[----:B------:R-:W-:Y:S01]  /*84f0*/  F2FP.BF16.F32.PACK_AB R49, R55, R54 ;  /* 0x000000363731723e */ /* 0x000fe200000010ff */
[----:B------:R-:W-:Y:S01]  /*8500*/  FFMA R60, R71, R3, R60 ;  /* 0x00000003473c7223 */ /* 0x000fe2000000003c */
[----:B------:R-:W-:Y:S01]  /*8510*/  F2FP.BF16.F32.PACK_AB R50, R53, R52 ;  /* 0x000000343532723e */ /* 0x000fe200000010ff */
[----:B------:R-:W-:Y:S01]  /*8520*/  FFMA R61, R71, R4, R61 ;  /* 0x00000004473d7223 */ /* 0x000fe2000000003d */
[----:B------:R-:W-:Y:S01]  /*8530*/  F2FP.BF16.F32.PACK_AB R51, R59, R58 ;  /* 0x0000003a3b33723e */ /* 0x000fe200000010ff */
[C---:B------:R-:W-:Y:S01]  /*8540*/  FFMA R66, R71.reuse, R5, R66 ;  /* 0x0000000547427223 */ /* 0x040fe20000000042 */
[----:B------:R-:W-:Y:S01]  /*8550*/  FFMA R67, R71, R6, R67 ;  /* 0x0000000647437223 */ /* 0x000fe20000000043 */
[----:B------:R-:W-:Y:S02]  /*8560*/  F2FP.BF16.F32.PACK_AB R56, R57, R56 ;  /* 0x000000383938723e */ /* 0x000fe400000010ff */
[----:B------:R1:W-:Y:S01]  /*8570*/  STS.128 [R159+0x400], R48 ;  /* 0x000400309f007388 */ /* 0x0003e20000000c00 */
[----:B------:R-:W-:Y:S02]  /*8580*/  F2FP.BF16.F32.PACK_AB R57, R63, R62 ;  /* 0x0000003e3f39723e */ /* 0x000fe400000010ff */
[----:B------:R-:W-:Y:S02]  /*8590*/  F2FP.BF16.F32.PACK_AB R58, R61, R60 ;  /* 0x0000003c3d3a723e */ /* 0x000fe400000010ff */
[----:B------:R-:W-:Y:S05]  /*85a0*/  F2FP.BF16.F32.PACK_AB R59, R67, R66 ;  /* 0x00000042433b723e */ /* 0x000fea00000010ff */
[----:B------:R1:W-:Y:S01]  /*85b0*/  STS.128 [R158+0x400], R56 ;  /* 0x000400389e007388 */ /* 0x0003e20000000c00 */
[----:B------:R-:W-:Y:S01]  /*85c0*/  @!PT LDS RZ, [RZ] ;  /* 0x00000000fffff984 */ /* 0x000fe20000000800 */
[----:B------:R-:W-:Y:S01]  /*85d0*/  @!PT LDS RZ, [RZ] ;  /* 0x00000000fffff984 */ /* 0x000fe20000000800 */
[----:B------:R-:W-:Y:S01]  /*85e0*/  @!PT LDS RZ, [RZ] ;  /* 0x00000000fffff984 */ /* 0x000fe20000000800 */
[----:B------:R-:W-:Y:S01]  /*85f0*/  @!PT LDS RZ, [RZ] ;  /* 0x00000000fffff984 */ /* 0x000fe20000000800 */
[----:B------:R3:W-:Y:S07]  /*8600*/  MEMBAR.ALL.CTA ;  /* 0x0000000000007992 */ /* 0x0007ee0000008000 */
[----:B---3--:R-:W3:Y:S02]  /*8610*/  FENCE.VIEW.ASYNC.S ;  /* 0x00000000000073c6 */ /* 0x008ee40000000000 */
[----:B---3--:R-:W-:Y:S06]  /*8620*/  BAR.SYNC.DEFER_BLOCKING 0x1, 0x80 ;  /* 0x0042000000007b1d */ /* 0x008fec0000010000 */
[----:B------:R-:W-:Y:S05]  /*8630*/  @P0 BRA `(.L_x_118) ;  /* 0x0000000000300947 */ /* 0x000fea0003800000 */
[----:B------:R-:W3:Y:S01]  /*8640*/  LDCU.64 UR6, c[0x0][0x348] ;  /* 0x00006900ff0677ac */ /* 0x000ee20008000a00 */
[----:B------:R-:W-:Y:S01]  /*8650*/  R2UR UR5, R70 ;  /* 0x00000000460572ca */ /* 0x000fe200000e0000 */
[----:B------:R-:W-:Y:S01]  /*8660*/  UIADD3 UR4, UPT, UPT, UR46, 0x400, URZ ;  /* 0x000004002e047890 */ /* 0x000fe2000fffe0ff */
[----:B------:R-:W-:Y:S05]  /*8670*/  UMOV UR51, UR44 ;  /* 0x0000002c00337c82 */ /* 0x000fea0008000000 */
[----:B------:R-:W-:Y:S06]  /*8680*/  IMAD.U32 R146, RZ, RZ, UR4 ;  /* 0x00000004ff927e24 */ /* 0x000fec000f8e00ff */
[----:B------:R-:W-:Y:S01]  /*8690*/  UIADD3 UR49, UPT, UPT, UR53, UR5, URZ ;  /* 0x0000000535317290 */ /* 0x000fe2000fffe0ff */
[----:B------:R-:W-:Y:S01]  /*86a0*/  R2UR UR48, R146 ;  /* 0x00000000923072ca */ /* 0x000fe200000e0000 */
[----:B---3--:R-:W-:Y:S04]  /*86b0*/  UIADD3 UR4, UP0, UPT, UR6, 0xa80, URZ ;  /* 0x00000a8006047890 */ /* 0x008fe8000ff1e0ff */
[----:B------:R-:W-:Y:S09]  /*86c0*/  UIADD3.X UR5, UPT, UPT, URZ, UR7, URZ, UP0, !UPT ;  /* 0x00000007ff057290 */ /* 0x000ff200087fe4ff */
[----:B------:R3:W-:Y:S01]  /*86d0*/  UTMASTG.3D [UR48], [UR4] ;  /* 0x00000030040073b5 */ /* 0x0007e20008010000 */
[----:B------:R0:W-:Y:S01]  /*86e0*/  UTMACMDFLUSH ;  /* 0x00000000000079b7 */ /* 0x0001e20000000000 */
[----:B---3--:R-:W-:Y:S04]  /*86f0*/  DEPBAR.LE SB0, 0x1 ;  /* 0x000080400000791a */ /* 0x008fe80000000000 */
.L_x_118:
[----:B------:R-:W-:Y:S05]  /*8700*/  BSYNC.RECONVERGENT B0 ;  /* 0x0000000000007941 */ /* 0x000fea0003800200 */
.L_x_117:
[----:B------:R-:W-:Y:S01]  /*8710*/  BAR.SYNC.DEFER_BLOCKING 0x1, 0x80 ;  /* 0x0042000000007b1d */ /* 0x000fe20000010000 */
[----:B------:R-:W-:Y:S01]  /*8720*/  ISETP.NE.AND P1, PT, R157, RZ, PT ;  /* 0x000000ff9d00720c */ /* 0x000fe20003f25270 */
[----:B------:R-:W-:Y:S01]  /*8730*/  UISETP.NE.AND UP0, UPT, UR54, URZ, UPT ;  /* 0x000000ff3600728c */ /* 0x000fe2000bf05270 */
[----:B------:R-:W-:Y:S11]  /*8740*/  LEA R3, R74, UR46, 0x3 ;  /* 0x0000002e4a037c11 */ /* 0x000ff6000f8e18ff */
[----:B------:R-:W-:Y:S01]  /*8750*/  @P1 SHF.L.U32 R5, R151, 0x1f, RZ ;  /* 0x0000001f97051819 */ /* 0x000fe200000006ff */
[----:B------:R-:W-:Y:S06]  /*8760*/  BRA.U !UP0, `(.L_x_119) ;  /* 0x0000000108247547 */ /* 0x000fec000b800000 */
[----:B------:R-:W3:Y:S01]  /*8770*/  S2R R0, SR_CgaCtaId ;  /* 0x0000000000007919 */ /* 0x000ee20000008800 */
[----:B------:R-:W-:Y:S01]  /*8780*/  IMAD.U32 R4, RZ, RZ, UR52 ;  /* 0x00000034ff047e24 */ /* 0x000fe2000f8e00ff */
[----:B------:R-:W-:Y:S04]  /*8790*/  UIADD3 UR4, UPT, UPT, UR52, 0x1, URZ ;  /* 0x0000000134047890 */ /* 0x000fe8000fffe0ff */
[----:B------:R-:W-:Y:S01]  /*87a0*/  @P1 LEA R4, R4, UR46, 0x3 ;  /* 0x0000002e04041c11 */ /* 0x000fe2000f8e18ff */
[----:B------:R-:W-:Y:S04]  /*87b0*/  UISETP.NE.AND UP0, UPT, UR4, 0x4, UPT ;  /* 0x000000040400788c */ /* 0x000fe8000bf05270 */
[----:B------:R-:W-:Y:S01]  /*87c0*/  @P1 VIADD R4, R4, 0x60 ;  /* 0x0000006004041836 */ /* 0x000fe20000000000 */
[----:B------:R-:W-:Y:S04]  /*87d0*/  USEL UR52, UR4, URZ, UP0 ;  /* 0x000000ff04347287 */ /* 0x000fe80008000000 */
[----:B---3--:R-:W-:Y:S04]  /*87e0*/  @P1 PRMT R0, R0, 0x654, R4 ;  /* 0x0000065400001816 */ /* 0x008fe80000000004 */
[----:B------:R3:W-:Y:S04]  /*87f0*/  @P1 SYNCS.ARRIVE.TRANS64.RED.A1T0 RZ, [R0+URZ], RZ ;  /* 0x000000ff00ff19a7 */ /* 0x0007e800081004ff */
.L_x_119:
[----:B------:R-:W4:Y:S01]  /*8800*/  @P1 SYNCS.PHASECHK.TRANS64.TRYWAIT P0, [R3+URZ+0x40], R5 ;  /* 0x00004005030015a7 */ /* 0x000f2200080011ff */
[----:B------:R-:W-:Y:S01]  /*8810*/  UISETP.NE.AND UP0, UPT, UR38, URZ, UPT ;  /* 0x000000ff2600728c */ /* 0x000fe2000bf05270 */
[----:B------:R-:W-:Y:S01]  /*8820*/  BSSY B1, `(.L_x_120) ;  /* 0x0000021000017945 */ /* 0x000fe20003800000 */
[----:B------:R-:W-:Y:S02]  /*8830*/  UMOV UR4, 0x80 ;  /* 0x0000008000047882 */ /* 0x000fe40000000000 */
[----:B------:R-:W-:Y:S01]  /*8840*/  USEL UR39, UR4, 0x40, !UP0 ;  /* 0x0000004004277887 */ /* 0x000fe2000c000000 */
[----:B----4-:R-:W-:Y:S01]  /*8850*/  @P1 SEL R86, RZ, 0x1, !P0 ;  /* 0x00000001ff561807 */ /* 0x010fe20004000000 */
[----:B------:R-:W-:Y:S10]  /*8860*/  @!P1 BRA `(.L_x_121) ;  /* 0x0000000000709947 */ /* 0x000ff40003800000 */
[----:B------:R-:W-:Y:S01]  /*8870*/  ISETP.NE.AND P1, PT, R87, RZ, PT ;  /* 0x000000ff5700720c */ /* 0x000fe20003f25270 */
[----:B------:R-:W-:Y:S01]  /*8880*/  BSSY B0, `(.L_x_122) ;  /* 0x000000b000007945 */ /* 0x000fe20003800000 */
[----:B------:R-:W-:Y:S11]  /*8890*/  ISETP.NE.AND P0, PT, R86, RZ, PT ;  /* 0x000000ff5600720c */ /* 0x000ff60003f05270 */
[----:B------:R-:W-:Y:S05]  /*88a0*/  @P1 IMAD R7, R74, 0x4000, R164 ;  /* 0x000040004a071824 */ /* 0x000fea00078e02a4 */
[----:B------:R-:W-:Y:S04]  /*88b0*/  @P1 IADD3 R6, PT, PT, R7, UR46, RZ ;  /* 0x0000002e07061c10 */ /* 0x000fe8000fffe0ff */
[----:B------:R-:W-:Y:S01]  /*88c0*/  @P1 IADD3 R5, PT, PT, R84, R6, RZ ;  /* 0x0000000654051210 */ /* 0x000fe20007ffe0ff */
[--C-:B------:R-:W-:Y:S02]  /*88d0*/  @P1 IMAD.IADD R4, R75, 0x1, R6.reuse ;  /* 0x000000014b041824 */ /* 0x100fe400078e0206 */
[----:B------:R-:W-:Y:S01]  /*88e0*/  @P1 IMAD.IADD R6, R85, 0x1, R6 ;  /* 0x0000000155061824 */ /* 0x000fe200078e0206 */
[----:B------:R-:W-:Y:S06]  /*88f0*/  @P0 BRA `(.L_x_123) ;  /* 0x00000000000c0947 */ /* 0x000fec0003800000 */
[----:B---3--:R-:W-:Y:S04]  /*8900*/  SHF.L.U32 R0, R151, 0x1f, RZ ;  /* 0x0000001f97007819 */ /* 0x008fe800000006ff */
[----:B------:R-:W3:Y:S02]  /*8910*/  SYNCS.PHASECHK.TRANS64.TRYWAIT P0, [R3+URZ+0x40], R0 ;  /* 0x00004000030075a7 */ /* 0x000ee400080011ff */
[----:B---3--:R-:W-:Y:S05]  /*8920*/  @!P0 BRA `(.L_x_124) ;  /* 0x00000048008c8947 */ /* 0x008fea0003800000 */
.L_x_123:
[----:B------:R-:W-:Y:S05]  /*8930*/  BSYNC B0 ;  /* 0x0000000000007941 */ /* 0x000fea0003800000 */
.L_x_122:
[----:B------:R-:W-:Y:S01]  /*8940*/  ISETP.NE.AND P0, PT, R87, RZ, PT ;  /* 0x000000ff5700720c */ /* 0x000fe20003f05270 */
[----:B------:R-:W-:Y:S11]  /*8950*/  VIADD R74, R74, 0x1 ;  /* 0x000000014a4a7836 */ /* 0x000ff60000000000 */
[----:B------:R-:W-:Y:S01]  /*8960*/  @!UPT UIADD3 URZ, UPT, UPT, URZ, URZ, URZ ;  /* 0x000000fffffff290 */ /* 0x000fe2000fffe0ff */
[----:B------:R4:W1:Y:S01]  /*8970*/  @P0 LDS.128 R80, [R6+0x400] ;  /* 0x0004000006500984 */ /* 0x0008620000000c00 */
[--C-:B---3--:R-:W-:Y:S01]  /*8980*/  @P0 IMAD.IADD R0, R84, 0x1, R4.reuse ;  /* 0x0000000154000824 */ /* 0x108fe200078e0204 */
[C---:B------:R-:W-:Y:S02]  /*8990*/  @P0 IADD3 R3, PT, PT, R85.reuse, R5, RZ ;  /* 0x0000000555030210 */ /* 0x040fe40007ffe0ff */
[----:B------:R3:W1:Y:S04]  /*89a0*/  @P0 LDS.128 R88, [R5+0x400] ;  /* 0x0004000005580984 */ /* 0x0006680000000c00 */
[----:B------:R1:W1:Y:S04]  /*89b0*/  @P0 LDS.128 R76, [R7+UR46+0x400] ;  /* 0x0004002e074c0984 */ /* 0x0002680008000c00 */
[----:B------:R1:W1:Y:S04]  /*89c0*/  @P0 LDS.128 R96, [R3+0x400] ;  /* 0x0004000003600984 */ /* 0x0002680000000c00 */
[----:B------:R1:W1:Y:S04]  /*89d0*/  @P0 LDS.128 R104, [R4+0x400] ;  /* 0x0004000004680984 */ /* 0x0002680000000c00 */
[----:B------:R1:W1:Y:S01]  /*89e0*/  @P0 LDS.128 R120, [R0+0x400] ;  /* 0x0004000000780984 */ /* 0x0002620000000c00 */
[C---:B----4-:R-:W-:Y:S01]  /*89f0*/  @P0 IMAD.IADD R6, R85.reuse, 0x1, R4 ;  /* 0x0000000155060824 */ /* 0x050fe200078e0204 */
[----:B---3--:R-:W-:Y:S04]  /*8a00*/  @P0 IADD3 R5, PT, PT, R85, R0, RZ ;  /* 0x0000000055050210 */ /* 0x008fe80007ffe0ff */
[----:B------:R4:W3:Y:S04]  /*8a10*/  @P0 LDS.128 R112, [R6+0x400] ;  /* 0x0004000006700984 */ /* 0x0008e80000000c00 */
[----:B------:R4:W1:Y:S02]  /*8a20*/  @P0 LDS.128 R128, [R5+0x400] ;  /* 0x0004000005800984 */ /* 0x0008640000000c00 */
.L_x_121:
[----:B------:R-:W-:Y:S05]  /*8a30*/  BSYNC B1 ;  /* 0x0000000000017941 */ /* 0x000fea0003800000 */
.L_x_120:
[----:B-1----:R-:W-:Y:S05]  /*8a40*/  VIADD R16, R69, UR39 ;  /* 0x0000002745107c36 */ /* 0x002fea0008000000 */
[----:B---3--:R-:W-:Y:S04]  /*8a50*/  SHF.R.U32.HI R0, RZ, 0x15, R16 ;  /* 0x00000015ff007819 */ /* 0x008fe80000011610 */
[----:B------:R-:W-:Y:S11]  /*8a60*/  LOP3.LUT P0, RZ, R0, 0x3, R143, 0x48, !PT ;  /* 0x0000000300ff7812 */ /* 0x000ff6000780488f */
[----:B------:R-:W-:Y:S02]  /*8a70*/  @!UPT UIADD3 URZ, UPT, UPT, URZ, URZ, URZ ;  /* 0x000000fffffff290 */ /* 0x000fe4000fffe0ff */
[----:B------:R-:W-:Y:S05]  /*8a80*/  @!P0 BRA `(.L_x_125) ;  /* 0x0000000000408947 */ /* 0x000fea0003800000 */
[----:B------:R-:W4:Y:S01]  /*8a90*/  LDCU.64 UR8, c[0x4][0x70] ;  /* 0x01000e00ff0877ac */ /* 0x000f220008000a00 */
[----:B------:R-:W-:Y:S01]  /*8aa0*/  MOV R15, 0x0 ;  /* 0x00000000000f7802 */ /* 0x000fe20000000f00 */
[----:B------:R-:W-:Y:S02]  /*8ab0*/  HFMA2 R12, -RZ, RZ, 0, 5.9604644775390625e-08 ;  /* 0x00000001ff0c7431 */ /* 0x000fe400000001ff */
[----:B------:R-:W-:Y:S02]  /*8ac0*/  IMAD.MOV.U32 R8, RZ, RZ, 0x192 ;  /* 0x00000192ff087424 */ /* 0x000fe400078e00ff */
[----:B------:R-:W-:Y:S01]  /*8ad0*/  IMAD.MOV.U32 R13, RZ, RZ, RZ ;  /* 0x000000ffff0d7224 */ /* 0x000fe200078e00ff */
[----:B------:R-:W1:Y:S01]  /*8ae0*/  LDCU.64 UR6, c[0x4][0x78] ;  /* 0x01000f00ff0677ac */ /* 0x000e620008000a00 */
[----:B------:R-:W3:Y:S01]  /*8af0*/  LDC.64 R14, c[0x4][R15] ;  /* 0x010000000f0e7b82 */ /* 0x000ee20000000a00 */
[----:B------:R-:W5:Y:S01]  /*8b00*/  LDCU.64 UR4, c[0x4][0x10] ;  /* 0x01000200ff0477ac */ /* 0x000f620008000a00 */
[----:B----4-:R-:W-:Y:S01]  /*8b10*/  MOV R5, UR9 ;  /* 0x0000000900057c02 */ /* 0x010fe20008000f00 */
[----:B------:R-:W-:Y:S01]  /*8b20*/  IMAD.U32 R4, RZ, RZ, UR8 ;  /* 0x00000008ff047e24 */ /* 0x000fe2000f8e00ff */
[----:B-1----:R-:W-:Y:S01]  /*8b30*/  MOV R7, UR7 ;  /* 0x0000000700077c02 */ /* 0x002fe20008000f00 */
[----:B------:R-:W-:Y:S01]  /*8b40*/  IMAD.U32 R6, RZ, RZ, UR6 ;  /* 0x00000006ff067e24 */ /* 0x000fe2000f8e00ff */
[----:B-----5:R-:W-:Y:S01]  /*8b50*/  MOV R11, UR5 ;  /* 0x00000005000b7c02 */ /* 0x020fe20008000f00 */
[----:B------:R-:W-:Y:S02]  /*8b60*/  IMAD.U32 R10, RZ, RZ, UR4 ;  /* 0x00000004ff0a7e24 */ /* 0x000fe4000f8e00ff */
[----:B------:R-:W-:Y:S07]  /*8b70*/  LEPC R20, `(.L_x_125) ;  /* 0x000000001014794e */ /* 0x000fee0000000000 */
[----:B--23--:R-:W-:Y:S05]  /*8b80*/  CALL.ABS.NOINC R14 ;  /* 0x000000000e007343 */ /* 0x00cfea0003c00000 */
.L_x_125:
[----:B------:R-:W-:Y:S01]  /*8b90*/  SHF.L.U32 R70, R76, 0x10, RZ ;  /* 0x000000104c467819 */ /* 0x000fe200000006ff */
[----:B------:R-:W-:Y:S05]  /*8ba0*/  WARPSYNC.ALL ;  /* 0x0000000000007948 */ /* 0x000fea0003800000 */
[----:B------:R-:W-:Y:S01]  /*8bb0*/  R2UR UR4, R16 ;  /* 0x00000000100472ca */ /* 0x000fe200000e0000 */
[----:B------:R-:W1:Y:S01]  /*8bc0*/  S2R R165, SR_CgaCtaId ;  /* 0x0000000000a57919 */ /* 0x000e620000008800 */
[----:B------:R-:W-:Y:S01]  /*8bd0*/  LOP3.LUT R72, R79, 0xffff0000, RZ, 0xc0, !PT ;  /* 0xffff00004f487812 */ /* 0x000fe200078ec0ff */
[----:B------:R-:W-:Y:S01]  /*8be0*/  BSSY.RECONVERGENT B0, `(.L_x_126) ;  /* 0x0000102000007945 */ /* 0x000fe20003800200 */
[----:B------:R-:W-:Y:S02]  /*8bf0*/  ISETP.NE.AND P6, PT, R157, RZ, PT ;  /* 0x000000ff9d00720c */ /* 0x000fe40003fc5270 */
[----:B------:R-:W-:Y:S07]  /*8c00*/  ISETP.NE.AND P0, PT, R154, RZ, PT ;  /* 0x000000ff9a00720c */ /* 0x000fee0003f05270 */
[----:B----4-:R-:W3:Y:S02]  /*8c10*/  LDTM.x64 R4, tmem[UR4] ;  /* 0x00000004000479ee */ /* 0x010ee40008340000 */
[----:B---3--:R-:W-:Y:S01]  /*8c20*/  FMUL R0, R68, R4 ;  /* 0x0000000444007220 */ /* 0x008fe20000400000 */
[----:B------:R-:W-:Y:S01]  /*8c30*/  LOP3.LUT R4, R76, 0xffff0000, RZ, 0xc0, !PT ;  /* 0xffff00004c047812 */ /* 0x000fe200078ec0ff */
[C---:B------:R-:W-:Y:S01]  /*8c40*/  FMUL R3, R68.reuse, R5 ;  /* 0x0000000544037220 */ /* 0x040fe20000400000 */
[----:B------:R-:W-:Y:S01]  /*8c50*/  SHF.L.U32 R5, R77, 0x10, RZ ;  /* 0x000000104d057819 */ /* 0x000fe200000006ff */
[----:B------:R-:W-:Y:S01]  /*8c60*/  FMUL R6, R68, R6 ;  /* 0x0000000644067220 */ /* 0x000fe20000400000 */
[----:B------:R-:W-:Y:S01]  /*8c70*/  FFMA R0, R71, R70, R0 ;  /* 0x0000004647007223 */ /* 0x000fe20000000000 */
[----:B------:R-:W-:Y:S01]  /*8c80*/  LOP3.LUT R70, R77, 0xffff0000, RZ, 0xc0, !PT ;  /* 0xffff00004d467812 */ /* 0x000fe200078ec0ff */
[C---:B------:R-:W-:Y:S01]  /*8c90*/  FFMA R3, R71.reuse, R4, R3 ;  /* 0x0000000447037223 */ /* 0x040fe20000000003 */
[----:B------:R-:W-:Y:S01]  /*8ca0*/  FFMA R6, R71, R5, R6 ;  /* 0x0000000547067223 */ /* 0x000fe20000000006 */
[----:B------:R-:W-:Y:S01]  /*8cb0*/  SHF.L.U32 R5, R78, 0x10, RZ ;  /* 0x000000104e057819 */ /* 0x000fe200000006ff */
[C---:B------:R-:W-:Y:S01]  /*8cc0*/  FMUL R7, R68.reuse, R7 ;  /* 0x0000000744077220 */ /* 0x040fe20000400000 */
[C---:B------:R-:W-:Y:S01]  /*8cd0*/  FMUL R4, R68.reuse, R8 ;  /* 0x0000000844047220 */ /* 0x040fe20000400000 */
[----:B------:R-:W-:Y:S01]  /*8ce0*/  F2FP.BF16.F32.PACK_AB R92, R3, R0 ;  /* 0x00000000035c723e */ /* 0x000fe200000010ff */
[----:B------:R-:W-:Y:S01]  /*8cf0*/  FMUL R0, R68, R9 ;  /* 0x0000000944007220 */ /* 0x000fe20000400000 */
[----:B------:R-:W-:Y:S01]  /*8d00*/  LOP3.LUT R8, R78, 0xffff0000, RZ, 0xc0, !PT ;  /* 0xffff00004e087812 */ /* 0x000fe200078ec0ff */
[----:B------:R-:W-:Y:S01]  /*8d10*/  FFMA R7, R71, R70, R7 ;  /* 0x0000004647077223 */ /* 0x000fe20000000007 */
[----:B------:R-:W-:Y:S01]  /*8d20*/  SHF.L.U32 R70, R79, 0x10, RZ ;  /* 0x000000104f467819 */ /* 0x000fe200000006ff */
[----:B------:R-:W-:Y:S01]  /*8d30*/  FFMA R4, R71, R5, R4 ;  /* 0x0000000547047223 */ /* 0x000fe20000000004 */
[----:B------:R-:W-:Y:S01]  /*8d40*/  LOP3.LUT R9, R80, 0xffff0000, RZ, 0xc0, !PT ;  /* 0xffff000050097812 */ /* 0x000fe200078ec0ff */
[C---:B------:R-:W-:Y:S01]  /*8d50*/  FMUL R3, R68.reuse, R10 ;  /* 0x0000000a44037220 */ /* 0x040fe20000400000 */
[----:B------:R-:W-:Y:S01]  /*8d60*/  F2FP.BF16.F32.PACK_AB R93, R7, R6 ;  /* 0x00000006075d723e */ /* 0x000fe200000010ff */
[----:B------:R-:W-:Y:S01]  /*8d70*/  FMUL R5, R68, R11 ;  /* 0x0000000b44057220 */ /* 0x000fe20000400000 */
[----:B------:R-:W-:Y:S01]  /*8d80*/  LOP3.LUT R10, R83, 0xffff0000, RZ, 0xc0, !PT ;  /* 0xffff0000530a7812 */ /* 0x000fe200078ec0ff */
[C---:B------:R-:W-:Y:S01]  /*8d90*/  FFMA R0, R71.reuse, R8, R0 ;  /* 0x0000000847007223 */ /* 0x040fe20000000000 */
[----:B------:R-:W-:Y:S01]  /*8da0*/  SHF.L.U32 R8, R80, 0x10, RZ ;  /* 0x0000001050087819 */ /* 0x000fe200000006ff */
[----:B------:R-:W-:Y:S01]  /*8db0*/  FFMA R3, R71, R70, R3 ;  /* 0x0000004647037223 */ /* 0x000fe20000000003 */
[----:B------:R-:W-:Y:S01]  /*8dc0*/  SHF.L.U32 R70, R89, 0x10, RZ ;  /* 0x0000001059467819 */ /* 0x000fe200000006ff */
[----:B------:R-:W-:Y:S01]  /*8dd0*/  FFMA R5, R71, R72, R5 ;  /* 0x0000004847057223 */ /* 0x000fe20000000005 */
[----:B------:R-:W-:Y:S01]  /*8de0*/  F2FP.BF16.F32.PACK_AB R94, R0, R4 ;  /* 0x00000004005e723e */ /* 0x000fe200000010ff */
[C---:B------:R-:W-:Y:S01]  /*8df0*/  FMUL R6, R68.reuse, R12 ;  /* 0x0000000c44067220 */ /* 0x040fe20000400000 */
[C---:B------:R-:W-:Y:S01]  /*8e00*/  FMUL R7, R68.reuse, R13 ;  /* 0x0000000d44077220 */ /* 0x040fe20000400000 */
[----:B------:R-:W-:Y:S01]  /*8e10*/  FMUL R0, R68, R14 ;  /* 0x0000000e44007220 */ /* 0x000fe20000400000 */
[----:B------:R-:W-:Y:S01]  /*8e20*/  F2FP.BF16.F32.PACK_AB R95, R5, R3 ;  /* 0x00000003055f723e */ /* 0x000fe200000010ff */
[----:B------:R-:W-:Y:S01]  /*8e30*/  FFMA R6, R71, R8, R6 ;  /* 0x0000000847067223 */ /* 0x000fe20000000006 */
[----:B------:R-:W-:Y:S01]  /*8e40*/  SHF.L.U32 R5, R81, 0x10, RZ ;  /* 0x0000001051057819 */ /* 0x000fe200000006ff */
[----:B------:R-:W-:Y:S01]  /*8e50*/  FFMA R7, R71, R9, R7 ;  /* 0x0000000947077223 */ /* 0x000fe20000000007 */
[----:B------:R-:W-:Y:S01]  /*8e60*/  LOP3.LUT R8, R81, 0xffff0000, RZ, 0xc0, !PT ;  /* 0xffff000051087812 */ /* 0x000fe200078ec0ff */
[----:B------:R-:W-:Y:S01]  /*8e70*/  STS.128 [R164+UR46+0x4400], R92 ;  /* 0x0044005ca4007988 */ /* 0x000fe20008000c2e */
[----:B------:R-:W-:Y:S01]  /*8e80*/  SHF.L.U32 R9, R82, 0x10, RZ ;  /* 0x0000001052097819 */ /* 0x000fe200000006ff */
[C---:B------:R-:W-:Y:S01]  /*8e90*/  FMUL R3, R68.reuse, R15 ;  /* 0x0000000f44037220 */ /* 0x040fe20000400000 */
[----:B------:R-:W-:Y:S01]  /*8ea0*/  F2FP.BF16.F32.PACK_AB R100, R7, R6 ;  /* 0x000000060764723e */ /* 0x000fe200000010ff */
[----:B------:R-:W-:Y:S01]  /*8eb0*/  FMUL R4, R68, R16 ;  /* 0x0000001044047220 */ /* 0x000fe20000400000 */
[C---:B------:R-:W-:Y:S01]  /*8ec0*/  FFMA R0, R71.reuse, R5, R0 ;  /* 0x0000000547007223 */ /* 0x040fe20000000000 */
[C---:B------:R-:W-:Y:S01]  /*8ed0*/  FFMA R3, R71.reuse, R8, R3 ;  /* 0x0000000847037223 */ /* 0x040fe20000000003 */
[----:B------:R-:W-:Y:S01]  /*8ee0*/  LOP3.LUT R8, R82, 0xffff0000, RZ, 0xc0, !PT ;  /* 0xffff000052087812 */ /* 0x000fe200078ec0ff */
[----:B------:R-:W-:Y:S01]  /*8ef0*/  FFMA R4, R71, R9, R4 ;  /* 0x0000000947047223 */ /* 0x000fe20000000004 */
[----:B------:R-:W-:Y:S01]  /*8f00*/  SHF.L.U32 R9, R83, 0x10, RZ ;  /* 0x0000001053097819 */ /* 0x000fe200000006ff */
[C---:B------:R-:W-:Y:S01]  /*8f10*/  FMUL R5, R68.reuse, R17 ;  /* 0x0000001144057220 */ /* 0x040fe20000400000 */
[----:B------:R-:W-:Y:S01]  /*8f20*/  F2FP.BF16.F32.PACK_AB R101, R3, R0 ;  /* 0x000000000365723e */ /* 0x000fe200000010ff */
[C---:B------:R-:W-:Y:S01]  /*8f30*/  FMUL R6, R68.reuse, R18 ;  /* 0x0000001244067220 */ /* 0x040fe20000400000 */
[----:B------:R-:W-:Y:S01]  /*8f40*/  FMUL R7, R68, R19 ;  /* 0x0000001344077220 */ /* 0x000fe20000400000 */
[C---:B------:R-:W-:Y:S01]  /*8f50*/  FFMA R5, R71.reuse, R8, R5 ;  /* 0x0000000847057223 */ /* 0x040fe20000000005 */
[C---:B------:R-:W-:Y:S01]  /*8f60*/  SHF.L.U32 R8, R88.reuse, 0x10, RZ ;  /* 0x0000001058087819 */ /* 0x040fe200000006ff */
[----:B------:R-:W-:Y:S01]  /*8f70*/  FFMA R6, R71, R9, R6 ;  /* 0x0000000947067223 */ /* 0x000fe20000000006 */
[----:B------:R-:W-:Y:S01]  /*8f80*/  LOP3.LUT R9, R88, 0xffff0000, RZ, 0xc0, !PT ;  /* 0xffff000058097812 */ /* 0x000fe200078ec0ff */
[C---:B------:R-:W-:Y:S01]  /*8f90*/  FMUL R0, R68.reuse, R20 ;  /* 0x0000001444007220 */ /* 0x040fe20000400000 */
[----:B------:R-:W-:Y:S01]  /*8fa0*/  F2FP.BF16.F32.PACK_AB R102, R5, R4 ;  /* 0x000000040566723e */ /* 0x000fe200000010ff */
[C---:B------:R-:W-:Y:S01]  /*8fb0*/  FMUL R3, R68.reuse, R21 ;  /* 0x0000001544037220 */ /* 0x040fe20000400000 */
[C---:B------:R-:W-:Y:S01]  /*8fc0*/  FFMA R7, R71.reuse, R10, R7 ;  /* 0x0000000a47077223 */ /* 0x040fe20000000007 */
[C---:B------:R-:W-:Y:S01]  /*8fd0*/  FFMA R0, R71.reuse, R8, R0 ;  /* 0x0000000847007223 */ /* 0x040fe20000000000 */
[C---:B------:R-:W-:Y:S01]  /*8fe0*/  FMUL R20, R68.reuse, R38 ;  /* 0x0000002644147220 */ /* 0x040fe20000400000 */
[----:B------:R-:W-:Y:S01]  /*8ff0*/  FFMA R3, R71, R9, R3 ;  /* 0x0000000947037223 */ /* 0x000fe20000000003 */
[C---:B------:R-:W-:Y:S01]  /*9000*/  FMUL R38, R68.reuse, R56 ;  /* 0x0000003844267220 */ /* 0x040fe20000400000 */
[----:B------:R-:W-:Y:S01]  /*9010*/  F2FP.BF16.F32.PACK_AB R103, R7, R6 ;  /* 0x000000060767723e */ /* 0x000fe200000010ff */
[C---:B------:R-:W-:Y:S01]  /*9020*/  FMUL R4, R68.reuse, R22 ;  /* 0x0000001644047220 */ /* 0x040fe20000400000 */
[C---:B------:R-:W-:Y:S01]  /*9030*/  FMUL R5, R68.reuse, R23 ;  /* 0x0000001744057220 */ /* 0x040fe20000400000 */
[----:B------:R-:W-:Y:S01]  /*9040*/  F2FP.BF16.F32.PACK_AB R56, R3, R0 ;  /* 0x000000000338723e */ /* 0x000fe200000010ff */
[----:B------:R-:W-:Y:S01]  /*9050*/  FMUL R14, R68, R32 ;  /* 0x00000020440e7220 */ /* 0x000fe20000400000 */
[----:B------:R-:W-:Y:S01]  /*9060*/  LOP3.LUT R0, R89, 0xffff0000, RZ, 0xc0, !PT ;  /* 0xffff000059007812 */ /* 0x000fe200078ec0ff */
[----:B------:R-:W-:Y:S01]  /*9070*/  STS.128 [R163+0x4400], R100 ;  /* 0x00440064a3007388 */ /* 0x000fe20000000c00 */
[----:B------:R-:W-:Y:S01]  /*9080*/  SHF.L.U32 R3, R90, 0x10, RZ ;  /* 0x000000105a037819 */ /* 0x000fe200000006ff */
[C---:B------:R-:W-:Y:S01]  /*9090*/  FMUL R15, R68.reuse, R33 ;  /* 0x00000021440f7220 */ /* 0x040fe20000400000 */
[----:B------:R-:W-:Y:S01]  /*90a0*/  FMUL R32, R68, R50 ;  /* 0x0000003244207220 */ /* 0x000fe20000400000 */
[----:B------:R-:W-:Y:S01]  /*90b0*/  LOP3.LUT R50, R90, 0xffff0000, RZ, 0xc0, !PT ;  /* 0xffff00005a327812 */ /* 0x000fe200078ec0ff */
[C---:B------:R-:W-:Y:S01]  /*90c0*/  FMUL R6, R68.reuse, R24 ;  /* 0x0000001844067220 */ /* 0x040fe20000400000 */
[C---:B------:R-:W-:Y:S01]  /*90d0*/  FMUL R16, R68.reuse, R34 ;  /* 0x0000002244107220 */ /* 0x040fe20000400000 */
[C---:B------:R-:W-:Y:S01]  /*90e0*/  FMUL R33, R68.reuse, R51 ;  /* 0x0000003344217220 */ /* 0x040fe20000400000 */
[----:B------:R-:W-:Y:S01]  /*90f0*/  SHF.L.U32 R51, R91, 0x10, RZ ;  /* 0x000000105b337819 */ /* 0x000fe200000006ff */
[----:B------:R-:W-:Y:S01]  /*9100*/  FFMA R4, R71, R70, R4 ;  /* 0x0000004647047223 */ /* 0x000fe20000000004 */
[C---:B------:R-:W-:Y:S01]  /*9110*/  FMUL R7, R68.reuse, R25 ;  /* 0x0000001944077220 */ /* 0x040fe20000400000 */
[----:B------:R-:W-:Y:S01]  /*9120*/  FMUL R34, R68, R52 ;  /* 0x0000003444227220 */ /* 0x000fe20000400000 */
[----:B------:R-:W-:Y:S01]  /*9130*/  LOP3.LUT R52, R91, 0xffff0000, RZ, 0xc0, !PT ;  /* 0xffff00005b347812 */ /* 0x000fe200078ec0ff */
[C---:B------:R-:W-:Y:S01]  /*9140*/  FFMA R5, R71.reuse, R0, R5 ;  /* 0x0000000047057223 */ /* 0x040fe20000000005 */
[----:B------:R-:W-:Y:S01]  /*9150*/  SHF.L.U32 R0, R96, 0x10, RZ ;  /* 0x0000001060007819 */ /* 0x000fe200000006ff */
[C---:B------:R-:W-:Y:S01]  /*9160*/  FMUL R8, R68.reuse, R26 ;  /* 0x0000001a44087220 */ /* 0x040fe20000400000 */
[----:B------:R-:W-:Y:S01]  /*9170*/  FMUL R9, R68, R27 ;  /* 0x0000001b44097220 */ /* 0x000fe20000400000 */
[C---:B------:R-:W-:Y:S01]  /*9180*/  FFMA R6, R71.reuse, R3, R6 ;  /* 0x0000000347067223 */ /* 0x040fe20000000006 */
[----:B------:R-:W-:Y:S01]  /*9190*/  LOP3.LUT R3, R96, 0xffff0000, RZ, 0xc0, !PT ;  /* 0xffff000060037812 */ /* 0x000fe200078ec0ff */
[C---:B------:R-:W-:Y:S01]  /*91a0*/  FMUL R10, R68.reuse, R28 ;  /* 0x0000001c440a7220 */ /* 0x040fe20000400000 */
[----:B------:R-:W-:Y:S01]  /*91b0*/  FFMA R7, R71, R50, R7 ;  /* 0x0000003247077223 */ /* 0x000fe20000000007 */
[C---:B------:R-:W-:Y:S01]  /*91c0*/  FMUL R21, R68.reuse, R39 ;  /* 0x0000002744157220 */ /* 0x040fe20000400000 */
[C---:B------:R-:W-:Y:S01]  /*91d0*/  FMUL R39, R68.reuse, R57 ;  /* 0x0000003944277220 */ /* 0x040fe20000400000 */
[----:B------:R-:W-:Y:S01]  /*91e0*/  F2FP.BF16.F32.PACK_AB R57, R5, R4 ;  /* 0x000000040539723e */ /* 0x000fe200000010ff */
[----:B------:R-:W-:Y:S01]  /*91f0*/  FFMA R8, R71, R51, R8 ;  /* 0x0000003347087223 */ /* 0x000fe20000000008 */
[----:B------:R-:W-:Y:S01]  /*9200*/  SHF.L.U32 R4, R97, 0x10, RZ ;  /* 0x0000001061047819 */ /* 0x000fe200000006ff */
[C---:B------:R-:W-:Y:S01]  /*9210*/  FMUL R11, R68.reuse, R29 ;  /* 0x0000001d440b7220 */ /* 0x040fe20000400000 */
[----:B------:R-:W-:Y:S01]  /*9220*/  SHF.L.U32 R5, R107, 0x10, RZ ;  /* 0x000000106b057819 */ /* 0x000fe200000006ff */
[C---:B------:R-:W-:Y:S01]  /*9230*/  FFMA R9, R71.reuse, R52, R9 ;  /* 0x0000003447097223 */ /* 0x040fe20000000009 */
[----:B------:R-:W-:Y:S01]  /*9240*/  FFMA R10, R71, R0, R10 ;  /* 0x00000000470a7223 */ /* 0x000fe2000000000a */
[----:B------:R-:W-:Y:S01]  /*9250*/  LOP3.LUT R0, R97, 0xffff0000, RZ, 0xc0, !PT ;  /* 0xffff000061007812 */ /* 0x000fe200078ec0ff */
[----:B------:R-:W-:Y:S01]  /*9260*/  FMUL R12, R68, R30 ;  /* 0x0000001e440c7220 */ /* 0x000fe20000400000 */
[C---:B------:R-:W-:Y:S01]  /*9270*/  FFMA R11, R71.reuse, R3, R11 ;  /* 0x00000003470b7223 */ /* 0x040fe2000000000b */
[----:B------:R-:W-:Y:S01]  /*9280*/  SHF.L.U32 R3, R98, 0x10, RZ ;  /* 0x0000001062037819 */ /* 0x000fe200000006ff */
[C---:B------:R-:W-:Y:S01]  /*9290*/  FMUL R13, R68.reuse, R31 ;  /* 0x0000001f440d7220 */ /* 0x040fe20000400000 */
[----:B------:R-:W-:Y:S01]  /*92a0*/  FFMA R12, R71, R4, R12 ;  /* 0x00000004470c7223 */ /* 0x000fe2000000000c */
[----:B------:R-:W-:Y:S01]  /*92b0*/  SHF.L.U32 R4, R99, 0x10, RZ ;  /* 0x0000001063047819 */ /* 0x000fe200000006ff */
[----:B------:R-:W-:Y:S01]  /*92c0*/  FMUL R17, R68, R35 ;  /* 0x0000002344117220 */ /* 0x000fe20000400000 */
[C---:B------:R-:W-:Y:S01]  /*92d0*/  FFMA R13, R71.reuse, R0, R13 ;  /* 0x00000000470d7223 */ /* 0x040fe2000000000d */
[----:B------:R-:W-:Y:S01]  /*92e0*/  LOP3.LUT R0, R98, 0xffff0000, RZ, 0xc0, !PT ;  /* 0xffff000062007812 */ /* 0x000fe200078ec0ff */
[----:B------:R-:W-:Y:S01]  /*92f0*/  FFMA R14, R71, R3, R14 ;  /* 0x00000003470e7223 */ /* 0x000fe2000000000e */
[----:B------:R-:W-:Y:S01]  /*9300*/  LOP3.LUT R3, R99, 0xffff0000, RZ, 0xc0, !PT ;  /* 0xffff000063037812 */ /* 0x000fe200078ec0ff */
[C---:B------:R-:W-:Y:S01]  /*9310*/  FMUL R18, R68.reuse, R36 ;  /* 0x0000002444127220 */ /* 0x040fe20000400000 */
        /* <DEDUP_REMOVED lines=9> */
[C---:B------:R-:W-:Y:S01]  /*93b0*/  FMUL R22, R68.reuse, R40 ;  /* 0x0000002844167220 */ /* 0x040fe20000400000 */
[----:B------:R-:W-:Y:S01]  /*93c0*/  FMUL R23, R68, R41 ;  /* 0x0000002944177220 */ /* 0x000fe20000400000 */
[----:B------:R-:W-:Y:S01]  /*93d0*/  FFMA R19, R71, R3, R19 ;  /* 0x0000000347137223 */ /* 0x000fe20000000013 */
[----:B------:R-:W-:Y:S01]  /*93e0*/  SHF.L.U32 R3, R106, 0x10, RZ ;  /* 0x000000106a037819 */ /* 0x000fe200000006ff */
[C---:B------:R-:W-:Y:S01]  /*93f0*/  FMUL R40, R68.reuse, R58 ;  /* 0x0000003a44287220 */ /* 0x040fe20000400000 */
[----:B------:R-:W-:Y:S01]  /*9400*/  F2FP.BF16.F32.PACK_AB R58, R7, R6 ;  /* 0x00000006073a723e */ /* 0x000fe200000010ff */
[----:B------:R-:W-:Y:S01]  /*9410*/  FMUL R41, R68, R59 ;  /* 0x0000003b44297220 */ /* 0x000fe20000400000 */
[----:B------:R-:W-:Y:S01]  /*9420*/  F2FP.BF16.F32.PACK_AB R59, R9, R8 ;  /* 0x00000008093b723e */ /* 0x000fe200000010ff */
[C---:B------:R-:W-:Y:S01]  /*9430*/  FFMA R20, R71.reuse, R4, R20 ;  /* 0x0000000447147223 */ /* 0x040fe20000000014 */
[----:B------:R-:W-:Y:S01]  /*9440*/  LOP3.LUT R4, R106, 0xffff0000, RZ, 0xc0, !PT ;  /* 0xffff00006a047812 */ /* 0x000fe200078ec0ff */
[----:B------:R-:W-:Y:S01]  /*9450*/  FFMA R21, R71, R0, R21 ;  /* 0x0000000047157223 */ /* 0x000fe20000000015 */
[----:B------:R-:W-:Y:S01]  /*9460*/  LOP3.LUT R6, R107, 0xffff0000, RZ, 0xc0, !PT ;  /* 0xffff00006b067812 */ /* 0x000fe200078ec0ff */
[----:B------:R-:W-:Y:S01]  /*9470*/  FMUL R24, R68, R42 ;  /* 0x0000002a44187220 */ /* 0x000fe20000400000 */
[----:B------:R-:W-:Y:S01]  /*9480*/  SHF.L.U32 R0, R112, 0x10, RZ ;  /* 0x0000001070007819 */ /* 0x000fe200000006ff */
[----:B------:R-:W-:Y:S01]  /*9490*/  FMUL R25, R68, R43 ;  /* 0x0000002b44197220 */ /* 0x000fe20000400000 */
[----:B------:R-:W-:Y:S01]  /*94a0*/  F2FP.BF16.F32.PACK_AB R8, R11, R10 ;  /* 0x0000000a0b08723e */ /* 0x000fe200000010ff */
[----:B------:R-:W-:Y:S01]  /*94b0*/  FFMA R22, R71, R3, R22 ;  /* 0x0000000347167223 */ /* 0x000fe20000000016 */
[----:B------:R-:W-:Y:S01]  /*94c0*/  LOP3.LUT R3, R112, 0xffff0000, RZ, 0xc0, !PT ;  /* 0xffff000070037812 */ /* 0x000fe200078ec0ff */
[C---:B------:R-:W-:Y:S01]  /*94d0*/  FMUL R26, R68.reuse, R44 ;  /* 0x0000002c441a7220 */ /* 0x040fe20000400000 */
[----:B------:R-:W-:Y:S01]  /*94e0*/  F2FP.BF16.F32.PACK_AB R9, R13, R12 ;  /* 0x0000000c0d09723e */ /* 0x000fe200000010ff */
[----:B------:R-:W-:Y:S01]  /*94f0*/  STS.128 [R162+0x4400], R56 ;  /* 0x00440038a2007388 */ /* 0x000fe20000000c00 */
[----:B------:R-:W-:Y:S01]  /*9500*/  F2FP.BF16.F32.PACK_AB R10, R15, R14 ;  /* 0x0000000e0f0a723e */ /* 0x000fe200000010ff */
[----:B------:R-:W-:Y:S01]  /*9510*/  FFMA R23, R71, R4, R23 ;  /* 0x0000000447177223 */ /* 0x000fe20000000017 */
[----:B------:R-:W-:Y:S01]  /*9520*/  F2FP.BF16.F32.PACK_AB R11, R17, R16 ;  /* 0x00000010110b723e */ /* 0x000fe200000010ff */
[----:B------:R-:W-:Y:S01]  /*9530*/  FFMA R24, R71, R5, R24 ;  /* 0x0000000547187223 */ /* 0x000fe20000000018 */
[----:B------:R-:W-:Y:S01]  /*9540*/  SHF.L.U32 R4, R113, 0x10, RZ ;  /* 0x0000001071047819 */ /* 0x000fe200000006ff */
[C---:B------:R-:W-:Y:S01]  /*9550*/  FMUL R27, R68.reuse, R45 ;  /* 0x0000002d441b7220 */ /* 0x040fe20000400000 */
[----:B------:R-:W-:Y:S01]  /*9560*/  F2FP.BF16.F32.PACK_AB R12, R19, R18 ;  /* 0x00000012130c723e */ /* 0x000fe200000010ff */
[----:B------:R-:W-:Y:S01]  /*9570*/  FFMA R25, R71, R6, R25 ;  /* 0x0000000647197223 */ /* 0x000fe20000000019 */
[----:B------:R-:W-:Y:S01]  /*9580*/  F2FP.BF16.F32.PACK_AB R13, R21, R20 ;  /* 0x00000014150d723e */ /* 0x000fe200000010ff */
[----:B------:R-:W-:Y:S01]  /*9590*/  FFMA R26, R71, R0, R26 ;  /* 0x00000000471a7223 */ /* 0x000fe2000000001a */
[----:B------:R-:W-:Y:S01]  /*95a0*/  LOP3.LUT R0, R113, 0xffff0000, RZ, 0xc0, !PT ;  /* 0xffff000071007812 */ /* 0x000fe200078ec0ff */
[----:B------:R-:W-:Y:S01]  /*95b0*/  FMUL R28, R68, R46 ;  /* 0x0000002e441c7220 */ /* 0x000fe20000400000 */
[----:B------:R-:W-:Y:S01]  /*95c0*/  F2FP.BF16.F32.PACK_AB R14, R23, R22 ;  /* 0x00000016170e723e */ /* 0x000fe200000010ff */
[----:B------:R-:W-:Y:S01]  /*95d0*/  FFMA R27, R71, R3, R27 ;  /* 0x00000003471b7223 */ /* 0x000fe2000000001b */
[----:B------:R-:W-:Y:S01]  /*95e0*/  SHF.L.U32 R3, R114, 0x10, RZ ;  /* 0x0000001072037819 */ /* 0x000fe200000006ff */
[C---:B------:R-:W-:Y:S01]  /*95f0*/  FMUL R29, R68.reuse, R47 ;  /* 0x0000002f441d7220 */ /* 0x040fe20000400000 */
[----:B------:R-:W-:Y:S01]  /*9600*/  F2FP.BF16.F32.PACK_AB R15, R25, R24 ;  /* 0x00000018190f723e */ /* 0x000fe200000010ff */
[----:B------:R-:W-:Y:S01]  /*9610*/  FMUL R30, R68, R48 ;  /* 0x00000030441e7220 */ /* 0x000fe20000400000 */
[C---:B------:R-:W-:Y:S01]  /*9620*/  SHF.L.U32 R5, R131.reuse, 0x10, RZ ;  /* 0x0000001083057819 */ /* 0x040fe200000006ff */
[----:B------:R3:W-:Y:S01]  /*9630*/  STS.128 [R161+0x4400], R8 ;  /* 0x00440008a1007388 */ /* 0x0007e20000000c00 */
[----:B------:R-:W-:Y:S01]  /*9640*/  LOP3.LUT R6, R131, 0xffff0000, RZ, 0xc0, !PT ;  /* 0xffff000083067812 */ /* 0x000fe200078ec0ff */
[C---:B------:R-:W-:Y:S01]  /*9650*/  FFMA R28, R71.reuse, R4, R28 ;  /* 0x00000004471c7223 */ /* 0x040fe2000000001c */
[----:B------:R-:W-:Y:S01]  /*9660*/  LOP3.LUT R4, R114, 0xffff0000, RZ, 0xc0, !PT ;  /* 0xffff000072047812 */ /* 0x000fe200078ec0ff */
[----:B------:R-:W-:Y:S01]  /*9670*/  FFMA R29, R71, R0, R29 ;  /* 0x00000000471d7223 */ /* 0x000fe2000000001d */
[----:B------:R-:W-:Y:S01]  /*9680*/  SHF.L.U32 R0, R115, 0x10, RZ ;  /* 0x0000001073007819 */ /* 0x000fe200000006ff */
[----:B------:R-:W-:Y:S01]  /*9690*/  FMUL R31, R68, R49 ;  /* 0x00000031441f7220 */ /* 0x000fe20000400000 */
[----:B------:R-:W-:Y:S01]  /*96a0*/  FFMA R30, R71, R3, R30 ;  /* 0x00000003471e7223 */ /* 0x000fe2000000001e */
[----:B------:R-:W-:Y:S01]  /*96b0*/  LOP3.LUT R3, R115, 0xffff0000, RZ, 0xc0, !PT ;  /* 0xffff000073037812 */ /* 0x000fe200078ec0ff */
[----:B------:R4:W-:Y:S01]  /*96c0*/  STS.128 [R149+0x4400], R12 ;  /* 0x0044000c95007388 */ /* 0x0009e20000000c00 */
[C---:B------:R-:W-:Y:S01]  /*96d0*/  FFMA R31, R71.reuse, R4, R31 ;  /* 0x00000004471f7223 */ /* 0x040fe2000000001f */
[C---:B------:R-:W-:Y:S01]  /*96e0*/  LOP3.LUT R4, R120.reuse, 0xffff0000, RZ, 0xc0, !PT ;  /* 0xffff000078047812 */ /* 0x040fe200078ec0ff */
[C---:B------:R-:W-:Y:S01]  /*96f0*/  FFMA R32, R71.reuse, R0, R32 ;  /* 0x0000000047207223 */ /* 0x040fe20000000020 */
[----:B------:R-:W-:Y:S01]  /*9700*/  SHF.L.U32 R0, R120, 0x10, RZ ;  /* 0x0000001078007819 */ /* 0x000fe200000006ff */
[----:B------:R-:W-:Y:S01]  /*9710*/  FFMA R33, R71, R3, R33 ;  /* 0x0000000347217223 */ /* 0x000fe20000000021 */
[----:B------:R-:W-:Y:S01]  /*9720*/  SHF.L.U32 R3, R121, 0x10, RZ ;  /* 0x0000001079037819 */ /* 0x000fe200000006ff */
[C---:B------:R-:W-:Y:S01]  /*9730*/  FMUL R35, R68.reuse, R53 ;  /* 0x0000003544237220 */ /* 0x040fe20000400000 */
[----:B------:R-:W-:Y:S01]  /*9740*/  FMUL R36, R68, R54 ;  /* 0x0000003644247220 */ /* 0x000fe20000400000 */
[----:B------:R-:W-:Y:S01]  /*9750*/  FFMA R34, R71, R0, R34 ;  /* 0x0000000047227223 */ /* 0x000fe20000000022 */
[----:B------:R-:W-:Y:S01]  /*9760*/  LOP3.LUT R0, R121, 0xffff0000, RZ, 0xc0, !PT ;  /* 0xffff000079007812 */ /* 0x000fe200078ec0ff */
[----:B------:R-:W-:Y:S01]  /*9770*/  FFMA R35, R71, R4, R35 ;  /* 0x0000000447237223 */ /* 0x000fe20000000023 */
[----:B------:R-:W-:Y:S01]  /*9780*/  SHF.L.U32 R4, R123, 0x10, RZ ;  /* 0x000000107b047819 */ /* 0x000fe200000006ff */
[C---:B------:R-:W-:Y:S01]  /*9790*/  FFMA R36, R71.reuse, R3, R36 ;  /* 0x0000000347247223 */ /* 0x040fe20000000024 */
[----:B------:R-:W-:Y:S01]  /*97a0*/  SHF.L.U32 R3, R122, 0x10, RZ ;  /* 0x000000107a037819 */ /* 0x000fe200000006ff */
[C---:B------:R-:W-:Y:S01]  /*97b0*/  FMUL R37, R68.reuse, R55 ;  /* 0x0000003744257220 */ /* 0x040fe20000400000 */
[C---:B------:R-:W-:Y:S01]  /*97c0*/  FMUL R42, R68.reuse, R60 ;  /* 0x0000003c442a7220 */ /* 0x040fe20000400000 */
[C---:B------:R-:W-:Y:S01]  /*97d0*/  FMUL R43, R68.reuse, R61 ;  /* 0x0000003d442b7220 */ /* 0x040fe20000400000 */
[----:B------:R-:W-:Y:S01]  /*97e0*/  FMUL R44, R68, R62 ;  /* 0x0000003e442c7220 */ /* 0x000fe20000400000 */
[C---:B------:R-:W-:Y:S01]  /*97f0*/  FFMA R37, R71.reuse, R0, R37 ;  /* 0x0000000047257223 */ /* 0x040fe20000000025 */
[----:B------:R-:W-:Y:S01]  /*9800*/  LOP3.LUT R0, R122, 0xffff0000, RZ, 0xc0, !PT ;  /* 0xffff00007a007812 */ /* 0x000fe200078ec0ff */
[----:B------:R-:W-:Y:S01]  /*9810*/  FFMA R38, R71, R3, R38 ;  /* 0x0000000347267223 */ /* 0x000fe20000000026 */
[----:B------:R-:W-:Y:S01]  /*9820*/  LOP3.LUT R3, R123, 0xffff0000, RZ, 0xc0, !PT ;  /* 0xffff00007b037812 */ /* 0x000fe200078ec0ff */
[----:B------:R-:W-:Y:S01]  /*9830*/  FMUL R45, R68, R63 ;  /* 0x0000003f442d7220 */ /* 0x000fe20000400000 */
[----:B---3--:R-:W-:Y:S01]  /*9840*/  F2FP.BF16.F32.PACK_AB R8, R27, R26 ;  /* 0x0000001a1b08723e */ /* 0x008fe200000010ff */
[C---:B------:R-:W-:Y:S01]  /*9850*/  FFMA R39, R71.reuse, R0, R39 ;  /* 0x0000000047277223 */ /* 0x040fe20000000027 */
[C---:B------:R-:W-:Y:S01]  /*9860*/  SHF.L.U32 R0, R128.reuse, 0x10, RZ ;  /* 0x0000001080007819 */ /* 0x040fe200000006ff */
[----:B------:R-:W-:Y:S01]  /*9870*/  FFMA R40, R71, R4, R40 ;  /* 0x0000000447287223 */ /* 0x000fe20000000028 */
[----:B------:R-:W-:Y:S01]  /*9880*/  SHF.L.U32 R4, R129, 0x10, RZ ;  /* 0x0000001081047819 */ /* 0x000fe200000006ff */
[C---:B------:R-:W-:Y:S01]  /*9890*/  FFMA R41, R71.reuse, R3, R41 ;  /* 0x0000000347297223 */ /* 0x040fe20000000029 */
[----:B------:R-:W-:Y:S01]  /*98a0*/  LOP3.LUT R3, R128, 0xffff0000, RZ, 0xc0, !PT ;  /* 0xffff000080037812 */ /* 0x000fe200078ec0ff */
[----:B------:R-:W-:Y:S01]  /*98b0*/  FFMA R42, R71, R0, R42 ;  /* 0x00000000472a7223 */ /* 0x000fe2000000002a */
[----:B------:R-:W-:Y:S01]  /*98c0*/  F2FP.BF16.F32.PACK_AB R9, R29, R28 ;  /* 0x0000001c1d09723e */ /* 0x000fe200000010ff */
[C---:B------:R-:W-:Y:S01]  /*98d0*/  FMUL R46, R68.reuse, R64 ;  /* 0x00000040442e7220 */ /* 0x040fe20000400000 */
[----:B------:R-:W-:Y:S01]  /*98e0*/  F2FP.BF16.F32.PACK_AB R10, R31, R30 ;  /* 0x0000001e1f0a723e */ /* 0x000fe200000010ff */
[----:B------:R-:W-:Y:S01]  /*98f0*/  FFMA R43, R71, R3, R43 ;  /* 0x00000003472b7223 */ /* 0x000fe2000000002b */
[----:B------:R-:W-:Y:S01]  /*9900*/  F2FP.BF16.F32.PACK_AB R11, R33, R32 ;  /* 0x00000020210b723e */ /* 0x000fe200000010ff */
[----:B------:R-:W-:Y:S01]  /*9910*/  FFMA R44, R71, R4, R44 ;  /* 0x00000004472c7223 */ /* 0x000fe2000000002c */
[----:B------:R-:W-:Y:S01]  /*9920*/  LOP3.LUT R0, R129, 0xffff0000, RZ, 0xc0, !PT ;  /* 0xffff000081007812 */ /* 0x000fe200078ec0ff */
[----:B------:R-:W-:Y:S01]  /*9930*/  FMUL R47, R68, R65 ;  /* 0x00000041442f7220 */ /* 0x000fe20000400000 */
[C---:B------:R-:W-:Y:S01]  /*9940*/  SHF.L.U32 R3, R130.reuse, 0x10, RZ ;  /* 0x0000001082037819 */ /* 0x040fe200000006ff */
[----:B------:R-:W-:Y:S01]  /*9950*/  STS.128 [R160+0x4400], R8 ;  /* 0x00440008a0007388 */ /* 0x000fe20000000c00 */
[----:B------:R-:W-:Y:S01]  /*9960*/  LOP3.LUT R4, R130, 0xffff0000, RZ, 0xc0, !PT ;  /* 0xffff000082047812 */ /* 0x000fe200078ec0ff */
[C---:B------:R-:W-:Y:S01]  /*9970*/  FMUL R48, R68.reuse, R66 ;  /* 0x0000004244307220 */ /* 0x040fe20000400000 */
[----:B------:R-:W-:Y:S01]  /*9980*/  FFMA R45, R71, R0, R45 ;  /* 0x00000000472d7223 */ /* 0x000fe2000000002d */
[----:B------:R-:W-:Y:S01]  /*9990*/  FMUL R49, R68, R67 ;  /* 0x0000004344317220 */ /* 0x000fe20000400000 */
[----:B----4-:R-:W-:Y:S01]  /*99a0*/  F2FP.BF16.F32.PACK_AB R12, R35, R34 ;  /* 0x00000022230c723e */ /* 0x010fe200000010ff */
[----:B------:R-:W-:Y:S01]  /*99b0*/  FFMA R46, R71, R3, R46 ;  /* 0x00000003472e7223 */ /* 0x000fe2000000002e */
[----:B------:R-:W-:Y:S01]  /*99c0*/  F2FP.BF16.F32.PACK_AB R13, R37, R36 ;  /* 0x00000024250d723e */ /* 0x000fe200000010ff */
[----:B------:R-:W-:Y:S01]  /*99d0*/  FFMA R47, R71, R4, R47 ;  /* 0x00000004472f7223 */ /* 0x000fe2000000002f */
[----:B------:R-:W-:Y:S01]  /*99e0*/  F2FP.BF16.F32.PACK_AB R14, R39, R38 ;  /* 0x00000026270e723e */ /* 0x000fe200000010ff */
[----:B------:R-:W-:Y:S01]  /*99f0*/  FFMA R48, R71, R5, R48 ;  /* 0x0000000547307223 */ /* 0x000fe20000000030 */
[----:B------:R-:W-:Y:S01]  /*9a00*/  F2FP.BF16.F32.PACK_AB R15, R41, R40 ;  /* 0x00000028290f723e */ /* 0x000fe200000010ff */
[----:B------:R-:W-:Y:S01]  /*9a10*/  FFMA R49, R71, R6, R49 ;  /* 0x0000000647317223 */ /* 0x000fe20000000031 */
[----:B------:R-:W-:Y:S02]  /*9a20*/  F2FP.BF16.F32.PACK_AB R4, R43, R42 ;  /* 0x0000002a2b04723e */ /* 0x000fe400000010ff */
[----:B------:R-:W-:Y:S01]  /*9a30*/  F2FP.BF16.F32.PACK_AB R5, R45, R44 ;  /* 0x0000002c2d05723e */ /* 0x000fe200000010ff */
[----:B------:R-:W-:Y:S01]  /*9a40*/  STS.128 [R159+0x4400], R12 ;  /* 0x0044000c9f007388 */ /* 0x000fe20000000c00 */
[----:B------:R-:W-:Y:S02]  /*9a50*/  F2FP.BF16.F32.PACK_AB R6, R47, R46 ;  /* 0x0000002e2f06723e */ /* 0x000fe400000010ff */
[----:B------:R-:W-:Y:S02]  /*9a60*/  F2FP.BF16.F32.PACK_AB R7, R49, R48 ;  /* 0x000000303107723e */ /* 0x000fe400000010ff */
[----:B------:R-:W-:Y:S02]  /*9a70*/  MOV R0, UR52 ;  /* 0x0000003400007c02 */ /* 0x000fe40008000f00 */
[----:B------:R-:W-:Y:S01]  /*9a80*/  @P6 SHF.L.U32 R3, R151, 0x1f, RZ ;  /* 0x0000001f97036819 */ /* 0x000fe200000006ff */
[----:B------:R3:W-:Y:S01]  /*9a90*/  STS.128 [R158+0x4400], R4 ;  /* 0x004400049e007388 */ /* 0x0007e20000000c00 */
[----:B------:R-:W-:Y:S04]  /*9aa0*/  @P6 LEA R0, R0, UR46, 0x3 ;  /* 0x0000002e00006c11 */ /* 0x000fe8000f8e18ff */
[----:B------:R-:W-:Y:S01]  /*9ab0*/  @P6 IADD3 R0, PT, PT, R0, 0x60, RZ ;  /* 0x0000006000006810 */ /* 0x000fe20007ffe0ff */
[----:B------:R-:W-:Y:S01]  /*9ac0*/  @!PT LDS RZ, [RZ] ;  /* 0x00000000fffff984 */ /* 0x000fe20000000800 */
[----:B------:R-:W-:Y:S01]  /*9ad0*/  @!PT LDS RZ, [RZ] ;  /* 0x00000000fffff984 */ /* 0x000fe20000000800 */
[----:B------:R-:W-:Y:S01]  /*9ae0*/  @!PT LDS RZ, [RZ] ;  /* 0x00000000fffff984 */ /* 0x000fe20000000800 */
[----:B------:R-:W-:Y:S01]  /*9af0*/  @!PT LDS RZ, [RZ] ;  /* 0x00000000fffff984 */ /* 0x000fe20000000800 */
[----:B------:R4:W-:Y:S06]  /*9b00*/  MEMBAR.ALL.CTA ;  /* 0x0000000000007992 */ /* 0x0009ec0000008000 */
[----:B----4-:R-:W4:Y:S01]  /*9b10*/  FENCE.VIEW.ASYNC.S ;  /* 0x00000000000073c6 */ /* 0x010f220000000000 */
[----:B-1----:R-:W-:Y:S02]  /*9b20*/  @P6 PRMT R0, R165, 0x654, R0 ;  /* 0x00000654a5006816 */ /* 0x002fe40000000000 */
[----:B---3--:R-:W-:Y:S01]  /*9b30*/  LEA R7, R74, UR46, 0x3 ;  /* 0x0000002e4a077c11 */ /* 0x008fe2000f8e18ff */
[----:B----4-:R-:W-:Y:S06]  /*9b40*/  BAR.SYNC.DEFER_BLOCKING 0x1, 0x80 ;  /* 0x0042000000007b1d */ /* 0x010fec0000010000 */
[----:B------:R-:W-:Y:S05]  /*9b50*/  @P0 BRA `(.L_x_127) ;  /* 0x0000000000280947 */ /* 0x000fea0003800000 */
[----:B------:R-:W1:Y:S01]  /*9b60*/  LDCU.64 UR6, c[0x0][0x348] ;  /* 0x00006900ff0677ac */ /* 0x000e620008000a00 */
[----:B------:R-:W-:Y:S02]  /*9b70*/  UIADD3 UR9, UPT, UPT, UR53, UR39, URZ ;  /* 0x0000002735097290 */ /* 0x000fe4000fffe0ff */
[----:B------:R-:W-:Y:S01]  /*9b80*/  UIADD3 UR8, UPT, UPT, UR46, 0x4400, URZ ;  /* 0x000044002e087890 */ /* 0x000fe2000fffe0ff */
[----:B------:R-:W-:Y:S01]  /*9b90*/  UMOV UR10, UR50 ;  /* 0x00000032000a7c82 */ /* 0x000fe20008000000 */
[----:B------:R-:W-:Y:S01]  /*9ba0*/  UMOV UR11, UR44 ;  /* 0x0000002c000b7c82 */ /* 0x000fe20008000000 */
[----:B-1----:R-:W-:Y:S04]  /*9bb0*/  UIADD3 UR4, UP0, UPT, UR6, 0xa80, URZ ;  /* 0x00000a8006047890 */ /* 0x002fe8000ff1e0ff */
[----:B------:R-:W-:Y:S09]  /*9bc0*/  UIADD3.X UR5, UPT, UPT, URZ, UR7, URZ, UP0, !UPT ;  /* 0x00000007ff057290 */ /* 0x000ff200087fe4ff */
[----:B------:R1:W-:Y:S01]  /*9bd0*/  UTMASTG.3D [UR8], [UR4] ;  /* 0x00000008040073b5 */ /* 0x0003e20008010000 */
[----:B------:R0:W-:Y:S01]  /*9be0*/  UTMACMDFLUSH ;  /* 0x00000000000079b7 */ /* 0x0001e20000000000 */
[----:B-1----:R-:W-:Y:S04]  /*9bf0*/  DEPBAR.LE SB0, 0x1 ;  /* 0x000080400000791a */ /* 0x002fe80000000000 */
.L_x_127:
[----:B------:R-:W-:Y:S05]  /*9c00*/  BSYNC.RECONVERGENT B0 ;  /* 0x0000000000007941 */ /* 0x000fea0003800200 */
.L_x_126:
[----:B------:R-:W-:Y:S01]  /*9c10*/  BAR.SYNC.DEFER_BLOCKING 0x1, 0x80 ;  /* 0x0042000000007b1d */ /* 0x000fe20000010000 */
[----:B------:R-:W-:Y:S02]  /*9c20*/  UIADD3 UR5, UPT, UPT, UR52, 0x1, URZ ;  /* 0x0000000134057890 */ /* 0x000fe4000fffe0ff */
[----:B------:R-:W-:Y:S02]  /*9c30*/  UISETP.NE.AND UP0, UPT, UR38, URZ, UPT ;  /* 0x000000ff2600728c */ /* 0x000fe4000bf05270 */
[----:B------:R-:W-:Y:S04]  /*9c40*/  UISETP.NE.AND UP1, UPT, UR5, 0x4, UPT ;  /* 0x000000040500788c */ /* 0x000fe8000bf25270 */
[----:B------:R-:W-:Y:S01]  /*9c50*/  USEL UR47, UR5, URZ, UP1 ;  /* 0x000000ff052f7287 */ /* 0x000fe20008800000 */
[----:B------:R1:W-:Y:S01]  /*9c60*/  @P6 SYNCS.ARRIVE.TRANS64.RED.A1T0 RZ, [R0+URZ], RZ ;  /* 0x000000ff00ff69a7 */ /* 0x0003e200081004ff */
[----:B------:R-:W-:Y:S01]  /*9c70*/  UMOV UR4, 0x40 ;  /* 0x0000004000047882 */ /* 0x000fe20000000000 */
[----:B------:R-:W-:Y:S01]  /*9c80*/  BSSY B1, `(.L_x_128) ;  /* 0x0000021000017945 */ /* 0x000fe20003800000 */
[----:B------:R-:W-:Y:S01]  /*9c90*/  USEL UR39, UR4, 0x80, !UP0 ;  /* 0x0000008004277887 */ /* 0x000fe2000c000000 */
[----:B------:R-:W3:Y:S02]  /*9ca0*/  @P6 SYNCS.PHASECHK.TRANS64.TRYWAIT P0, [R7+URZ+0x40], R3 ;  /* 0x00004003070065a7 */ /* 0x000ee400080011ff */
[----:B---3--:R-:W-:Y:S01]  /*9cb0*/  @P6 SEL R86, RZ, 0x1, !P0 ;  /* 0x00000001ff566807 */ /* 0x008fe20004000000 */
[----:B-1----:R-:W-:Y:S08]  /*9cc0*/  @!P6 BRA `(.L_x_129) ;  /* 0x000000000070e947 */ /* 0x002ff00003800000 */
        /* <DEDUP_REMOVED lines=9> */
[----:B------:R-:W-:Y:S04]  /*9d60*/  SHF.L.U32 R6, R151, 0x1f, RZ ;  /* 0x0000001f97067819 */ /* 0x000fe800000006ff */
[----:B------:R-:W1:Y:S02]  /*9d70*/  SYNCS.PHASECHK.TRANS64.TRYWAIT P0, [R7+URZ+0x40], R6 ;  /* 0x00004006070075a7 */ /* 0x000e6400080011ff */
[----:B-1----:R-:W-:Y:S05]  /*9d80*/  @!P0 BRA `(.L_x_132) ;  /* 0x0000003400888947 */ /* 0x002fea0003800000 */
.L_x_131:
[----:B------:R-:W-:Y:S05]  /*9d90*/  BSYNC B0 ;  /* 0x0000000000007941 */ /* 0x000fea0003800000 */
.L_x_130:
[----:B------:R-:W-:Y:S01]  /*9da0*/  ISETP.NE.AND P0, PT, R87, RZ, PT ;  /* 0x000000ff5700720c */ /* 0x000fe20003f05270 */
[----:B------:R-:W-:Y:S11]  /*9db0*/  VIADD R74, R74, 0x1 ;  /* 0x000000014a4a7836 */ /* 0x000ff60000000000 */
[----:B------:R-:W-:Y:S01]  /*9dc0*/  @!UPT UIADD3 URZ, UPT, UPT, URZ, URZ, URZ ;  /* 0x000000fffffff290 */ /* 0x000fe2000fffe0ff */
[----:B------:R3:W4:Y:S01]  /*9dd0*/  @P0 LDS.128 R76, [R5+UR46+0x400] ;  /* 0x0004002e054c0984 */ /* 0x0007220008000c00 */
[C---:B-1----:R-:W-:Y:S03]  /*9de0*/  @P0 IADD3 R6, PT, PT, R85.reuse, R3, RZ ;  /* 0x0000000355060210 */ /* 0x042fe60007ffe0ff */
[----:B------:R1:W2:Y:S04]  /*9df0*/  @P0 LDS.128 R80, [R4+0x400] ;  /* 0x0004000004500984 */ /* 0x0002a80000000c00 */
[----:B------:R5:W2:Y:S04]  /*9e00*/  @P0 LDS.128 R88, [R3+0x400] ;  /* 0x0004000003580984 */ /* 0x000aa80000000c00 */
[----:B------:R2:W2:Y:S04]  /*9e10*/  @P0 LDS.128 R96, [R6+0x400] ;  /* 0x0004000006600984 */ /* 0x0004a80000000c00 */
[----:B------:R2:W2:Y:S01]  /*9e20*/  @P0 LDS.128 R104, [R0+0x400] ;  /* 0x0004000000680984 */ /* 0x0004a20000000c00 */
[--C-:B---3--:R-:W-:Y:S02]  /*9e30*/  @P0 IMAD.IADD R5, R84, 0x1, R0.reuse ;  /* 0x0000000154050824 */ /* 0x108fe400078e0200 */
[C---:B-1----:R-:W-:Y:S03]  /*9e40*/  @P0 IMAD.IADD R4, R85.reuse, 0x1, R0 ;  /* 0x0000000155040824 */ /* 0x042fe600078e0200 */
[----:B------:R1:W3:Y:S01]  /*9e50*/  @P0 LDS.128 R120, [R5+0x400] ;  /* 0x0004000005780984 */ /* 0x0002e20000000c00 */
[----:B-----5:R-:W-:Y:S03]  /*9e60*/  @P0 IADD3 R3, PT, PT, R85, R5, RZ ;  /* 0x0000000555030210 */ /* 0x020fe60007ffe0ff */
[----:B------:R1:W1:Y:S04]  /*9e70*/  @P0 LDS.128 R112, [R4+0x400] ;  /* 0x0004000004700984 */ /* 0x0002680000000c00 */
[----:B------:R1:W1:Y:S02]  /*9e80*/  @P0 LDS.128 R128, [R3+0x400] ;  /* 0x0004000003800984 */ /* 0x0002640000000c00 */
.L_x_129:
[----:B------:R-:W-:Y:S05]  /*9e90*/  BSYNC B1 ;  /* 0x0000000000017941 */ /* 0x000fea0003800000 */
.L_x_128:
[----:B------:R-:W-:Y:S05]  /*9ea0*/  VIADD R16, R69, UR39 ;  /* 0x0000002745107c36 */ /* 0x000fea0008000000 */
[----:B--2---:R-:W-:Y:S04]  /*9eb0*/  SHF.R.U32.HI R0, RZ, 0x15, R16 ;  /* 0x00000015ff007819 */ /* 0x004fe80000011610 */
[----:B------:R-:W-:Y:S11]  /*9ec0*/  LOP3.LUT P0, RZ, R0, 0x3, R143, 0x48, !PT ;  /* 0x0000000300ff7812 */ /* 0x000ff6000780488f */
[----:B------:R-:W-:Y:S02]  /*9ed0*/  @!UPT UIADD3 URZ, UPT, UPT, URZ, URZ, URZ ;  /* 0x000000fffffff290 */ /* 0x000fe4000fffe0ff */
[----:B------:R-:W-:Y:S05]  /*9ee0*/  @!P0 BRA `(.L_x_133) ;  /* 0x0000000000408947 */ /* 0x000fea0003800000 */
[----:B------:R-:W1:Y:S01]  /*9ef0*/  LDCU.64 UR8, c[0x4][0x70] ;  /* 0x01000e00ff0877ac */ /* 0x000e620008000a00 */
[----:B------:R-:W-:Y:S01]  /*9f00*/  MOV R15, 0x0 ;  /* 0x00000000000f7802 */ /* 0x000fe20000000f00 */
[----:B------:R-:W-:Y:S02]  /*9f10*/  HFMA2 R12, -RZ, RZ, 0, 5.9604644775390625e-08 ;  /* 0x00000001ff0c7431 */ /* 0x000fe400000001ff */
[----:B------:R-:W-:Y:S02]  /*9f20*/  IMAD.MOV.U32 R8, RZ, RZ, 0x192 ;  /* 0x00000192ff087424 */ /* 0x000fe400078e00ff */
[----:B------:R-:W-:Y:S01]  /*9f30*/  IMAD.MOV.U32 R13, RZ, RZ, RZ ;  /* 0x000000ffff0d7224 */ /* 0x000fe200078e00ff */
[----:B------:R-:W2:Y:S01]  /*9f40*/  LDCU.64 UR6, c[0x4][0x78] ;  /* 0x01000f00ff0677ac */ /* 0x000ea20008000a00 */
[----:B------:R-:W3:Y:S01]  /*9f50*/  LDC.64 R14, c[0x4][R15] ;  /* 0x010000000f0e7b82 */ /* 0x000ee20000000a00 */
[----:B------:R-:W5:Y:S01]  /*9f60*/  LDCU.64 UR4, c[0x4][0x10] ;  /* 0x01000200ff0477ac */ /* 0x000f620008000a00 */
[----:B-1----:R-:W-:Y:S01]  /*9f70*/  MOV R5, UR9 ;  /* 0x0000000900057c02 */ /* 0x002fe20008000f00 */
[----:B------:R-:W-:Y:S01]  /*9f80*/  IMAD.U32 R4, RZ, RZ, UR8 ;  /* 0x00000008ff047e24 */ /* 0x000fe2000f8e00ff */
[----:B--2---:R-:W-:Y:S01]  /*9f90*/  MOV R7, UR7 ;  /* 0x0000000700077c02 */ /* 0x004fe20008000f00 */
[----:B------:R-:W-:Y:S01]  /*9fa0*/  IMAD.U32 R6, RZ, RZ, UR6 ;  /* 0x00000006ff067e24 */ /* 0x000fe2000f8e00ff */
[----:B-----5:R-:W-:Y:S01]  /*9fb0*/  MOV R11, UR5 ;  /* 0x00000005000b7c02 */ /* 0x020fe20008000f00 */
[----:B------:R-:W-:Y:S02]  /*9fc0*/  IMAD.U32 R10, RZ, RZ, UR4 ;  /* 0x00000004ff0a7e24 */ /* 0x000fe4000f8e00ff */
[----:B------:R-:W-:Y:S07]  /*9fd0*/  LEPC R20, `(.L_x_133) ;  /* 0x000000001014794e */ /* 0x000fee0000000000 */
[----:B---34-:R-:W-:Y:S05]  /*9fe0*/  CALL.ABS.NOINC R14 ;  /* 0x000000000e007343 */ /* 0x018fea0003c00000 */
.L_x_133:
[----:B----4-:R-:W-:Y:S01]  /*9ff0*/  SHF.L.U32 R70, R76, 0x10, RZ ;  /* 0x000000104c467819 */ /* 0x010fe200000006ff */
[----:B------:R-:W-:Y:S05]  /*a000*/  WARPSYNC.ALL ;  /* 0x0000000000007948 */ /* 0x000fea0003800000 */
[----:B------:R-:W-:Y:S01]  /*a010*/  R2UR UR4, R16 ;  /* 0x00000000100472ca */ /* 0x000fe200000e0000 */
[----:B------:R-:W-:Y:S01]  /*a020*/  BSSY.RECONVERGENT B0, `(.L_x_134) ;  /* 0x0000103000007945 */ /* 0x000fe20003800200 */
[----:B------:R-:W-:Y:S02]  /*a030*/  LOP3.LUT R72, R79, 0xffff0000, RZ, 0xc0, !PT ;  /* 0xffff00004f487812 */ /* 0x000fe400078ec0ff */
[----:B------:R-:W-:Y:S02]  /*a040*/  ISETP.NE.AND P6, PT, R157, RZ, PT ;  /* 0x000000ff9d00720c */ /* 0x000fe40003fc5270 */
[----:B------:R-:W-:Y:S07]  /*a050*/  ISETP.NE.AND P0, PT, R154, RZ, PT ;  /* 0x000000ff9a00720c */ /* 0x000fee0003f05270 */
[----:B-1----:R-:W1:Y:S02]  /*a060*/  LDTM.x64 R4, tmem[UR4] ;  /* 0x00000004000479ee */ /* 0x002e640008340000 */
[----:B-1----:R-:W-:Y:S01]  /*a070*/  FMUL R0, R68, R4 ;  /* 0x0000000444007220 */ /* 0x002fe20000400000 */
[----:B------:R-:W-:Y:S01]  /*a080*/  LOP3.LUT R4, R76, 0xffff0000, RZ, 0xc0, !PT ;  /* 0xffff00004c047812 */ /* 0x000fe200078ec0ff */
[C---:B------:R-:W-:Y:S01]  /*a090*/  FMUL R3, R68.reuse, R5 ;  /* 0x0000000544037220 */ /* 0x040fe20000400000 */
[----:B------:R-:W-:Y:S01]  /*a0a0*/  SHF.L.U32 R5, R77, 0x10, RZ ;  /* 0x000000104d057819 */ /* 0x000fe200000006ff */
[----:B------:R-:W-:Y:S01]  /*a0b0*/  FFMA R0, R71, R70, R0 ;  /* 0x0000004647007223 */ /* 0x000fe20000000000 */
[----:B------:R-:W-:Y:S01]  /*a0c0*/  LOP3.LUT R70, R77, 0xffff0000, RZ, 0xc0, !PT ;  /* 0xffff00004d467812 */ /* 0x000fe200078ec0ff */
[C---:B------:R-:W-:Y:S01]  /*a0d0*/  FMUL R6, R68.reuse, R6 ;  /* 0x0000000644067220 */ /* 0x040fe20000400000 */
[C---:B------:R-:W-:Y:S01]  /*a0e0*/  FFMA R3, R71.reuse, R4, R3 ;  /* 0x0000000447037223 */ /* 0x040fe20000000003 */
[C---:B------:R-:W-:Y:S01]  /*a0f0*/  FMUL R7, R68.reuse, R7 ;  /* 0x0000000744077220 */ /* 0x040fe20000400000 */
[----:B------:R-:W-:Y:S01]  /*a100*/  FMUL R4, R68, R8 ;  /* 0x0000000844047220 */ /* 0x000fe20000400000 */
[C---:B------:R-:W-:Y:S01]  /*a110*/  LOP3.LUT R8, R78.reuse, 0xffff0000, RZ, 0xc0, !PT ;  /* 0xffff00004e087812 */ /* 0x040fe200078ec0ff */
[C---:B------:R-:W-:Y:S01]  /*a120*/  FFMA R6, R71.reuse, R5, R6 ;  /* 0x0000000547067223 */ /* 0x040fe20000000006 */
[----:B------:R-:W-:Y:S01]  /*a130*/  SHF.L.U32 R5, R78, 0x10, RZ ;  /* 0x000000104e057819 */ /* 0x000fe200000006ff */
[----:B------:R-:W-:Y:S01]  /*a140*/  FFMA R7, R71, R70, R7 ;  /* 0x0000004647077223 */ /* 0x000fe20000000007 */
[----:B------:R-:W-:Y:S01]  /*a150*/  F2FP.BF16.F32.PACK_AB R92, R3, R0 ;  /* 0x00000000035c723e */ /* 0x000fe200000010ff */
[----:B------:R-:W-:Y:S01]  /*a160*/  FMUL R0, R68, R9 ;  /* 0x0000000944007220 */ /* 0x000fe20000400000 */
[----:B------:R-:W-:Y:S01]  /*a170*/  SHF.L.U32 R70, R79, 0x10, RZ ;  /* 0x000000104f467819 */ /* 0x000fe200000006ff */
[----:B------:R-:W-:Y:S01]  /*a180*/  FFMA R4, R71, R5, R4 ;  /* 0x0000000547047223 */ /* 0x000fe20000000004 */
[----:B------:R-:W-:Y:S01]  /*a190*/  F2FP.BF16.F32.PACK_AB R93, R7, R6 ;  /* 0x00000006075d723e */ /* 0x000fe200000010ff */
[C---:B------:R-:W-:Y:S01]  /*a1a0*/  FFMA R0, R71.reuse, R8, R0 ;  /* 0x0000000847007223 */ /* 0x040fe20000000000 */
[----:B------:R-:W-:Y:S01]  /*a1b0*/  SHF.L.U32 R8, R80, 0x10, RZ ;  /* 0x0000001050087819 */ /* 0x000fe200000006ff */
[----:B------:R-:W-:Y:S01]  /*a1c0*/  FMUL R3, R68, R10 ;  /* 0x0000000a44037220 */ /* 0x000fe20000400000 */
[----:B------:R-:W-:Y:S01]  /*a1d0*/  LOP3.LUT R9, R80, 0xffff0000, RZ, 0xc0, !PT ;  /* 0xffff000050097812 */ /* 0x000fe200078ec0ff */
[----:B------:R-:W-:Y:S01]  /*a1e0*/  FMUL R5, R68, R11 ;  /* 0x0000000b44057220 */ /* 0x000fe20000400000 */
[----:B------:R-:W-:Y:S01]  /*a1f0*/  F2FP.BF16.F32.PACK_AB R94, R0, R4 ;  /* 0x00000004005e723e */ /* 0x000fe200000010ff */
[C---:B------:R-:W-:Y:S01]  /*a200*/  FMUL R6, R68.reuse, R12 ;  /* 0x0000000c44067220 */ /* 0x040fe20000400000 */
[C---:B------:R-:W-:Y:S01]  /*a210*/  FMUL R7, R68.reuse, R13 ;  /* 0x0000000d44077220 */ /* 0x040fe20000400000 */
[----:B------:R-:W-:Y:S01]  /*a220*/  FFMA R3, R71, R70, R3 ;  /* 0x0000004647037223 */ /* 0x000fe20000000003 */
[----:B------:R-:W-:Y:S01]  /*a230*/  SHF.L.U32 R70, R81, 0x10, RZ ;  /* 0x0000001051467819 */ /* 0x000fe200000006ff */
        /* <DEDUP_REMOVED lines=8> */
[C---:B------:R-:W-:Y:S01]  /*a2c0*/  FMUL R44, R68.reuse, R54 ;  /* 0x00000036442c7220 */ /* 0x040fe20000400000 */
[C---:B------:R-:W-:Y:S01]  /*a2d0*/  FMUL R54, R68.reuse, R64 ;  /* 0x0000004044367220 */ /* 0x040fe20000400000 */
[----:B------:R-:W-:Y:S01]  /*a2e0*/  F2FP.BF16.F32.PACK_AB R64, R7, R6 ;  /* 0x000000060740723e */ /* 0x000fe200000010ff */
[----:B------:R-:W-:Y:S01]  /*a2f0*/  STS.128 [R164+UR46+0x8400], R92 ;  /* 0x0084005ca4007988 */ /* 0x000fe20008000c2e */
[----:B------:R-:W-:Y:S01]  /*a300*/  LOP3.LUT R6, R81, 0xffff0000, RZ, 0xc0, !PT ;  /* 0xffff000051067812 */ /* 0x000fe200078ec0ff */
        /* <DEDUP_REMOVED lines=8> */
[----:B------:R-:W-:Y:S01]  /*a390*/  FMUL R48, R68, R58 ;  /* 0x0000003a44307220 */ /* 0x000fe20000400000 */
[----:B------:R-:W-:Y:S01]  /*a3a0*/  LOP3.LUT R58, R82, 0xffff0000, RZ, 0xc0, !PT ;  /* 0xffff0000523a7812 */ /* 0x000fe200078ec0ff */
[----:B------:R-:W-:Y:S01]  /*a3b0*/  FFMA R3, R71, R6, R3 ;  /* 0x0000000647037223 */ /* 0x000fe20000000003 */
[----:B------:R-:W-:Y:S01]  /*a3c0*/  LOP3.LUT R6, R99, 0xffff0000, RZ, 0xc0, !PT ;  /* 0xffff000063067812 */ /* 0x000fe200078ec0ff */
        /* <DEDUP_REMOVED lines=14> */
[----:B------:R-:W-:Y:S01]  /*a4b0*/  SHF.L.U32 R59, R83, 0x10, RZ ;  /* 0x00000010533b7819 */ /* 0x000fe200000006ff */
[----:B------:R-:W-:Y:S01]  /*a4c0*/  FMUL R55, R68, R65 ;  /* 0x0000004144377220 */ /* 0x000fe20000400000 */
[----:B------:R-:W-:Y:S01]  /*a4d0*/  F2FP.BF16.F32.PACK_AB R65, R3, R0 ;  /* 0x000000000341723e */ /* 0x000fe200000010ff */
[----:B------:R-:W-:Y:S01]  /*a4e0*/  FFMA R4, R71, R7, R4 ;  /* 0x0000000747047223 */ /* 0x000fe20000000004 */
[----:B------:R-:W-:Y:S01]  /*a4f0*/  SHF.L.U32 R0, R88, 0x10, RZ ;  /* 0x0000001058007819 */ /* 0x000fe200000006ff */
        /* <DEDUP_REMOVED lines=26> */
[C---:B------:R-:W-:Y:S01]  /*a6a0*/  FMUL R27, R68.reuse, R37 ;  /* 0x00000025441b7220 */ /* 0x040fe20000400000 */
[----:B------:R-:W-:Y:S01]  /*a6b0*/  FFMA R14, R71, R3, R14 ;  /* 0x00000003470e7223 */ /* 0x000fe2000000000e */
[----:B------:R-:W-:Y:S01]  /*a6c0*/  LOP3.LUT R3, R91, 0xffff0000, RZ, 0xc0, !PT ;  /* 0xffff00005b037812 */ /* 0x000fe200078ec0ff */
[C---:B------:R-:W-:Y:S01]  /*a6d0*/  FMUL R37, R68.reuse, R47 ;  /* 0x0000002f44257220 */ /* 0x040fe20000400000 */
[C---:B------:R-:W-:Y:S01]  /*a6e0*/  FMUL R47, R68.reuse, R57 ;  /* 0x00000039442f7220 */ /* 0x040fe20000400000 */
[----:B------:R-:W-:Y:S01]  /*a6f0*/  FMUL R57, R68, R67 ;  /* 0x0000004344397220 */ /* 0x000fe20000400000 */
[----:B------:R-:W-:Y:S01]  /*a700*/  F2FP.BF16.F32.PACK_AB R67, R9, R8 ;  /* 0x000000080943723e */ /* 0x000fe200000010ff */
[----:B------:R-:W-:Y:S01]  /*a710*/  FFMA R15, R71, R0, R15 ;  /* 0x00000000470f7223 */ /* 0x000fe2000000000f */
[----:B------:R-:W-:Y:S01]  /*a720*/  F2FP.BF16.F32.PACK_AB R8, R11, R10 ;  /* 0x0000000a0b08723e */ /* 0x000fe200000010ff */
[----:B------:R-:W-:Y:S01]  /*a730*/  FFMA R16, R71, R4, R16 ;  /* 0x0000000447107223 */ /* 0x000fe20000000010 */
[----:B------:R-:W-:Y:S01]  /*a740*/  F2FP.BF16.F32.PACK_AB R9, R13, R12 ;  /* 0x0000000c0d09723e */ /* 0x000fe200000010ff */
[----:B------:R-:W-:Y:S01]  /*a750*/  FFMA R17, R71, R3, R17 ;  /* 0x0000000347117223 */ /* 0x000fe20000000011 */
[----:B------:R-:W-:Y:S01]  /*a760*/  F2FP.BF16.F32.PACK_AB R10, R15, R14 ;  /* 0x0000000e0f0a723e */ /* 0x000fe200000010ff */
[----:B------:R-:W-:Y:S01]  /*a770*/  STS.128 [R163+0x8400], R64 ;  /* 0x00840040a3007388 */ /* 0x000fe20000000c00 */
[----:B------:R-:W-:Y:S01]  /*a780*/  SHF.L.U32 R0, R96, 0x10, RZ ;  /* 0x0000001060007819 */ /* 0x000fe200000006ff */
[C---:B------:R-:W-:Y:S01]  /*a790*/  FMUL R21, R68.reuse, R31 ;  /* 0x0000001f44157220 */ /* 0x040fe20000400000 */
[----:B------:R-:W-:Y:S01]  /*a7a0*/  F2FP.BF16.F32.PACK_AB R11, R17, R16 ;  /* 0x00000010110b723e */ /* 0x000fe200000010ff */
[----:B------:R-:W-:Y:S01]  /*a7b0*/  FMUL R22, R68, R32 ;  /* 0x0000002044167220 */ /* 0x000fe20000400000 */
[----:B------:R-:W-:Y:S01]  /*a7c0*/  LOP3.LUT R3, R96, 0xffff0000, RZ, 0xc0, !PT ;  /* 0xffff000060037812 */ /* 0x000fe200078ec0ff */
[----:B------:R-:W-:Y:S01]  /*a7d0*/  FFMA R18, R71, R0, R18 ;  /* 0x0000000047127223 */ /* 0x000fe20000000012 */
[C---:B------:R-:W-:Y:S01]  /*a7e0*/  SHF.L.U32 R4, R97.reuse, 0x10, RZ ;  /* 0x0000001061047819 */ /* 0x040fe200000006ff */
[----:B------:R1:W-:Y:S01]  /*a7f0*/  STS.128 [R162+0x8400], R8 ;  /* 0x00840008a2007388 */ /* 0x0003e20000000c00 */
[----:B------:R-:W-:Y:S01]  /*a800*/  LOP3.LUT R0, R97, 0xffff0000, RZ, 0xc0, !PT ;  /* 0xffff000061007812 */ /* 0x000fe200078ec0ff */
[C---:B------:R-:W-:Y:S01]  /*a810*/  FFMA R19, R71.reuse, R3, R19 ;  /* 0x0000000347137223 */ /* 0x040fe20000000013 */
[C---:B------:R-:W-:Y:S01]  /*a820*/  SHF.L.U32 R3, R98.reuse, 0x10, RZ ;  /* 0x0000001062037819 */ /* 0x040fe200000006ff */
[----:B------:R-:W-:Y:S01]  /*a830*/  FFMA R20, R71, R4, R20 ;  /* 0x0000000447147223 */ /* 0x000fe20000000014 */
[----:B------:R-:W-:Y:S01]  /*a840*/  LOP3.LUT R4, R98, 0xffff0000, RZ, 0xc0, !PT ;  /* 0xffff000062047812 */ /* 0x000fe200078ec0ff */
        /* <DEDUP_REMOVED lines=8> */
[----:B------:R-:W-:Y:S01]  /*a8d0*/  FFMA R24, R71, R5, R24 ;  /* 0x0000000547187223 */ /* 0x000fe20000000018 */
[----:B------:R-:W-:Y:S01]  /*a8e0*/  SHF.L.U32 R5, R107, 0x10, RZ ;  /* 0x000000106b057819 */ /* 0x000fe200000006ff */
[----:B------:R-:W-:Y:S01]  /*a8f0*/  FFMA R25, R71, R6, R25 ;  /* 0x0000000647197223 */ /* 0x000fe20000000019 */
[----:B------:R-:W-:Y:S01]  /*a900*/  LOP3.LUT R6, R107, 0xffff0000, RZ, 0xc0, !PT ;  /* 0xffff00006b067812 */ /* 0x000fe200078ec0ff */
[----:B------:R-:W-:Y:S01]  /*a910*/  FFMA R26, R71, R0, R26 ;  /* 0x00000000471a7223 */ /* 0x000fe2000000001a */
[----:B------:R-:W-:Y:S01]  /*a920*/  LOP3.LUT R0, R105, 0xffff0000, RZ, 0xc0, !PT ;  /* 0xffff000069007812 */ /* 0x000fe200078ec0ff */
[C---:B------:R-:W-:Y:S01]  /*a930*/  FFMA R27, R71.reuse, R3, R27 ;  /* 0x00000003471b7223 */ /* 0x040fe2000000001b */
[C---:B------:R-:W-:Y:S01]  /*a940*/  SHF.L.U32 R3, R106.reuse, 0x10, RZ ;  /* 0x000000106a037819 */ /* 0x040fe200000006ff */
        /* <DEDUP_REMOVED lines=13> */
[----:B------:R-:W-:Y:S01]  /*aa20*/  SHF.L.U32 R4, R113, 0x10, RZ ;  /* 0x0000001071047819 */ /* 0x000fe200000006ff */
[----:B------:R-:W-:Y:S01]  /*aa30*/  FFMA R32, R71, R5, R32 ;  /* 0x0000000547207223 */ /* 0x000fe20000000020 */
[----:B-1----:R-:W-:Y:S01]  /*aa40*/  F2FP.BF16.F32.PACK_AB R8, R27, R26 ;  /* 0x0000001a1b08723e */ /* 0x002fe200000010ff */
[----:B------:R-:W-:Y:S01]  /*aa50*/  FFMA R33, R71, R6, R33 ;  /* 0x0000000647217223 */ /* 0x000fe20000000021 */
[----:B------:R-:W-:Y:S01]  /*aa60*/  F2FP.BF16.F32.PACK_AB R9, R29, R28 ;  /* 0x0000001c1d09723e */ /* 0x000fe200000010ff */
[----:B------:R-:W-:Y:S01]  /*aa70*/  FFMA R34, R71, R0, R34 ;  /* 0x0000000047227223 */ /* 0x000fe20000000022 */
[----:B------:R-:W-:Y:S01]  /*aa80*/  LOP3.LUT R0, R113, 0xffff0000, RZ, 0xc0, !PT ;  /* 0xffff000071007812 */ /* 0x000fe200078ec0ff */
[----:B------:R1:W-:Y:S01]  /*aa90*/  STS.128 [R161+0x8400], R12 ;  /* 0x0084000ca1007388 */ /* 0x0003e20000000c00 */
[----:B------:R-:W-:Y:S01]  /*aaa0*/  F2FP.BF16.F32.PACK_AB R10, R31, R30 ;  /* 0x0000001e1f0a723e */ /* 0x000fe200000010ff */
[----:B------:R-:W-:Y:S01]  /*aab0*/  FFMA R35, R71, R3, R35 ;  /* 0x0000000347237223 */ /* 0x000fe20000000023 */
[----:B------:R-:W-:Y:S01]  /*aac0*/  F2FP.BF16.F32.PACK_AB R11, R33, R32 ;  /* 0x00000020210b723e */ /* 0x000fe200000010ff */
[C---:B------:R-:W-:Y:S01]  /*aad0*/  FFMA R36, R71.reuse, R4, R36 ;  /* 0x0000000447247223 */ /* 0x040fe20000000024 */
[C---:B------:R-:W-:Y:S01]  /*aae0*/  SHF.L.U32 R3, R114.reuse, 0x10, RZ ;  /* 0x0000001072037819 */ /* 0x040fe200000006ff */
[----:B------:R-:W-:Y:S01]  /*aaf0*/  FFMA R37, R71, R0, R37 ;  /* 0x0000000047257223 */ /* 0x000fe20000000025 */
[----:B------:R-:W-:Y:S01]  /*ab00*/  LOP3.LUT R0, R114, 0xffff0000, RZ, 0xc0, !PT ;  /* 0xffff000072007812 */ /* 0x000fe200078ec0ff */
[----:B------:R2:W-:Y:S01]  /*ab10*/  STS.128 [R149+0x8400], R8 ;  /* 0x0084000895007388 */ /* 0x0005e20000000c00 */
[----:B------:R-:W-:Y:S01]  /*ab20*/  SHF.L.U32 R4, R115, 0x10, RZ ;  /* 0x0000001073047819 */ /* 0x000fe200000006ff */
[C---:B------:R-:W-:Y:S01]  /*ab30*/  FFMA R38, R71.reuse, R3, R38 ;  /* 0x0000000347267223 */ /* 0x040fe20000000026 */
[----:B---3--:R-:W-:Y:S01]  /*ab40*/  SHF.L.U32 R3, R120, 0x10, RZ ;  /* 0x0000001078037819 */ /* 0x008fe200000006ff */
[----:B------:R-:W-:Y:S01]  /*ab50*/  FFMA R39, R71, R0, R39 ;  /* 0x0000000047277223 */ /* 0x000fe20000000027 */
[----:B------:R-:W-:Y:S01]  /*ab60*/  LOP3.LUT R0, R115, 0xffff0000, RZ, 0xc0, !PT ;  /* 0xffff000073007812 */ /* 0x000fe200078ec0ff */
[----:B------:R-:W-:Y:S01]  /*ab70*/  FMUL R41, R68, R51 ;  /* 0x0000003344297220 */ /* 0x000fe20000400000 */
[----:B------:R-:W-:Y:S01]  /*ab80*/  SHF.L.U32 R5, R131, 0x10, RZ ;  /* 0x0000001083057819 */ /* 0x000fe200000006ff */
[C---:B------:R-:W-:Y:S01]  /*ab90*/  FFMA R40, R71.reuse, R4, R40 ;  /* 0x0000000447287223 */ /* 0x040fe20000000028 */
[----:B------:R-:W-:Y:S01]  /*aba0*/  LOP3.LUT R4, R120, 0xffff0000, RZ, 0xc0, !PT ;  /* 0xffff000078047812 */ /* 0x000fe200078ec0ff */
[----:B------:R-:W-:Y:S01]  /*abb0*/  FFMA R41, R71, R0, R41 ;  /* 0x0000000047297223 */ /* 0x000fe20000000029 */
[----:B------:R-:W-:Y:S01]  /*abc0*/  SHF.L.U32 R0, R121, 0x10, RZ ;  /* 0x0000001079007819 */ /* 0x000fe200000006ff */
[C---:B------:R-:W-:Y:S01]  /*abd0*/  FMUL R42, R68.reuse, R52 ;  /* 0x00000034442a7220 */ /* 0x040fe20000400000 */
[----:B------:R-:W-:Y:S01]  /*abe0*/  LOP3.LUT R6, R131, 0xffff0000, RZ, 0xc0, !PT ;  /* 0xffff000083067812 */ /* 0x000fe200078ec0ff */
[C---:B------:R-:W-:Y:S01]  /*abf0*/  FMUL R43, R68.reuse, R53 ;  /* 0x00000035442b7220 */ /* 0x040fe20000400000 */
[----:B------:R-:W-:Y:S01]  /*ac00*/  FMUL R51, R68, R61 ;  /* 0x0000003d44337220 */ /* 0x000fe20000400000 */
[----:B------:R-:W-:Y:S01]  /*ac10*/  FFMA R42, R71, R3, R42 ;  /* 0x00000003472a7223 */ /* 0x000fe2000000002a */
[----:B------:R-:W-:Y:S01]  /*ac20*/  LOP3.LUT R3, R121, 0xffff0000, RZ, 0xc0, !PT ;  /* 0xffff000079037812 */ /* 0x000fe200078ec0ff */
[----:B------:R-:W-:Y:S01]  /*ac30*/  FFMA R43, R71, R4, R43 ;  /* 0x00000004472b7223 */ /* 0x000fe2000000002b */
[----:B------:R-:W-:Y:S01]  /*ac40*/  SHF.L.U32 R4, R123, 0x10, RZ ;  /* 0x000000107b047819 */ /* 0x000fe200000006ff */
[C---:B------:R-:W-:Y:S01]  /*ac50*/  FFMA R44, R71.reuse, R0, R44 ;  /* 0x00000000472c7223 */ /* 0x040fe2000000002c */
[C---:B------:R-:W-:Y:S01]  /*ac60*/  SHF.L.U32 R0, R122.reuse, 0x10, RZ ;  /* 0x000000107a007819 */ /* 0x040fe200000006ff */
[----:B------:R-:W-:Y:S01]  /*ac70*/  FFMA R45, R71, R3, R45 ;  /* 0x00000003472d7223 */ /* 0x000fe2000000002d */
[----:B------:R-:W-:Y:S01]  /*ac80*/  LOP3.LUT R3, R122, 0xffff0000, RZ, 0xc0, !PT ;  /* 0xffff00007a037812 */ /* 0x000fe200078ec0ff */
[----:B------:R-:W-:Y:S01]  /*ac90*/  FMUL R52, R68, R62 ;  /* 0x0000003e44347220 */ /* 0x000fe20000400000 */
[----:B-1----:R-:W-:Y:S01]  /*aca0*/  F2FP.BF16.F32.PACK_AB R12, R43, R42 ;  /* 0x0000002a2b0c723e */ /* 0x002fe200000010ff */
[----:B------:R-:W-:Y:S01]  /*acb0*/  FFMA R46, R71, R0, R46 ;  /* 0x00000000472e7223 */ /* 0x000fe2000000002e */
[----:B------:R-:W-:Y:S01]  /*acc0*/  LOP3.LUT R0, R123, 0xffff0000, RZ, 0xc0, !PT ;  /* 0xffff00007b007812 */ /* 0x000fe200078ec0ff */
[C---:B------:R-:W-:Y:S01]  /*acd0*/  FFMA R47, R71.reuse, R3, R47 ;  /* 0x00000003472f7223 */ /* 0x040fe2000000002f */
[C---:B------:R-:W-:Y:S01]  /*ace0*/  SHF.L.U32 R3, R128.reuse, 0x10, RZ ;  /* 0x0000001080037819 */ /* 0x040fe200000006ff */
[----:B------:R-:W-:Y:S01]  /*acf0*/  FFMA R48, R71, R4, R48 ;  /* 0x0000000447307223 */ /* 0x000fe20000000030 */
[----:B------:R-:W-:Y:S01]  /*ad00*/  SHF.L.U32 R4, R129, 0x10, RZ ;  /* 0x0000001081047819 */ /* 0x000fe200000006ff */
[C---:B------:R-:W-:Y:S01]  /*ad10*/  FFMA R49, R71.reuse, R0, R49 ;  /* 0x0000000047317223 */ /* 0x040fe20000000031 */
[----:B------:R-:W-:Y:S01]  /*ad20*/  LOP3.LUT R0, R128, 0xffff0000, RZ, 0xc0, !PT ;  /* 0xffff000080007812 */ /* 0x000fe200078ec0ff */
[----:B------:R-:W-:Y:S01]  /*ad30*/  FFMA R50, R71, R3, R50 ;  /* 0x0000000347327223 */ /* 0x000fe20000000032 */
[----:B--2---:R-:W-:Y:S01]  /*ad40*/  F2FP.BF16.F32.PACK_AB R8, R35, R34 ;  /* 0x000000222308723e */ /* 0x004fe200000010ff */
[----:B------:R-:W-:Y:S01]  /*ad50*/  FMUL R53, R68, R63 ;  /* 0x0000003f44357220 */ /* 0x000fe20000400000 */
[----:B------:R-:W-:Y:S01]  /*ad60*/  F2FP.BF16.F32.PACK_AB R9, R37, R36 ;  /* 0x000000242509723e */ /* 0x000fe200000010ff */
[----:B------:R-:W-:Y:S01]  /*ad70*/  FFMA R51, R71, R0, R51 ;  /* 0x0000000047337223 */ /* 0x000fe20000000033 */
[----:B------:R-:W-:Y:S01]  /*ad80*/  F2FP.BF16.F32.PACK_AB R10, R39, R38 ;  /* 0x00000026270a723e */ /* 0x000fe200000010ff */
[----:B------:R-:W-:Y:S01]  /*ad90*/  FFMA R52, R71, R4, R52 ;  /* 0x0000000447347223 */ /* 0x000fe20000000034 */
[----:B------:R-:W-:Y:S02]  /*ada0*/  F2FP.BF16.F32.PACK_AB R11, R41, R40 ;  /* 0x00000028290b723e */ /* 0x000fe400000010ff */
[----:B------:R-:W-:Y:S02]  /*adb0*/  LOP3.LUT R0, R129, 0xffff0000, RZ, 0xc0, !PT ;  /* 0xffff000081007812 */ /* 0x000fe400078ec0ff */
[C---:B------:R-:W-:Y:S01]  /*adc0*/  SHF.L.U32 R3, R130.reuse, 0x10, RZ ;  /* 0x0000001082037819 */ /* 0x040fe200000006ff */
[----:B------:R-:W-:Y:S01]  /*add0*/  STS.128 [R160+0x8400], R8 ;  /* 0x00840008a0007388 */ /* 0x000fe20000000c00 */
[----:B------:R-:W-:Y:S01]  /*ade0*/  LOP3.LUT R4, R130, 0xffff0000, RZ, 0xc0, !PT ;  /* 0xffff000082047812 */ /* 0x000fe200078ec0ff */
[----:B------:R-:W-:Y:S01]  /*adf0*/  FFMA R53, R71, R0, R53 ;  /* 0x0000000047357223 */ /* 0x000fe20000000035 */
        /* <DEDUP_REMOVED lines=8> */
[----:B------:R-:W-:Y:S01]  /*ae80*/  STS.128 [R159+0x8400], R12 ;  /* 0x0084000c9f007388 */ /* 0x000fe20000000c00 */
[----:B------:R-:W-:Y:S02]  /*ae90*/  F2FP.BF16.F32.PACK_AB R5, R53, R52 ;  /* 0x000000343505723e */ /* 0x000fe400000010ff */
        /* <DEDUP_REMOVED lines=12> */
[----:B--2---:R-:W2:Y:S01]  /*af60*/  FENCE.VIEW.ASYNC.S ;  /* 0x00000000000073c6 */ /* 0x004ea20000000000 */
[----:B------:R-:W-:Y:S02]  /*af70*/  @P6 PRMT R0, R165, 0x654, R0 ;  /* 0x00000654a5006816 */ /* 0x000fe40000000000 */
[----:B-1----:R-:W-:Y:S01]  /*af80*/  LEA R4, R74, UR46, 0x3 ;  /* 0x0000002e4a047c11 */ /* 0x002fe2000f8e18ff */
[----:B--2---:R-:W-:Y:S06]  /*af90*/  BAR.SYNC.DEFER_BLOCKING 0x1, 0x80 ;  /* 0x0042000000007b1d */ /* 0x004fec0000010000 */
        /* <DEDUP_REMOVED lines=11> */
.L_x_135:
[----:B------:R-:W-:Y:S05]  /*b050*/  BSYNC.RECONVERGENT B0 ;  /* 0x0000000000007941 */ /* 0x000fea0003800200 */
.L_x_134:
[----:B------:R-:W-:Y:S01]  /*b060*/  BAR.SYNC.DEFER_BLOCKING 0x1, 0x80 ;  /* 0x0042000000007b1d */ /* 0x000fe20000010000 */
[----:B------:R-:W-:Y:S02]  /*b070*/  UIADD3 UR4, UPT, UPT, UR47, 0x1, URZ ;  /* 0x000000012f047890 */ /* 0x000fe4000fffe0ff */
[----:B------:R-:W-:Y:S02]  /*b080*/  UISETP.NE.AND UP0, UPT, UR38, URZ, UPT ;  /* 0x000000ff2600728c */ /* 0x000fe4000bf05270 */
[----:B------:R-:W-:Y:S02]  /*b090*/  UISETP.NE.AND UP1, UPT, UR4, 0x4, UPT ;  /* 0x000000040400788c */ /* 0x000fe4000bf25270 */
[----:B------:R-:W-:Y:S02]  /*b0a0*/  USEL UR39, URZ, 0xc0, !UP0 ;  /* 0x000000c0ff277887 */ /* 0x000fe4000c000000 */
[----:B------:R-:W-:Y:S01]  /*b0b0*/  USEL UR52, UR4, URZ, UP1 ;  /* 0x000000ff04347287 */ /* 0x000fe20008800000 */
[----:B------:R1:W-:Y:S01]  /*b0c0*/  @P6 SYNCS.ARRIVE.TRANS64.RED.A1T0 RZ, [R0+URZ], RZ ;  /* 0x000000ff00ff69a7 */ /* 0x0003e200081004ff */
[----:B------:R-:W-:Y:S01]  /*b0d0*/  BSSY B1, `(.L_x_136) ;  /* 0x000001f000017945 */ /* 0x000fe20003800000 */
[----:B------:R-:W2:Y:S02]  /*b0e0*/  @P6 SYNCS.PHASECHK.TRANS64.TRYWAIT P0, [R4+URZ+0x40], R3 ;  /* 0x00004003040065a7 */ /* 0x000ea400080011ff */
[----:B--2---:R-:W-:Y:S01]  /*b0f0*/  @P6 SEL R86, RZ, 0x1, !P0 ;  /* 0x00000001ff566807 */ /* 0x004fe20004000000 */
[----:B-1----:R-:W-:Y:S06]  /*b100*/  @!P6 BRA `(.L_x_137) ;  /* 0x00000000006ce947 */ /* 0x002fec0003800000 */
        /* <DEDUP_REMOVED lines=12> */
.L_x_139:
[----:B------:R-:W-:Y:S05]  /*b1d0*/  BSYNC B0 ;  /* 0x0000000000007941 */ /* 0x000fea0003800000 */
.L_x_138:
[----:B------:R-:W-:Y:S11]  /*b1e0*/  ISETP.NE.AND P0, PT, R87, RZ, PT ;  /* 0x000000ff5700720c */ /* 0x000ff60003f05270 */
[----:B------:R-:W-:Y:S02]  /*b1f0*/  @!UPT UIADD3 URZ, UPT, UPT, URZ, URZ, URZ ;  /* 0x000000fffffff290 */ /* 0x000fe4000fffe0ff */
[----:B------:R2:W3:Y:S01]  /*b200*/  @P0 LDS.128 R76, [R74+UR46+0x400] ;  /* 0x0004002e4a4c0984 */ /* 0x0004e20008000c00 */
[----:B------:R-:W-:Y:S01]  /*b210*/  @P0 IMAD.IADD R84, R84, 0x1, R75 ;  /* 0x0000000154540824 */ /* 0x000fe200078e024b */
[C---:B-1----:R-:W-:Y:S01]  /*b220*/  @P0 IADD3 R4, PT, PT, R85.reuse, R75, RZ ;  /* 0x0000004b55040210 */ /* 0x042fe20007ffe0ff */
[C---:B------:R-:W-:Y:S01]  /*b230*/  @P0 IMAD.IADD R0, R85.reuse, 0x1, R3 ;  /* 0x0000000155000824 */ /* 0x040fe200078e0203 */
[----:B------:R2:W1:Y:S02]  /*b240*/  @P0 LDS.128 R80, [R5+0x400] ;  /* 0x0004000005500984 */ /* 0x0004640000000c00 */
[----:B------:R-:W-:Y:S02]  /*b250*/  @P0 IADD3 R85, PT, PT, R85, R84, RZ ;  /* 0x0000005455550210 */ /* 0x000fe40007ffe0ff */
[----:B------:R2:W4:Y:S04]  /*b260*/  @P0 LDS.128 R88, [R3+0x400] ;  /* 0x0004000003580984 */ /* 0x0005280000000c00 */
[----:B------:R2:W1:Y:S04]  /*b270*/  @P0 LDS.128 R96, [R0+0x400] ;  /* 0x0004000000600984 */ /* 0x0004680000000c00 */
[----:B------:R2:W1:Y:S04]  /*b280*/  @P0 LDS.128 R104, [R75+0x400] ;  /* 0x000400004b680984 */ /* 0x0004680000000c00 */
[----:B------:R2:W1:Y:S04]  /*b290*/  @P0 LDS.128 R112, [R4+0x400] ;  /* 0x0004000004700984 */ /* 0x0004680000000c00 */
[----:B------:R2:W1:Y:S04]  /*b2a0*/  @P0 LDS.128 R120, [R84+0x400] ;  /* 0x0004000054780984 */ /* 0x0004680000000c00 */
[----:B------:R2:W1:Y:S02]  /*b2b0*/  @P0 LDS.128 R128, [R85+0x400] ;  /* 0x0004000055800984 */ /* 0x0004640000000c00 */
.L_x_137:
[----:B------:R-:W-:Y:S05]  /*b2c0*/  BSYNC B1 ;  /* 0x0000000000017941 */ /* 0x000fea0003800000 */
.L_x_136:
[----:B------:R-:W-:Y:S01]  /*b2d0*/  VIADD R16, R69, UR39 ;  /* 0x0000002745107c36 */ /* 0x000fe20008000000 */
[----:B------:R-:W-:Y:S04]  /*b2e0*/  BSSY.RECONVERGENT B6, `(.L_x_141) ;  /* 0x0000015000067945 */ /* 0x000fe80003800200 */
[----:B--2---:R-:W-:Y:S04]  /*b2f0*/  SHF.R.U32.HI R0, RZ, 0x15, R16 ;  /* 0x00000015ff007819 */ /* 0x004fe80000011610 */
[----:B------:R-:W-:Y:S11]  /*b300*/  LOP3.LUT P0, RZ, R0, 0x3, R143, 0x48, !PT ;  /* 0x0000000300ff7812 */ /* 0x000ff6000780488f */
[----:B------:R-:W-:Y:S02]  /*b310*/  @!UPT UIADD3 URZ, UPT, UPT, URZ, URZ, URZ ;  /* 0x000000fffffff290 */ /* 0x000fe4000fffe0ff */
[----:B------:R-:W-:Y:S05]  /*b320*/  @!P0 BRA `(.L_x_142) ;  /* 0x0000000000408947 */ /* 0x000fea0003800000 */
[----:B------:R-:W2:Y:S01]  /*b330*/  LDCU.64 UR8, c[0x4][0x70] ;  /* 0x01000e00ff0877ac */ /* 0x000ea20008000a00 */
[----:B------:R-:W-:Y:S01]  /*b340*/  MOV R15, 0x0 ;  /* 0x00000000000f7802 */ /* 0x000fe20000000f00 */
[----:B------:R-:W-:Y:S02]  /*b350*/  HFMA2 R12, -RZ, RZ, 0, 5.9604644775390625e-08 ;  /* 0x00000001ff0c7431 */ /* 0x000fe400000001ff */
[----:B------:R-:W-:Y:S02]  /*b360*/  IMAD.MOV.U32 R8, RZ, RZ, 0x192 ;  /* 0x00000192ff087424 */ /* 0x000fe400078e00ff */
[----:B------:R-:W-:Y:S01]  /*b370*/  IMAD.MOV.U32 R13, RZ, RZ, RZ ;  /* 0x000000ffff0d7224 */ /* 0x000fe200078e00ff */
[----:B------:R-:W5:Y:S01]  /*b380*/  LDCU.64 UR6, c[0x4][0x78] ;  /* 0x01000f00ff0677ac */ /* 0x000f620008000a00 */
[----:B------:R-:W1:Y:S01]  /*b390*/  LDC.64 R14, c[0x4][R15] ;  /* 0x010000000f0e7b82 */ /* 0x000e620000000a00 */
[----:B------:R-:W3:Y:S01]  /*b3a0*/  LDCU.64 UR4, c[0x4][0x10] ;  /* 0x01000200ff0477ac */ /* 0x000ee20008000a00 */
[----:B--2---:R-:W-:Y:S01]  /*b3b0*/  MOV R5, UR9 ;  /* 0x0000000900057c02 */ /* 0x004fe20008000f00 */
[----:B------:R-:W-:Y:S01]  /*b3c0*/  IMAD.U32 R4, RZ, RZ, UR8 ;  /* 0x00000008ff047e24 */ /* 0x000fe2000f8e00ff */
[----:B-----5:R-:W-:Y:S01]  /*b3d0*/  MOV R7, UR7 ;  /* 0x0000000700077c02 */ /* 0x020fe20008000f00 */
[----:B------:R-:W-:Y:S01]  /*b3e0*/  IMAD.U32 R6, RZ, RZ, UR6 ;  /* 0x00000006ff067e24 */ /* 0x000fe2000f8e00ff */
[----:B---3--:R-:W-:Y:S01]  /*b3f0*/  MOV R11, UR5 ;  /* 0x00000005000b7c02 */ /* 0x008fe20008000f00 */
[----:B------:R-:W-:Y:S02]  /*b400*/  IMAD.U32 R10, RZ, RZ, UR4 ;  /* 0x00000004ff0a7e24 */ /* 0x000fe4000f8e00ff */
[----:B------:R-:W-:Y:S07]  /*b410*/  LEPC R20, `(.L_x_142) ;  /* 0x000000001014794e */ /* 0x000fee0000000000 */
[----:B-1--4-:R-:W-:Y:S05]  /*b420*/  CALL.ABS.NOINC R14 ;  /* 0x000000000e007343 */ /* 0x012fea0003c00000 */
.L_x_142:
[----:B------:R-:W-:Y:S05]  /*b430*/  BSYNC.RECONVERGENT B6 ;  /* 0x0000000000067941 */ /* 0x000fea0003800200 */
.L_x_141:
[----:B---3--:R-:W-:Y:S01]  /*b440*/  SHF.L.U32 R0, R76, 0x10, RZ ;  /* 0x000000104c007819 */ /* 0x008fe200000006ff */
[----:B------:R-:W-:Y:S05]  /*b450*/  WARPSYNC.ALL ;  /* 0x0000000000007948 */ /* 0x000fea0003800000 */
[----:B------:R-:W-:Y:S01]  /*b460*/  R2UR UR4, R16 ;  /* 0x00000000100472ca */ /* 0x000fe200000e0000 */
[----:B------:R-:W-:Y:S01]  /*b470*/  BSSY.RECONVERGENT B0, `(.L_x_143) ;  /* 0x00000fc000007945 */ /* 0x000fe20003800200 */
[----:B------:R-:W-:Y:S02]  /*b480*/  LOP3.LUT R3, R76, 0xffff0000, RZ, 0xc0, !PT ;  /* 0xffff00004c037812 */ /* 0x000fe400078ec0ff */
[C---:B------:R-:W-:Y:S02]  /*b490*/  SHF.L.U32 R69, R77.reuse, 0x10, RZ ;  /* 0x000000104d457819 */ /* 0x040fe400000006ff */
[----:B------:R-:W-:Y:S02]  /*b4a0*/  LOP3.LUT R70, R77, 0xffff0000, RZ, 0xc0, !PT ;  /* 0xffff00004d467812 */ /* 0x000fe400078ec0ff */
[C---:B------:R-:W-:Y:S02]  /*b4b0*/  SHF.L.U32 R72, R78.reuse, 0x10, RZ ;  /* 0x000000104e487819 */ /* 0x040fe400000006ff */
[----:B------:R-:W-:Y:S02]  /*b4c0*/  LOP3.LUT R73, R78, 0xffff0000, RZ, 0xc0, !PT ;  /* 0xffff00004e497812 */ /* 0x000fe400078ec0ff */
[C---:B------:R-:W-:Y:S01]  /*b4d0*/  SHF.L.U32 R74, R79.reuse, 0x10, RZ ;  /* 0x000000104f4a7819 */ /* 0x040fe200000006ff */
[----:B------:R-:W2:Y:S01]  /*b4e0*/  LDTM.x64 R4, tmem[UR4] ;  /* 0x00000004000479ee */ /* 0x000ea20008340000 */
[----:B------:R-:W-:Y:S02]  /*b4f0*/  LOP3.LUT R75, R79, 0xffff0000, RZ, 0xc0, !PT ;  /* 0xffff00004f4b7812 */ /* 0x000fe400078ec0ff */
[C---:B-1----:R-:W-:Y:S02]  /*b500*/  SHF.L.U32 R76, R80.reuse, 0x10, RZ ;  /* 0x00000010504c7819 */ /* 0x042fe400000006ff */
[----:B------:R-:W-:Y:S02]  /*b510*/  LOP3.LUT R77, R80, 0xffff0000, RZ, 0xc0, !PT ;  /* 0xffff0000504d7812 */ /* 0x000fe400078ec0ff */
[C---:B------:R-:W-:Y:S02]  /*b520*/  SHF.L.U32 R78, R81.reuse, 0x10, RZ ;  /* 0x00000010514e7819 */ /* 0x040fe400000006ff */
[----:B------:R-:W-:Y:S02]  /*b530*/  LOP3.LUT R79, R81, 0xffff0000, RZ, 0xc0, !PT ;  /* 0xffff0000514f7812 */ /* 0x000fe400078ec0ff */
[C---:B------:R-:W-:Y:S02]  /*b540*/  SHF.L.U32 R80, R82.reuse, 0x10, RZ ;  /* 0x0000001052507819 */ /* 0x040fe400000006ff */
[----:B------:R-:W-:Y:S02]  /*b550*/  LOP3.LUT R81, R82, 0xffff0000, RZ, 0xc0, !PT ;  /* 0xffff000052517812 */ /* 0x000fe400078ec0ff */
[C---:B------:R-:W-:Y:S02]  /*b560*/  SHF.L.U32 R82, R83.reuse, 0x10, RZ ;  /* 0x0000001053527819 */ /* 0x040fe400000006ff */
[----:B------:R-:W-:Y:S02]  /*b570*/  LOP3.LUT R83, R83, 0xffff0000, RZ, 0xc0, !PT ;  /* 0xffff000053537812 */ /* 0x000fe400078ec0ff */
[C---:B----4-:R-:W-:Y:S02]  /*b580*/  SHF.L.U32 R84, R88.reuse, 0x10, RZ ;  /* 0x0000001058547819 */ /* 0x050fe400000006ff */
[----:B------:R-:W-:Y:S02]  /*b590*/  LOP3.LUT R85, R88, 0xffff0000, RZ, 0xc0, !PT ;  /* 0xffff000058557812 */ /* 0x000fe400078ec0ff */
[C---:B------:R-:W-:Y:S01]  /*b5a0*/  SHF.L.U32 R86, R89.reuse, 0x10, RZ ;  /* 0x0000001059567819 */ /* 0x040fe200000006ff */
[C---:B--2---:R-:W-:Y:S01]  /*b5b0*/  FMUL R4, R68.reuse, R4 ;  /* 0x0000000444047220 */ /* 0x044fe20000400000 */
[----:B------:R-:W-:Y:S01]  /*b5c0*/  LOP3.LUT R87, R89, 0xffff0000, RZ, 0xc0, !PT ;  /* 0xffff000059577812 */ /* 0x000fe200078ec0ff */
[----:B------:R-:W-:Y:S01]  /*b5d0*/  FMUL R5, R68, R5 ;  /* 0x0000000544057220 */ /* 0x000fe20000400000 */
[C---:B------:R-:W-:Y:S01]  /*b5e0*/  SHF.L.U32 R88, R90.reuse, 0x10, RZ ;  /* 0x000000105a587819 */ /* 0x040fe200000006ff */
[C---:B------:R-:W-:Y:S01]  /*b5f0*/  FFMA R4, R71.reuse, R0, R4 ;  /* 0x0000000047047223 */ /* 0x040fe20000000004 */
[----:B------:R-:W-:Y:S01]  /*b600*/  LOP3.LUT R89, R90, 0xffff0000, RZ, 0xc0, !PT ;  /* 0xffff00005a597812 */ /* 0x000fe200078ec0ff */
[----:B------:R-:W-:Y:S01]  /*b610*/  FFMA R5, R71, R3, R5 ;  /* 0x0000000347057223 */ /* 0x000fe20000000005 */
[C---:B------:R-:W-:Y:S01]  /*b620*/  SHF.L.U32 R90, R91.reuse, 0x10, RZ ;  /* 0x000000105b5a7819 */ /* 0x040fe200000006ff */
[C---:B------:R-:W-:Y:S01]  /*b630*/  FMUL R6, R68.reuse, R6 ;  /* 0x0000000644067220 */ /* 0x040fe20000400000 */
[----:B------:R-:W-:Y:S01]  /*b640*/  LOP3.LUT R91, R91, 0xffff0000, RZ, 0xc0, !PT ;  /* 0xffff00005b5b7812 */ /* 0x000fe200078ec0ff */
[----:B------:R-:W-:Y:S01]  /*b650*/  FMUL R7, R68, R7 ;  /* 0x0000000744077220 */ /* 0x000fe20000400000 */
[----:B------:R-:W-:Y:S01]  /*b660*/  F2FP.BF16.F32.PACK_AB R4, R5, R4 ;  /* 0x000000040504723e */ /* 0x000fe200000010ff */
[C---:B------:R-:W-:Y:S01]  /*b670*/  FFMA R6, R71.reuse, R69, R6 ;  /* 0x0000004547067223 */ /* 0x040fe20000000006 */
[C---:B------:R-:W-:Y:S01]  /*b680*/  SHF.L.U32 R92, R96.reuse, 0x10, RZ ;  /* 0x00000010605c7819 */ /* 0x040fe200000006ff */
[----:B------:R-:W-:Y:S01]  /*b690*/  FFMA R7, R71, R70, R7 ;  /* 0x0000004647077223 */ /* 0x000fe20000000007 */
[----:B------:R-:W-:Y:S01]  /*b6a0*/  LOP3.LUT R93, R96, 0xffff0000, RZ, 0xc0, !PT ;  /* 0xffff0000605d7812 */ /* 0x000fe200078ec0ff */
[C---:B------:R-:W-:Y:S01]  /*b6b0*/  FMUL R8, R68.reuse, R8 ;  /* 0x0000000844087220 */ /* 0x040fe20000400000 */
[----:B------:R-:W-:Y:S01]  /*b6c0*/  SHF.L.U32 R94, R97, 0x10, RZ ;  /* 0x00000010615e7819 */ /* 0x000fe200000006ff */
[----:B------:R-:W-:Y:S01]  /*b6d0*/  FMUL R9, R68, R9 ;  /* 0x0000000944097220 */ /* 0x000fe20000400000 */
[----:B------:R-:W-:Y:S01]  /*b6e0*/  F2FP.BF16.F32.PACK_AB R5, R7, R6 ;  /* 0x000000060705723e */ /* 0x000fe200000010ff */
[----:B------:R-:W-:Y:S01]  /*b6f0*/  FFMA R8, R71, R72, R8 ;  /* 0x0000004847087223 */ /* 0x000fe20000000008 */
[----:B------:R-:W-:Y:S01]  /*b700*/  LOP3.LUT R95, R97, 0xffff0000, RZ, 0xc0, !PT ;  /* 0xffff0000615f7812 */ /* 0x000fe200078ec0ff */
[----:B------:R-:W-:Y:S01]  /*b710*/  FFMA R9, R71, R73, R9 ;  /* 0x0000004947097223 */ /* 0x000fe20000000009 */
[----:B------:R-:W-:Y:S01]  /*b720*/  SHF.L.U32 R96, R98, 0x10, RZ ;  /* 0x0000001062607819 */ /* 0x000fe200000006ff */
[----:B------:R-:W-:Y:S01]  /*b730*/  FMUL R10, R68, R10 ;  /* 0x0000000a440a7220 */ /* 0x000fe20000400000 */
[----:B------:R-:W-:Y:S01]  /*b740*/  LOP3.LUT R97, R98, 0xffff0000, RZ, 0xc0, !PT ;  /* 0xffff000062617812 */ /* 0x000fe200078ec0ff */
[C---:B------:R-:W-:Y:S01]  /*b750*/  FMUL R11, R68.reuse, R11 ;  /* 0x0000000b440b7220 */ /* 0x040fe20000400000 */
[----:B------:R-:W-:Y:S01]  /*b760*/  F2FP.BF16.F32.PACK_AB R6, R9, R8 ;  /* 0x000000080906723e */ /* 0x000fe200000010ff */
[----:B------:R-:W-:Y:S01]  /*b770*/  FFMA R10, R71, R74, R10 ;  /* 0x0000004a470a7223 */ /* 0x000fe2000000000a */
[----:B------:R-:W-:Y:S01]  /*b780*/  SHF.L.U32 R98, R99, 0x10, RZ ;  /* 0x0000001063627819 */ /* 0x000fe200000006ff */
[----:B------:R-:W-:Y:S01]  /*b790*/  FFMA R11, R71, R75, R11 ;  /* 0x0000004b470b7223 */ /* 0x000fe2000000000b */
[----:B------:R-:W-:Y:S01]  /*b7a0*/  LOP3.LUT R99, R99, 0xffff0000, RZ, 0xc0, !PT ;  /* 0xffff000063637812 */ /* 0x000fe200078ec0ff */
[----:B------:R-:W-:Y:S01]  /*b7b0*/  FMUL R0, R68, R12 ;  /* 0x0000000c44007220 */ /* 0x000fe20000400000 */
[----:B------:R-:W-:Y:S01]  /*b7c0*/  SHF.L.U32 R100, R104, 0x10, RZ ;  /* 0x0000001068647819 */ /* 0x000fe200000006ff */
[C---:B------:R-:W-:Y:S01]  /*b7d0*/  FMUL R3, R68.reuse, R13 ;  /* 0x0000000d44037220 */ /* 0x040fe20000400000 */
[----:B------:R-:W-:Y:S01]  /*b7e0*/  F2FP.BF16.F32.PACK_AB R7, R11, R10 ;  /* 0x0000000a0b07723e */ /* 0x000fe200000010ff */
[----:B------:R-:W-:Y:S01]  /*b7f0*/  FMUL R14, R68, R14 ;  /* 0x0000000e440e7220 */ /* 0x000fe20000400000 */
[----:B------:R-:W-:Y:S01]  /*b800*/  LOP3.LUT R101, R104, 0xffff0000, RZ, 0xc0, !PT ;  /* 0xffff000068657812 */ /* 0x000fe200078ec0ff */
[C---:B------:R-:W-:Y:S01]  /*b810*/  FMUL R15, R68.reuse, R15 ;  /* 0x0000000f440f7220 */ /* 0x040fe20000400000 */
[----:B------:R-:W-:Y:S01]  /*b820*/  SHF.L.U32 R102, R105, 0x10, RZ ;  /* 0x0000001069667819 */ /* 0x000fe200000006ff */
[----:B------:R-:W-:Y:S01]  /*b830*/  FFMA R0, R71, R76, R0 ;  /* 0x0000004c47007223 */ /* 0x000fe20000000000 */
[----:B------:R-:W-:Y:S01]  /*b840*/  LOP3.LUT R103, R105, 0xffff0000, RZ, 0xc0, !PT ;  /* 0xffff000069677812 */ /* 0x000fe200078ec0ff */
[----:B------:R-:W-:Y:S01]  /*b850*/  FMUL R12, R68, R16 ;  /* 0x00000010440c7220 */ /* 0x000fe20000400000 */
[C---:B------:R-:W-:Y:S01]  /*b860*/  SHF.L.U32 R104, R106.reuse, 0x10, RZ ;  /* 0x000000106a687819 */ /* 0x040fe200000006ff */
[----:B------:R-:W-:Y:S01]  /*b870*/  FFMA R3, R71, R77, R3 ;  /* 0x0000004d47037223 */ /* 0x000fe20000000003 */
[----:B------:R-:W-:Y:S01]  /*b880*/  LOP3.LUT R105, R106, 0xffff0000, RZ, 0xc0, !PT ;  /* 0xffff00006a697812 */ /* 0x000fe200078ec0ff */
[C---:B------:R-:W-:Y:S01]  /*b890*/  FMUL R13, R68.reuse, R17 ;  /* 0x00000011440d7220 */ /* 0x040fe20000400000 */
[----:B------:R-:W-:Y:S01]  /*b8a0*/  SHF.L.U32 R106, R107, 0x10, RZ ;  /* 0x000000106b6a7819 */ /* 0x000fe200000006ff */
[----:B------:R-:W-:Y:S01]  /*b8b0*/  FFMA R14, R71, R78, R14 ;  /* 0x0000004e470e7223 */ /* 0x000fe2000000000e */
[----:B------:R-:W-:Y:S01]  /*b8c0*/  F2FP.BF16.F32.PACK_AB R8, R3, R0 ;  /* 0x000000000308723e */ /* 0x000fe200000010ff */
[----:B------:R-:W-:Y:S01]  /*b8d0*/  FMUL R18, R68, R18 ;  /* 0x0000001244127220 */ /* 0x000fe20000400000 */
[----:B------:R-:W-:Y:S01]  /*b8e0*/  LOP3.LUT R107, R107, 0xffff0000, RZ, 0xc0, !PT ;  /* 0xffff00006b6b7812 */ /* 0x000fe200078ec0ff */
[----:B------:R-:W-:Y:S01]  /*b8f0*/  FFMA R15, R71, R79, R15 ;  /* 0x0000004f470f7223 */ /* 0x000fe2000000000f */
[----:B------:R-:W-:Y:S01]  /*b900*/  SHF.L.U32 R108, R112, 0x10, RZ ;  /* 0x00000010706c7819 */ /* 0x000fe200000006ff */
[----:B------:R-:W-:Y:S01]  /*b910*/  FMUL R19, R68, R19 ;  /* 0x0000001344137220 */ /* 0x000fe20000400000 */
[----:B------:R-:W-:Y:S01]  /*b920*/  LOP3.LUT R109, R112, 0xffff0000, RZ, 0xc0, !PT ;  /* 0xffff0000706d7812 */ /* 0x000fe200078ec0ff */
[----:B------:R1:W-:Y:S01]  /*b930*/  STS.128 [R164+UR46+0xc400], R4 ;  /* 0x00c40004a4007988 */ /* 0x0003e20008000c2e */
[----:B------:R-:W-:Y:S01]  /*b940*/  F2FP.BF16.F32.PACK_AB R9, R15, R14 ;  /* 0x0000000e0f09723e */ /* 0x000fe200000010ff */
[C---:B------:R-:W-:Y:S01]  /*b950*/  FFMA R12, R71.reuse, R80, R12 ;  /* 0x00000050470c7223 */ /* 0x040fe2000000000c */
[C---:B------:R-:W-:Y:S01]  /*b960*/  FFMA R13, R71.reuse, R81, R13 ;  /* 0x00000051470d7223 */ /* 0x040fe2000000000d */
[----:B------:R-:W-:Y:S01]  /*b970*/  FFMA R18, R71, R82, R18 ;  /* 0x0000005247127223 */ /* 0x000fe20000000012 */
[----:B------:R-:W-:Y:S01]  /*b980*/  SHF.L.U32 R110, R113, 0x10, RZ ;  /* 0x00000010716e7819 */ /* 0x000fe200000006ff */
[----:B------:R-:W-:Y:S01]  /*b990*/  FFMA R19, R71, R83, R19 ;  /* 0x0000005347137223 */ /* 0x000fe20000000013 */
[C---:B------:R-:W-:Y:S01]  /*b9a0*/  FMUL R16, R68.reuse, R20 ;  /* 0x0000001444107220 */ /* 0x040fe20000400000 */
[----:B------:R-:W-:Y:S01]  /*b9b0*/  F2FP.BF16.F32.PACK_AB R10, R13, R12 ;  /* 0x0000000c0d0a723e */ /* 0x000fe200000010ff */
[C---:B------:R-:W-:Y:S01]  /*b9c0*/  FMUL R17, R68.reuse, R21 ;  /* 0x0000001544117220 */ /* 0x040fe20000400000 */
[C---:B------:R-:W-:Y:S01]  /*b9d0*/  FMUL R22, R68.reuse, R22 ;  /* 0x0000001644167220 */ /* 0x040fe20000400000 */
[----:B------:R-:W-:Y:S01]  /*b9e0*/  F2FP.BF16.F32.PACK_AB R11, R19, R18 ;  /* 0x00000012130b723e */ /* 0x000fe200000010ff */
[C---:B------:R-:W-:Y:S01]  /*b9f0*/  FFMA R16, R71.reuse, R84, R16 ;  /* 0x0000005447107223 */ /* 0x040fe20000000010 */
[----:B------:R-:W-:Y:S01]  /*ba00*/  FFMA R17, R71, R85, R17 ;  /* 0x0000005547117223 */ /* 0x000fe20000000011 */
[----:B------:R-:W-:Y:S01]  /*ba10*/  LOP3.LUT R111, R113, 0xffff0000, RZ, 0xc0, !PT ;  /* 0xffff0000716f7812 */ /* 0x000fe200078ec0ff */
[----:B------:R-:W-:Y:S01]  /*ba20*/  FFMA R22, R71, R86, R22 ;  /* 0x0000005647167223 */ /* 0x000fe20000000016 */
[----:B------:R1:W-:Y:S01]  /*ba30*/  STS.128 [R163+0xc400], R8 ;  /* 0x00c40008a3007388 */ /* 0x0003e20000000c00 */
[C---:B------:R-:W-:Y:S01]  /*ba40*/  FMUL R23, R68.reuse, R23 ;  /* 0x0000001744177220 */ /* 0x040fe20000400000 */
[----:B------:R-:W-:Y:S01]  /*ba50*/  F2FP.BF16.F32.PACK_AB R16, R17, R16 ;  /* 0x000000101110723e */ /* 0x000fe200000010ff */
[C---:B------:R-:W-:Y:S01]  /*ba60*/  FMUL R20, R68.reuse, R24 ;  /* 0x0000001844147220 */ /* 0x040fe20000400000 */
[----:B------:R-:W-:Y:S01]  /*ba70*/  FMUL R21, R68, R25 ;  /* 0x0000001944157220 */ /* 0x000fe20000400000 */
[C---:B------:R-:W-:Y:S01]  /*ba80*/  SHF.L.U32 R112, R114.reuse, 0x10, RZ ;  /* 0x0000001072707819 */ /* 0x040fe200000006ff */
[C---:B------:R-:W-:Y:S01]  /*ba90*/  FFMA R23, R71.reuse, R87, R23 ;  /* 0x0000005747177223 */ /* 0x040fe20000000017 */
[C---:B------:R-:W-:Y:S01]  /*baa0*/  FFMA R20, R71.reuse, R88, R20 ;  /* 0x0000005847147223 */ /* 0x040fe20000000014 */
[----:B------:R-:W-:Y:S01]  /*bab0*/  LOP3.LUT R113, R114, 0xffff0000, RZ, 0xc0, !PT ;  /* 0xffff000072717812 */ /* 0x000fe200078ec0ff */
        /* <DEDUP_REMOVED lines=8> */
[----:B------:R-:W-:Y:S01]  /*bb40*/  SHF.L.U32 R114, R115, 0x10, RZ ;  /* 0x0000001073727819 */ /* 0x000fe200000006ff */
[----:B------:R-:W-:Y:S01]  /*bb50*/  FFMA R24, R71, R92, R24 ;  /* 0x0000005c47187223 */ /* 0x000fe20000000018 */
[C---:B------:R-:W-:Y:S01]  /*bb60*/  FMUL R25, R68.reuse, R29 ;  /* 0x0000001d44197220 */ /* 0x040fe20000400000 */
[----:B------:R-:W-:Y:S01]  /*bb70*/  LOP3.LUT R115, R115, 0xffff0000, RZ, 0xc0, !PT ;  /* 0xffff000073737812 */ /* 0x000fe200078ec0ff */
[C---:B------:R-:W-:Y:S01]  /*bb80*/  FMUL R30, R68.reuse, R30 ;  /* 0x0000001e441e7220 */ /* 0x040fe20000400000 */
[----:B------:R-:W-:Y:S01]  /*bb90*/  F2FP.BF16.F32.PACK_AB R19, R27, R26 ;  /* 0x0000001a1b13723e */ /* 0x000fe200000010ff */
[C---:B------:R-:W-:Y:S01]  /*bba0*/  FFMA R25, R71.reuse, R93, R25 ;  /* 0x0000005d47197223 */ /* 0x040fe20000000019 */
[----:B------:R-:W-:Y:S01]  /*bbb0*/  FMUL R31, R68, R31 ;  /* 0x0000001f441f7220 */ /* 0x000fe20000400000 */
[----:B------:R-:W-:Y:S01]  /*bbc0*/  FFMA R30, R71, R94, R30 ;  /* 0x0000005e471e7223 */ /* 0x000fe2000000001e */
[----:B------:R-:W-:Y:S01]  /*bbd0*/  SHF.L.U32 R116, R120, 0x10, RZ ;  /* 0x0000001078747819 */ /* 0x000fe200000006ff */
[----:B------:R1:W-:Y:S01]  /*bbe0*/  STS.128 [R162+0xc400], R16 ;  /* 0x00c40010a2007388 */ /* 0x0003e20000000c00 */
[----:B------:R-:W-:Y:S01]  /*bbf0*/  F2FP.BF16.F32.PACK_AB R24, R25, R24 ;  /* 0x000000181918723e */ /* 0x000fe200000010ff */
[C---:B------:R-:W-:Y:S01]  /*bc00*/  FFMA R31, R71.reuse, R95, R31 ;  /* 0x0000005f471f7223 */ /* 0x040fe2000000001f */
[C---:B------:R-:W-:Y:S01]  /*bc10*/  FMUL R28, R68.reuse, R32 ;  /* 0x00000020441c7220 */ /* 0x040fe20000400000 */
[C---:B------:R-:W-:Y:S01]  /*bc20*/  FMUL R29, R68.reuse, R33 ;  /* 0x00000021441d7220 */ /* 0x040fe20000400000 */
[----:B------:R-:W-:Y:S01]  /*bc30*/  FMUL R34, R68, R34 ;  /* 0x0000002244227220 */ /* 0x000fe20000400000 */
[----:B------:R-:W-:Y:S01]  /*bc40*/  LOP3.LUT R117, R120, 0xffff0000, RZ, 0xc0, !PT ;  /* 0xffff000078757812 */ /* 0x000fe200078ec0ff */
[----:B------:R-:W-:Y:S01]  /*bc50*/  FFMA R28, R71, R96, R28 ;  /* 0x00000060471c7223 */ /* 0x000fe2000000001c */
[----:B------:R-:W-:Y:S01]  /*bc60*/  F2FP.BF16.F32.PACK_AB R25, R31, R30 ;  /* 0x0000001e1f19723e */ /* 0x000fe200000010ff */
[C---:B------:R-:W-:Y:S01]  /*bc70*/  FFMA R29, R71.reuse, R97, R29 ;  /* 0x00000061471d7223 */ /* 0x040fe2000000001d */
[----:B------:R-:W-:Y:S01]  /*bc80*/  FFMA R34, R71, R98, R34 ;  /* 0x0000006247227223 */ /* 0x000fe20000000022 */
[C---:B------:R-:W-:Y:S01]  /*bc90*/  FMUL R35, R68.reuse, R35 ;  /* 0x0000002344237220 */ /* 0x040fe20000400000 */
[----:B------:R-:W-:Y:S01]  /*bca0*/  SHF.L.U32 R118, R121, 0x10, RZ ;  /* 0x0000001079767819 */ /* 0x000fe200000006ff */
[C---:B------:R-:W-:Y:S01]  /*bcb0*/  FMUL R32, R68.reuse, R36 ;  /* 0x0000002444207220 */ /* 0x040fe20000400000 */
[----:B------:R-:W-:Y:S01]  /*bcc0*/  F2FP.BF16.F32.PACK_AB R26, R29, R28 ;  /* 0x0000001c1d1a723e */ /* 0x000fe200000010ff */
[C---:B------:R-:W-:Y:S01]  /*bcd0*/  FFMA R35, R71.reuse, R99, R35 ;  /* 0x0000006347237223 */ /* 0x040fe20000000023 */
[C---:B------:R-:W-:Y:S01]  /*bce0*/  FMUL R33, R68.reuse, R37 ;  /* 0x0000002544217220 */ /* 0x040fe20000400000 */
[----:B------:R-:W-:Y:S01]  /*bcf0*/  FFMA R32, R71, R100, R32 ;  /* 0x0000006447207223 */ /* 0x000fe20000000020 */
        /* <DEDUP_REMOVED lines=29> */
[C---:B------:R-:W-:Y:S01]  /*bed0*/  FMUL R47, R68.reuse, R47 ;  /* 0x0000002f442f7220 */ /* 0x040fe20000400000 */
[C---:B------:R-:W-:Y:S01]  /*bee0*/  FMUL R44, R68.reuse, R48 ;  /* 0x00000030442c7220 */ /* 0x040fe20000400000 */
[----:B------:R-:W-:Y:S01]  /*bef0*/  FMUL R45, R68, R49 ;  /* 0x00000031442d7220 */ /* 0x000fe20000400000 */
[----:B------:R1:W-:Y:S01]  /*bf00*/  STS.128 [R149+0xc400], R32 ;  /* 0x00c4002095007388 */ /* 0x0003e20000000c00 */
[C---:B------:R-:W-:Y:S01]  /*bf10*/  SHF.L.U32 R124, R128.reuse, 0x10, RZ ;  /* 0x00000010807c7819 */ /* 0x040fe200000006ff */
[----:B------:R-:W-:Y:S01]  /*bf20*/  FFMA R46, R71, R110, R46 ;  /* 0x0000006e472e7223 */ /* 0x000fe2000000002e */
[----:B------:R-:W-:Y:S01]  /*bf30*/  F2FP.BF16.F32.PACK_AB R40, R41, R40 ;  /* 0x000000282928723e */ /* 0x000fe200000010ff */
[C---:B------:R-:W-:Y:S01]  /*bf40*/  FFMA R47, R71.reuse, R111, R47 ;  /* 0x0000006f472f7223 */ /* 0x040fe2000000002f */
[C---:B------:R-:W-:Y:S01]  /*bf50*/  FFMA R44, R71.reuse, R112, R44 ;  /* 0x00000070472c7223 */ /* 0x040fe2000000002c */
[----:B------:R-:W-:Y:S01]  /*bf60*/  LOP3.LUT R125, R128, 0xffff0000, RZ, 0xc0, !PT ;  /* 0xffff0000807d7812 */ /* 0x000fe200078ec0ff */
[C---:B------:R-:W-:Y:S01]  /*bf70*/  FFMA R45, R71.reuse, R113, R45 ;  /* 0x00000071472d7223 */ /* 0x040fe2000000002d */
        /* <DEDUP_REMOVED lines=14> */
[----:B------:R-:W-:Y:S01]  /*c060*/  FFMA R55, R71, R119, R55 ;  /* 0x0000007747377223 */ /* 0x000fe20000000037 */
[C---:B------:R-:W-:Y:S01]  /*c070*/  FMUL R59, R68.reuse, R59 ;  /* 0x0000003b443b7220 */ /* 0x040fe20000400000 */
[----:B------:R-:W-:Y:S01]  /*c080*/  F2FP.BF16.F32.PACK_AB R41, R47, R46 ;  /* 0x0000002e2f29723e */ /* 0x000fe200000010ff */
[----:B------:R-:W-:Y:S01]  /*c090*/  FFMA R52, R71, R120, R52 ;  /* 0x0000007847347223 */ /* 0x000fe20000000034 */
[----:B------:R-:W-:Y:S01]  /*c0a0*/  F2FP.BF16.F32.PACK_AB R42, R45, R44 ;  /* 0x0000002c2d2a723e */ /* 0x000fe200000010ff */
[C---:B------:R-:W-:Y:S01]  /*c0b0*/  FMUL R56, R68.reuse, R60 ;  /* 0x0000003c44387220 */ /* 0x040fe20000400000 */
[----:B------:R-:W-:Y:S01]  /*c0c0*/  F2FP.BF16.F32.PACK_AB R43, R51, R50 ;  /* 0x00000032332b723e */ /* 0x000fe200000010ff */
[----:B------:R-:W-:Y:S01]  /*c0d0*/  FFMA R53, R71, R121, R53 ;  /* 0x0000007947357223 */ /* 0x000fe20000000035 */
[----:B------:R-:W-:Y:S01]  /*c0e0*/  SHF.L.U32 R126, R129, 0x10, RZ ;  /* 0x00000010817e7819 */ /* 0x000fe200000006ff */
[C---:B------:R-:W-:Y:S01]  /*c0f0*/  FMUL R57, R68.reuse, R61 ;  /* 0x0000003d44397220 */ /* 0x040fe20000400000 */
[----:B------:R-:W-:Y:S01]  /*c100*/  FFMA R58, R71, R122, R58 ;  /* 0x0000007a473a7223 */ /* 0x000fe2000000003a */
[----:B------:R1:W-:Y:S01]  /*c110*/  STS.128 [R160+0xc400], R40 ;  /* 0x00c40028a0007388 */ /* 0x0003e20000000c00 */
[----:B------:R-:W-:Y:S01]  /*c120*/  LOP3.LUT R127, R129, 0xffff0000, RZ, 0xc0, !PT ;  /* 0xffff0000817f7812 */ /* 0x000fe200078ec0ff */
[----:B------:R-:W-:Y:S01]  /*c130*/  FMUL R62, R68, R62 ;  /* 0x0000003e443e7220 */ /* 0x000fe20000400000 */
[C---:B------:R-:W-:Y:S01]  /*c140*/  FFMA R59, R71.reuse, R123, R59 ;  /* 0x0000007b473b7223 */ /* 0x040fe2000000003b */
[----:B------:R-:W-:Y:S01]  /*c150*/  SHF.L.U32 R128, R130, 0x10, RZ ;  /* 0x0000001082807819 */ /* 0x000fe200000006ff */
[----:B------:R-:W-:Y:S01]  /*c160*/  FMUL R63, R68, R63 ;  /* 0x0000003f443f7220 */ /* 0x000fe20000400000 */
[C---:B------:R-:W-:Y:S01]  /*c170*/  FFMA R56, R71.reuse, R124, R56 ;  /* 0x0000007c47387223 */ /* 0x040fe20000000038 */
[----:B------:R-:W-:Y:S01]  /*c180*/  LOP3.LUT R129, R130, 0xffff0000, RZ, 0xc0, !PT ;  /* 0xffff000082817812 */ /* 0x000fe200078ec0ff */
[C---:B------:R-:W-:Y:S01]  /*c190*/  FMUL R60, R68.reuse, R64 ;  /* 0x00000040443c7220 */ /* 0x040fe20000400000 */
[----:B------:R-:W-:Y:S01]  /*c1a0*/  FFMA R57, R71, R125, R57 ;  /* 0x0000007d47397223 */ /* 0x000fe20000000039 */
[----:B------:R-:W-:Y:S01]  /*c1b0*/  SHF.L.U32 R130, R131, 0x10, RZ ;  /* 0x0000001083827819 */ /* 0x000fe200000006ff */
[C---:B------:R-:W-:Y:S01]  /*c1c0*/  FMUL R61, R68.reuse, R65 ;  /* 0x00000041443d7220 */ /* 0x040fe20000400000 */
        /* <DEDUP_REMOVED lines=17> */
[----:B------:R-:W-:Y:S02]  /*c2e0*/  F2FP.BF16.F32.PACK_AB R59, R67, R66 ;  /* 0x00000042433b723e */ /* 0x000fe400000010ff */
[----:B------:R-:W-:Y:S03]  /*c2f0*/  ISETP.NE.AND P0, PT, R154, RZ, PT ;  /* 0x000000ff9a00720c */ /* 0x000fe60003f05270 */
[----:B------:R1:W-:Y:S01]  /*c300*/  STS.128 [R158+0xc400], R56 ;  /* 0x00c400389e007388 */ /* 0x0003e20000000c00 */
[----:B------:R-:W-:Y:S01]  /*c310*/  @!PT LDS RZ, [RZ] ;  /* 0x00000000fffff984 */ /* 0x000fe20000000800 */
[----:B------:R-:W-:Y:S01]  /*c320*/  @!PT LDS RZ, [RZ] ;  /* 0x00000000fffff984 */ /* 0x000fe20000000800 */
[----:B------:R-:W-:Y:S01]  /*c330*/  @!PT LDS RZ, [RZ] ;  /* 0x00000000fffff984 */ /* 0x000fe20000000800 */
[----:B------:R-:W-:Y:S01]  /*c340*/  @!PT LDS RZ, [RZ] ;  /* 0x00000000fffff984 */ /* 0x000fe20000000800 */
[----:B------:R2:W-:Y:S07]  /*c350*/  MEMBAR.ALL.CTA ;  /* 0x0000000000007992 */ /* 0x0005ee0000008000 */
[----:B--2---:R-:W2:Y:S02]  /*c360*/  FENCE.VIEW.ASYNC.S ;  /* 0x00000000000073c6 */ /* 0x004ea40000000000 */
[----:B--2---:R-:W-:Y:S06]  /*c370*/  BAR.SYNC.DEFER_BLOCKING 0x1, 0x80 ;  /* 0x0042000000007b1d */ /* 0x004fec0000010000 */
[----:B------:R-:W-:Y:S05]  /*c380*/  @P0 BRA `(.L_x_144) ;  /* 0x0000000000280947 */ /* 0x000fea0003800000 */
[----:B------:R-:W2:Y:S01]  /*c390*/  LDCU.64 UR6, c[0x0][0x348] ;  /* 0x00006900ff0677ac */ /* 0x000ea20008000a00 */
[----:B------:R-:W-:Y:S02]  /*c3a0*/  UIADD3 UR9, UPT, UPT, UR53, UR39, URZ ;  /* 0x0000002735097290 */ /* 0x000fe4000fffe0ff */
[----:B------:R-:W-:Y:S01]  /*c3b0*/  UIADD3 UR8, UPT, UPT, UR46, 0xc400, URZ ;  /* 0x0000c4002e087890 */ /* 0x000fe2000fffe0ff */
[----:B------:R-:W-:Y:S01]  /*c3c0*/  UMOV UR10, UR50 ;  /* 0x00000032000a7c82 */ /* 0x000fe20008000000 */
[----:B------:R-:W-:Y:S01]  /*c3d0*/  UMOV UR11, UR44 ;  /* 0x0000002c000b7c82 */ /* 0x000fe20008000000 */
[----:B--2---:R-:W-:Y:S04]  /*c3e0*/  UIADD3 UR4, UP0, UPT, UR6, 0xa80, URZ ;  /* 0x00000a8006047890 */ /* 0x004fe8000ff1e0ff */
[----:B------:R-:W-:Y:S09]  /*c3f0*/  UIADD3.X UR5, UPT, UPT, URZ, UR7, URZ, UP0, !UPT ;  /* 0x00000007ff057290 */ /* 0x000ff200087fe4ff */
[----:B------:R2:W-:Y:S01]  /*c400*/  UTMASTG.3D [UR8], [UR4] ;  /* 0x00000008040073b5 */ /* 0x0005e20008010000 */
[----:B------:R0:W-:Y:S01]  /*c410*/  UTMACMDFLUSH ;  /* 0x00000000000079b7 */ /* 0x0001e20000000000 */
[----:B--2---:R-:W-:Y:S04]  /*c420*/  DEPBAR.LE SB0, 0x1 ;  /* 0x000080400000791a */ /* 0x004fe80000000000 */
.L_x_144:
[----:B------:R-:W-:Y:S05]  /*c430*/  BSYNC.RECONVERGENT B0 ;  /* 0x0000000000007941 */ /* 0x000fea0003800200 */
.L_x_143:
[----:B------:R-:W-:Y:S01]  /*c440*/  BAR.SYNC.DEFER_BLOCKING 0x1, 0x80 ;  /* 0x0042000000007b1d */ /* 0x000fe20000010000 */
[----:B------:R-:W-:Y:S09]  /*c450*/  UISETP.NE.AND UP0, UPT, UR54, -0x4, UPT ;  /* 0xfffffffc3600788c */ /* 0x000ff2000bf05270 */
[----:B------:R-:W-:Y:S05]  /*c460*/  BRA.U !UP0, `(.L_x_145) ;  /* 0x0000000108247547 */ /* 0x000fea000b800000 */
[----:B------:R-:W-:Y:S01]  /*c470*/  ISETP.NE.AND P0, PT, R157, RZ, PT ;  /* 0x000000ff9d00720c */ /* 0x000fe20003f05270 */
[----:B------:R-:W-:Y:S01]  /*c480*/  IMAD.U32 R0, RZ, RZ, UR52 ;  /* 0x00000034ff007e24 */ /* 0x000fe2000f8e00ff */
[----:B------:R-:W-:Y:S04]  /*c490*/  UIADD3 UR4, UPT, UPT, UR52, 0x1, URZ ;  /* 0x0000000134047890 */ /* 0x000fe8000fffe0ff */
[----:B------:R-:W-:Y:S04]  /*c4a0*/  UISETP.NE.AND UP0, UPT, UR4, 0x4, UPT ;  /* 0x000000040400788c */ /* 0x000fe8000bf05270 */
[----:B------:R-:W-:Y:S03]  /*c4b0*/  USEL UR52, UR4, URZ, UP0 ;  /* 0x000000ff04347287 */ /* 0x000fe60008000000 */
[----:B------:R-:W-:Y:S05]  /*c4c0*/  @P0 LEA R0, R0, UR46, 0x3 ;  /* 0x0000002e00000c11 */ /* 0x000fea000f8e18ff */
[----:B------:R-:W-:Y:S05]  /*c4d0*/  @P0 VIADD R0, R0, 0x60 ;  /* 0x0000006000000836 */ /* 0x000fea0000000000 */
[----:B------:R-:W-:Y:S04]  /*c4e0*/  @P0 PRMT R0, R165, 0x654, R0 ;  /* 0x00000654a5000816 */ /* 0x000fe80000000000 */
[----:B------:R2:W-:Y:S03]  /*c4f0*/  @P0 SYNCS.ARRIVE.TRANS64.RED.A1T0 RZ, [R0+URZ], RZ ;  /* 0x000000ff00ff09a7 */ /* 0x0005e600081004ff */
.L_x_145:
[----:B------:R-:W-:Y:S01]  /*c500*/  R2UR UR6, R156 ;  /* 0x000000009c0672ca */ /* 0x000fe200000e0000 */
[----:B------:R-:W-:Y:S01]  /*c510*/  UIADD3 UR54, UPT, UPT, UR54, 0x4, URZ ;  /* 0x0000000436367890 */ /* 0x000fe2000fffe0ff */
[----:B------:R-:W-:Y:S01]  /*c520*/  R2UR UR5, R144 ;  /* 0x00000000900572ca */ /* 0x000fe200000e0000 */
[----:B------:R-:W-:Y:S01]  /*c530*/  ULOP3.LUT UR38, UR38, 0x1, URZ, 0x3c, !UPT ;  /* 0x0000000126267892 */ /* 0x000fe2000f8e3cff */
[----:B------:R-:W-:Y:S01]  /*c540*/  R2UR UR4, R145 ;  /* 0x00000000910472ca */ /* 0x000fe200000e0000 */
[----:B------:R-:W-:Y:S01]  /*c550*/  UMOV UR44, UR63 ;  /* 0x0000003f002c7c82 */ /* 0x000fe20008000000 */
[C---:B------:R-:W-:Y:S04]  /*c560*/  ISETP.NE.AND P0, PT, R148.reuse, 0x2, PT ;  /* 0x000000029400780c */ /* 0x040fe80003f05270 */
[----:B--2---:R-:W-:Y:S02]  /*c570*/  SEL R0, RZ, 0x1, P0 ;  /* 0x00000001ff007807 */ /* 0x004fe40000000000 */
[----:B------:R-:W-:Y:S01]  /*c580*/  SEL R148, R148, RZ, P0 ;  /* 0x000000ff94947207 */ /* 0x000fe20000000000 */
[----:B------:R-:W-:Y:S01]  /*c590*/  UISETP.NE.AND UP0, UPT, UR6, URZ, UPT ;  /* 0x000000ff0600728c */ /* 0x000fe2000bf05270 */
[----:B------:R-:W-:Y:S01]  /*c5a0*/  LOP3.LUT R150, R150, R0, RZ, 0x3c, !PT ;  /* 0x0000000096967212 */ /* 0x000fe200078e3cff */
[----:B------:R-:W-:Y:S02]  /*c5b0*/  UIADD3 UR16, UPT, UPT, UR36, UR5, URZ ;  /* 0x0000000524107290 */ /* 0x000fe4000fffe0ff */
[----:B------:R-:W-:Y:S05]  /*c5c0*/  UIADD3 UR20, UPT, UPT, UR37, UR4, URZ ;  /* 0x0000000425147290 */ /* 0x000fea000fffe0ff */
[----:B------:R-:W-:Y:S07]  /*c5d0*/  BRA.U UP0, `(.L_x_146) ;  /* 0xffffff9d00a47547 */ /* 0x000fee000b83ffff */
[----:B------:R-:W2:Y:S01]  /*c5e0*/  S2UR UR4, SR_CgaCtaId ;  /* 0x00000000000479c3 */ /* 0x000ea20000008800 */
[----:B------:R-:W3:Y:S01]  /*c5f0*/  LDCU.64 UR6, c[0x0][0xc90] ;  /* 0x00019200ff0677ac */ /* 0x000ee20008000a00 */
[----:B------:R-:W-:Y:S01]  /*c600*/  UIADD3 UR8, UPT, UPT, UR46, 0xe0, URZ ;  /* 0x000000e02e087890 */ /* 0x000fe2000fffe0ff */
[----:B---3--:R-:W-:-:S04]  /*c610*/  ISETP.NE.U32.AND P1, PT, RZ, UR6, PT ;  /* 0x00000006ff007c0c */ /* 0x008fc8000bf25070 */
[----:B------:R-:W-:Y:S01]  /*c620*/  ISETP.NE.AND.EX P0, PT, RZ, UR7, PT, P1 ;  /* 0x00000007ff007c0c */ /* 0x000fe2000bf05310 */
[----:B--2---:R-:W-:Y:S01]  /*c630*/  ULOP3.LUT UR9, UR4, 0x1, URZ, 0x3c, !UPT ;  /* 0x0000000104097892 */ /* 0x004fe2000f8e3cff */
[----:B------:R-:W2:Y:S03]  /*c640*/  LDCU.64 UR4, c[0x0][0xc88] ;  /* 0x00019100ff0477ac */ /* 0x000ea60008000a00 */
[----:B------:R-:W-:-:S09]  /*c650*/  UPRMT UR8, UR9, 0x654, UR8 ;  /* 0x0000065409087896 */ /* 0x000fd20008000008 */
[----:B------:R-:W-:Y:S01]  /*c660*/  SYNCS.ARRIVE.TRANS64.RED.A1T0 RZ, [UR8], RZ ;  /* 0x000000ffffff79a7 */ /* 0x000fe20008100408 */
[----:B--2---:R-:W-:Y:S01]  /*c670*/  ISETP.NE.U32.AND P2, PT, RZ, UR4, PT ;  /* 0x00000004ff007c0c */ /* 0x004fe2000bf45070 */
[----:B------:R-:W-:Y:S03]  /*c680*/  SYNCS.ARRIVE.TRANS64.A1T0 RZ, [UR46+0xe0], RZ ;  /* 0x0000e0ffffff79a7 */ /* 0x000fe6000810002e */
[----:B------:R-:W-:-:S13]  /*c690*/  ISETP.NE.AND.EX P2, PT, RZ, UR5, PT, P2 ;  /* 0x00000005ff007c0c */ /* 0x000fda000bf45320 */
[----:B------:R-:W-:Y:S05]  /*c6a0*/  @P2 BRA P0, `(.L_x_147) ;  /* 0x00000000003c2947 */ /* 0x000fea0000000000 */
[----:B------:R-:W-:-:S13]  /*c6b0*/  ISETP.NE.AND.EX P1, PT, RZ, UR7, PT, P1 ;  /* 0x00000007ff007c0c */ /* 0x000fda000bf25310 */
[----:B------:R-:W-:Y:S05]  /*c6c0*/  @P1 BRA `(.L_x_148) ;  /* 0x00000000000c1947 */ /* 0x000fea0003800000 */
[----:B------:R-:W-:-:S13]  /*c6d0*/  FSETP.NEU.AND P0, PT, R71, RZ, PT ;  /* 0x000000ff4700720b */ /* 0x000fda0003f0d000 */
[----:B------:R-:W-:Y:S05]  /*c6e0*/  @!P0 EXIT ;  /* 0x000000000000894d */ /* 0x000fea0003800000 */
[----:B------:R-:W-:Y:S05]  /*c6f0*/  BRA `(.L_x_147) ;  /* 0x0000000000287947 */ /* 0x000fea0003800000 */
.L_x_148:
[----:B------:R-:W-:Y:S01]  /*c700*/  ISETP.NE.AND P0, PT, R147, RZ, PT ;  /* 0x000000ff9300720c */ /* 0x000fe20003f05270 */
[----:B------:R-:W-:-:S12]  /*c710*/  BSSY.RECONVERGENT B0, `(.L_x_147) ;  /* 0x0000008000007945 */ /* 0x000fd80003800200 */
[----:B------:R-:W-:Y:S05]  /*c720*/  @P0 BRA `(.L_x_149) ;  /* 0x0000000000100947 */ /* 0x000fea0003800000 */
[----:B------:R-:W-:-:S04]  /*c730*/  ISETP.NE.U32.AND P0, PT, RZ, UR4, PT ;  /* 0x00000004ff007c0c */ /* 0x000fc8000bf05070 */
[----:B------:R-:W-:-:S13]  /*c740*/  ISETP.NE.AND.EX P0, PT, RZ, UR5, PT, P0 ;  /* 0x00000005ff007c0c */ /* 0x000fda000bf05300 */
[----:B------:R-:W-:Y:S05]  /*c750*/  @!P0 EXIT ;  /* 0x000000000000894d */ /* 0x000fea0003800000 */
[----:B------:R-:W-:Y:S05]  /*c760*/  BRA `(.L_x_150) ;  /* 0x0000000000087947 */ /* 0x000fea0003800000 */
.L_x_149:
[----:B------:R-:W-:-:S13]  /*c770*/  FSETP.NEU.AND P0, PT, R71, RZ, PT ;  /* 0x000000ff4700720b */ /* 0x000fda0003f0d000 */
[----:B------:R-:W-:Y:S05]  /*c780*/  @!P0 EXIT ;  /* 0x000000000000894d */ /* 0x000fea0003800000 */
.L_x_150:
[----:B------:R-:W-:Y:S05]  /*c790*/  BSYNC.RECONVERGENT B0 ;  /* 0x0000000000007941 */ /* 0x000fea0003800200 */
.L_x_147:
[----:B------:R-:W2:Y:S01]  /*c7a0*/  S2UR UR7, SR_CgaCtaId ;  /* 0x00000000000779c3 */ /* 0x000ea20000008800 */
[----:B------:R-:W-:Y:S01]  /*c7b0*/  ULEA UR6, UR52, UR46, 0x3 ;  /* 0x0000002e34067291 */ /* 0x000fe2000f8e18ff */
[----:B------:R-:W-:-:S04]  /*c7c0*/  DEPBAR.LE SB0, 0x0 ;  /* 0x000080000000791a */ /* 0x000fc80000000000 */
[----:B------:R-:W-:-:S04]  /*c7d0*/  UIADD3 UR6, UPT, UPT, UR6, 0x60, URZ ;  /* 0x0000006006067890 */ /* 0x000fc8000fffe0ff */
[----:B--2---:R-:W-:-:S09]  /*c7e0*/  UPRMT UR6, UR7, 0x654, UR6 ;  /* 0x0000065407067896 */ /* 0x004fd20008000006 */
[----:B------:R-:W-:Y:S01]  /*c7f0*/  SYNCS.ARRIVE.TRANS64.RED.A1T0 RZ, [UR6], RZ ;  /* 0x000000ffffff79a7 */ /* 0x000fe20008100406 */
[----:B------:R-:W-:Y:S05]  /*c800*/  EXIT ;  /* 0x000000000000794d */ /* 0x000fea0003800000 */
.L_x_24:
[----:B-1----:R1:W2:Y:S02]  /*c810*/  SYNCS.PHASECHK.TRANS64.TRYWAIT P0, [R0+URZ+0xd0], R2 ;  /* 0x0000d002000075a7 */ /* 0x0022a400080011ff */
[----:B--2---:R-:W-:Y:S05]  /*c820*/  @!P0 NANOSLEEP.SYNCS 0x989680 ;  /* 0x009896800000895d */ /* 0x004fea0003900000 */
[----:B------:R-:W2:Y:S02]  /*c830*/  @!P0 SYNCS.PHASECHK.TRANS64 P0, [R0+URZ+0xd0], R2 ;  /* 0x0000d002000085a7 */ /* 0x000ea400080010ff */
[----:B--2---:R-:W-:Y:S05]  /*c840*/  @!P0 BRA `(.L_x_24) ;  /* 0xfffffffc00f08947 */ /* 0x004fea000383ffff */
[----:B------:R-:W-:Y:S05]  /*c850*/  BRA `(.L_x_151) ;  /* 0xffffff5400847947 */ /* 0x000fea000383ffff */
.L_x_27:
[----:B-1----:R-:W-:-:S07]  /*c860*/  MOV R0, UR5 ;  /* 0x0000000500007c02 */ /* 0x002fce0008000f00 */
.L_x_152:
[----:B-1----:R1:W2:Y:S02]  /*c870*/  SYNCS.PHASECHK.TRANS64.TRYWAIT P0, [R0+URZ+0x20], R3 ;  /* 0x00002003000075a7 */ /* 0x0022a400080011ff */
[----:B--2---:R-:W-:Y:S05]  /*c880*/  @!P0 NANOSLEEP.SYNCS 0x989680 ;  /* 0x009896800000895d */ /* 0x004fea0003900000 */
[----:B------:R-:W2:Y:S02]  /*c890*/  @!P0 SYNCS.PHASECHK.TRANS64 P0, [R0+URZ+0x20], R3 ;  /* 0x00002003000085a7 */ /* 0x000ea400080010ff */
[----:B--2---:R-:W-:Y:S05]  /*c8a0*/  @!P0 BRA `(.L_x_152) ;  /* 0xfffffffc00f08947 */ /* 0x004fea000383ffff */
[----:B------:R-:W-:Y:S05]  /*c8b0*/  BRA `(.L_x_26) ;  /* 0xffffff5400e47947 */ /* 0x000fea000383ffff */
.L_x_36:
[----:B-1----:R-:W-:-:S07]  /*c8c0*/  MOV R0, UR6 ;  /* 0x0000000600007c02 */ /* 0x002fce0008000f00 */
.L_x_153:
[----:B-1----:R1:W2:Y:S02]  /*c8d0*/  SYNCS.PHASECHK.TRANS64.TRYWAIT P0, [R0+URZ+0x20], R3 ;  /* 0x00002003000075a7 */ /* 0x0022a400080011ff */
[----:B--2---:R-:W-:Y:S05]  /*c8e0*/  @!P0 NANOSLEEP.SYNCS 0x989680 ;  /* 0x009896800000895d */ /* 0x004fea0003900000 */
[----:B------:R-:W2:Y:S02]  /*c8f0*/  @!P0 SYNCS.PHASECHK.TRANS64 P0, [R0+URZ+0x20], R3 ;  /* 0x00002003000085a7 */ /* 0x000ea400080010ff */
[----:B--2---:R-:W-:Y:S05]  /*c900*/  @!P0 BRA `(.L_x_153) ;  /* 0xfffffffc00f08947 */ /* 0x004fea000383ffff */
[----:B------:R-:W-:Y:S05]  /*c910*/  BRA `(.L_x_35) ;  /* 0xffffff5c00047947 */ /* 0x000fea000383ffff */
.L_x_43:
[----:B-1----:R1:W4:Y:S02]  /*c920*/  SYNCS.PHASECHK.TRANS64.TRYWAIT P0, [R3+URZ+0x90], R0 ;  /* 0x00009000030075a7 */ /* 0x00232400080011ff */
[----:B----4-:R-:W-:Y:S05]  /*c930*/  @!P0 NANOSLEEP.SYNCS 0x989680 ;  /* 0x009896800000895d */ /* 0x010fea0003900000 */
[----:B------:R-:W4:Y:S02]  /*c940*/  @!P0 SYNCS.PHASECHK.TRANS64 P0, [R3+URZ+0x90], R0 ;  /* 0x00009000030085a7 */ /* 0x000f2400080010ff */
[----:B----4-:R-:W-:Y:S05]  /*c950*/  @!P0 BRA `(.L_x_43) ;  /* 0xfffffffc00f08947 */ /* 0x010fea000383ffff */
[----:B------:R-:W-:Y:S05]  /*c960*/  BRA `(.L_x_154) ;  /* 0xffffff6000007947 */ /* 0x000fea000383ffff */
.L_x_47:
[----:B------:R-:W-:-:S07]  /*c970*/  MOV R0, UR4 ;  /* 0x0000000400007c02 */ /* 0x000fce0008000f00 */
.L_x_155:
[----:B-1----:R1:W2:Y:S02]  /*c980*/  SYNCS.PHASECHK.TRANS64.TRYWAIT P0, [R0+URZ], R2 ;  /* 0x00000002000075a7 */ /* 0x0022a400080011ff */
[----:B--2---:R-:W-:Y:S05]  /*c990*/  @!P0 NANOSLEEP.SYNCS 0x989680 ;  /* 0x009896800000895d */ /* 0x004fea0003900000 */
[----:B------:R-:W2:Y:S02]  /*c9a0*/  @!P0 SYNCS.PHASECHK.TRANS64 P0, [R0+URZ], R2 ;  /* 0x00000002000085a7 */ /* 0x000ea400080010ff */
[----:B--2---:R-:W-:Y:S05]  /*c9b0*/  @!P0 BRA `(.L_x_155) ;  /* 0xfffffffc00f08947 */ /* 0x004fea000383ffff */
[----:B------:R-:W-:Y:S05]  /*c9c0*/  BRA `(.L_x_156) ;  /* 0xffffff6400ac7947 */ /* 0x000fea000383ffff */
.L_x_48:
[----:B------:R-:W-:-:S07]  /*c9d0*/  MOV R0, UR5 ;  /* 0x0000000500007c02 */ /* 0x000fce0008000f00 */
.L_x_157:
[----:B-1----:R1:W2:Y:S02]  /*c9e0*/  SYNCS.PHASECHK.TRANS64.TRYWAIT P0, [R0+URZ], R3 ;  /* 0x00000003000075a7 */ /* 0x0022a400080011ff */
[----:B--2---:R-:W-:Y:S05]  /*c9f0*/  @!P0 NANOSLEEP.SYNCS 0x989680 ;  /* 0x009896800000895d */ /* 0x004fea0003900000 */
[----:B------:R-:W2:Y:S02]  /*ca00*/  @!P0 SYNCS.PHASECHK.TRANS64 P0, [R0+URZ], R3 ;  /* 0x00000003000085a7 */ /* 0x000ea400080010ff */
[----:B--2---:R-:W-:Y:S05]  /*ca10*/  @!P0 BRA `(.L_x_157) ;  /* 0xfffffffc00f08947 */ /* 0x004fea000383ffff */
[----:B------:R-:W-:Y:S05]  /*ca20*/  BRA `(.L_x_158) ;  /* 0xffffff6400b87947 */ /* 0x000fea000383ffff */
.L_x_49:
[----:B------:R-:W-:-:S07]  /*ca30*/  MOV R0, UR5 ;  /* 0x0000000500007c02 */ /* 0x000fce0008000f00 */
.L_x_159:
[----:B-1----:R1:W2:Y:S02]  /*ca40*/  SYNCS.PHASECHK.TRANS64.TRYWAIT P0, [R0+URZ], R3 ;  /* 0x00000003000075a7 */ /* 0x0022a400080011ff */
[----:B--2---:R-:W-:Y:S05]  /*ca50*/  @!P0 NANOSLEEP.SYNCS 0x989680 ;  /* 0x009896800000895d */ /* 0x004fea0003900000 */
[----:B------:R-:W2:Y:S02]  /*ca60*/  @!P0 SYNCS.PHASECHK.TRANS64 P0, [R0+URZ], R3 ;  /* 0x00000003000085a7 */ /* 0x000ea400080010ff */
[----:B--2---:R-:W-:Y:S05]  /*ca70*/  @!P0 BRA `(.L_x_159) ;  /* 0xfffffffc00f08947 */ /* 0x004fea000383ffff */
[----:B------:R-:W-:Y:S05]  /*ca80*/  BRA `(.L_x_160) ;  /* 0xffffff6400c47947 */ /* 0x000fea000383ffff */
.L_x_52:
[----:B-1----:R1:W2:Y:S02]  /*ca90*/  SYNCS.PHASECHK.TRANS64.TRYWAIT P0, [R2+URZ+0xc0], R4 ;  /* 0x0000c004020075a7 */ /* 0x0022a400080011ff */
[----:B--2---:R-:W-:Y:S05]  /*caa0*/  @!P0 NANOSLEEP.SYNCS 0x989680 ;  /* 0x009896800000895d */ /* 0x004fea0003900000 */
[----:B------:R-:W2:Y:S02]  /*cab0*/  @!P0 SYNCS.PHASECHK.TRANS64 P0, [R2+URZ+0xc0], R4 ;  /* 0x0000c004020085a7 */ /* 0x000ea400080010ff */
[----:B--2---:R-:W-:Y:S05]  /*cac0*/  @!P0 BRA `(.L_x_52) ;  /* 0xfffffffc00f08947 */ /* 0x004fea000383ffff */
[----:B------:R-:W-:Y:S05]  /*cad0*/  BRA `(.L_x_161) ;  /* 0xffffff6800287947 */ /* 0x000fea000383ffff */
.L_x_53:
[----:B------:R-:W-:-:S07]  /*cae0*/  MOV R2, UR4 ;  /* 0x0000000400027c02 */ /* 0x000fce0008000f00 */
.L_x_162:
[----:B-1----:R1:W2:Y:S02]  /*caf0*/  SYNCS.PHASECHK.TRANS64.TRYWAIT P0, [R2+URZ+0xa0], R5 ;  /* 0x0000a005020075a7 */ /* 0x0022a400080011ff */
[----:B--2---:R-:W-:Y:S05]  /*cb00*/  @!P0 NANOSLEEP.SYNCS 0x989680 ;  /* 0x009896800000895d */ /* 0x004fea0003900000 */
[----:B------:R-:W2:Y:S02]  /*cb10*/  @!P0 SYNCS.PHASECHK.TRANS64 P0, [R2+URZ+0xa0], R5 ;  /* 0x0000a005020085a7 */ /* 0x000ea400080010ff */
[----:B--2---:R-:W-:Y:S05]  /*cb20*/  @!P0 BRA `(.L_x_162) ;  /* 0xfffffffc00f08947 */ /* 0x004fea000383ffff */
[----:B------:R-:W-:Y:S05]  /*cb30*/  BRA `(.L_x_163) ;  /* 0xffffff6800387947 */ /* 0x000fea000383ffff */
.L_x_54:
[----:B-1----:R1:W2:Y:S02]  /*cb40*/  SYNCS.PHASECHK.TRANS64.TRYWAIT P1, [R2+URZ+0x90], R4 ;  /* 0x00009004020075a7 */ /* 0x0022a400080211ff */
[----:B--2---:R-:W-:Y:S05]  /*cb50*/  @!P1 NANOSLEEP.SYNCS 0x989680 ;  /* 0x009896800000995d */ /* 0x004fea0003900000 */
[----:B------:R-:W2:Y:S02]  /*cb60*/  @!P1 SYNCS.PHASECHK.TRANS64 P1, [R2+URZ+0x90], R4 ;  /* 0x00009004020095a7 */ /* 0x000ea400080210ff */
[----:B--2---:R-:W-:Y:S05]  /*cb70*/  @!P1 BRA `(.L_x_54) ;  /* 0xfffffffc00f09947 */ /* 0x004fea000383ffff */
[----:B------:R-:W-:Y:S05]  /*cb80*/  BRA `(.L_x_164) ;  /* 0xffffff6800687947 */ /* 0x000fea000383ffff */
.L_x_57:
[----:B------:R-:W-:-:S07]  /*cb90*/  MOV R0, UR4 ;  /* 0x0000000400007c02 */ /* 0x000fce0008000f00 */
.L_x_165:
[----:B-1----:R1:W2:Y:S02]  /*cba0*/  SYNCS.PHASECHK.TRANS64.TRYWAIT P0, [R0+URZ+0xa0], R2 ;  /* 0x0000a002000075a7 */ /* 0x0022a400080011ff */
[----:B--2---:R-:W-:Y:S05]  /*cbb0*/  @!P0 NANOSLEEP.SYNCS 0x989680 ;  /* 0x009896800000895d */ /* 0x004fea0003900000 */
[----:B------:R-:W2:Y:S02]  /*cbc0*/  @!P0 SYNCS.PHASECHK.TRANS64 P0, [R0+URZ+0xa0], R2 ;  /* 0x0000a002000085a7 */ /* 0x000ea400080010ff */
[----:B--2---:R-:W-:Y:S05]  /*cbd0*/  @!P0 BRA `(.L_x_165) ;  /* 0xfffffffc00f08947 */ /* 0x004fea000383ffff */
[----:B------:R-:W-:Y:S05]  /*cbe0*/  BRA `(.L_x_56) ;  /* 0xffffff6800bc7947 */ /* 0x000fea000383ffff */
.L_x_66:
[----:B-1----:R-:W-:-:S04]  /*cbf0*/  MOV R5, UR5 ;  /* 0x0000000500057c02 */ /* 0x002fc80008000f00 */
[----:B------:R1:W2:Y:S03]  /*cc00*/  SYNCS.PHASECHK.TRANS64.TRYWAIT P0, [R5+URZ+0x8], R6 ;  /* 0x00000806050075a7 */ /* 0x0002a600080011ff */
[----:B--2---:R-:W-:Y:S05]  /*cc10*/  @!P0 NANOSLEEP.SYNCS 0x989680 ;  /* 0x009896800000895d */ /* 0x004fea0003900000 */
[----:B------:R-:W2:Y:S02]  /*cc20*/  @!P0 SYNCS.PHASECHK.TRANS64 P0, [R5+URZ+0x8], R6 ;  /* 0x00000806050085a7 */ /* 0x000ea400080010ff */
[----:B--2---:R-:W-:Y:S05]  /*cc30*/  @!P0 BRA `(.L_x_66) ;  /* 0xfffffffc00ec8947 */ /* 0x004fea000383ffff */
[----:B------:R-:W-:Y:S05]  /*cc40*/  BRA `(.L_x_65) ;  /* 0xffffff6c007c7947 */ /* 0x000fea000383ffff */
.L_x_68:
[----:B------:R-:W-:Y:S01]  /*cc50*/  BSSY B0, `(.L_x_166) ;  /* 0x0000006000007945 */ /* 0x000fe20003800000 */
[----:B------:R-:W-:-:S07]  /*cc60*/  MOV R15, 0xffffffff ;  /* 0xffffffff000f7802 */ /* 0x000fce0000000f00 */
[----:B-1---5:R-:W-:Y:S05]  /*cc70*/  WARPSYNC.COLLECTIVE R15, `(.L_x_167) ;  /* 0x000000000f0c7348 */ /* 0x022fea0003c00000 */
[----:B------:R-:W-:Y:S02]  /*cc80*/  ELECT P6, UR79, PT ;  /* 0x00000000004f782f */ /* 0x000fe400038c0000 */
[----:B------:R-:W-:Y:S01]  /*cc90*/  MOV R14, UR79 ;  /* 0x0000004f000e7c02 */ /* 0x000fe20008000f00 */
[----:B-1---5:R-:W-:Y:S10]  /*cca0*/  ENDCOLLECTIVE ;  /* 0x000000000000791b */ /* 0x022ff40003800000 */
.L_x_167:
[----:B------:R-:W-:Y:S05]  /*ccb0*/  BSYNC B0 ;  /* 0x0000000000007941 */ /* 0x000fea0003800000 */
.L_x_166:
[----:B------:R-:W-:Y:S05]  /*ccc0*/  BRA `(.L_x_168) ;  /* 0xffffff6c00ac7947 */ /* 0x000fea000383ffff */
.L_x_70:
[----:B-1----:R-:W-:-:S04]  /*ccd0*/  MOV R0, UR5 ;  /* 0x0000000500007c02 */ /* 0x002fc80008000f00 */
[----:B------:R1:W2:Y:S03]  /*cce0*/  SYNCS.PHASECHK.TRANS64.TRYWAIT P0, [R0+URZ+0x8], R4 ;  /* 0x00000804000075a7 */ /* 0x0002a600080011ff */
[----:B--2---:R-:W-:Y:S05]  /*ccf0*/  @!P0 NANOSLEEP.SYNCS 0x989680 ;  /* 0x009896800000895d */ /* 0x004fea0003900000 */
[----:B------:R-:W2:Y:S02]  /*cd00*/  @!P0 SYNCS.PHASECHK.TRANS64 P0, [R0+URZ+0x8], R4 ;  /* 0x00000804000085a7 */ /* 0x000ea400080010ff */
[----:B--2---:R-:W-:Y:S05]  /*cd10*/  @!P0 BRA `(.L_x_70) ;  /* 0xfffffffc00ec8947 */ /* 0x004fea000383ffff */
[----:B------:R-:W-:Y:S05]  /*cd20*/  BRA `(.L_x_69) ;  /* 0xffffff6c00b07947 */ /* 0x000fea000383ffff */
.L_x_71:
[----:B-1----:R1:W2:Y:S02]  /*cd30*/  SYNCS.PHASECHK.TRANS64.TRYWAIT P0, [R0+URZ+0x90], R4 ;  /* 0x00009004000075a7 */ /* 0x0022a400080011ff */
[----:B--2---:R-:W-:Y:S05]  /*cd40*/  @!P0 NANOSLEEP.SYNCS 0x989680 ;  /* 0x009896800000895d */ /* 0x004fea0003900000 */
[----:B------:R-:W2:Y:S02]  /*cd50*/  @!P0 SYNCS.PHASECHK.TRANS64 P0, [R0+URZ+0x90], R4 ;  /* 0x00009004000085a7 */ /* 0x000ea400080010ff */
[----:B--2---:R-:W-:Y:S05]  /*cd60*/  @!P0 BRA `(.L_x_71) ;  /* 0xfffffffc00f08947 */ /* 0x004fea000383ffff */
[----:B------:R-:W-:Y:S05]  /*cd70*/  BRA `(.L_x_169) ;  /* 0xffffff74004c7947 */ /* 0x000fea000383ffff */
.L_x_75:
[----:B------:R-:W-:-:S07]  /*cd80*/  MOV R0, UR5 ;  /* 0x0000000500007c02 */ /* 0x000fce0008000f00 */
.L_x_170:
[----:B-1----:R1:W2:Y:S02]  /*cd90*/  SYNCS.PHASECHK.TRANS64.TRYWAIT P0, [R0+URZ], R4 ;  /* 0x00000004000075a7 */ /* 0x0022a400080011ff */
[----:B--2---:R-:W-:Y:S05]  /*cda0*/  @!P0 NANOSLEEP.SYNCS 0x989680 ;  /* 0x009896800000895d */ /* 0x004fea0003900000 */
[----:B------:R-:W2:Y:S02]  /*cdb0*/  @!P0 SYNCS.PHASECHK.TRANS64 P0, [R0+URZ], R4 ;  /* 0x00000004000085a7 */ /* 0x000ea400080010ff */
[----:B--2---:R-:W-:Y:S05]  /*cdc0*/  @!P0 BRA `(.L_x_170) ;  /* 0xfffffffc00f08947 */ /* 0x004fea000383ffff */
[----:B------:R-:W-:Y:S05]  /*cdd0*/  BRA `(.L_x_74) ;  /* 0xffffff7400a47947 */ /* 0x000fea000383ffff */
.L_x_76:
[----:B------:R-:W-:-:S07]  /*cde0*/  MOV R0, UR33 ;  /* 0x0000002100007c02 */ /* 0x000fce0008000f00 */
.L_x_171:
[----:B-1----:R1:W2:Y:S02]  /*cdf0*/  SYNCS.PHASECHK.TRANS64.TRYWAIT P0, [R0+URZ+0xb8], R4 ;  /* 0x0000b804000075a7 */ /* 0x0022a400080011ff */
[----:B--2---:R-:W-:Y:S05]  /*ce00*/  @!P0 NANOSLEEP.SYNCS 0x989680 ;  /* 0x009896800000895d */ /* 0x004fea0003900000 */
[----:B------:R-:W2:Y:S02]  /*ce10*/  @!P0 SYNCS.PHASECHK.TRANS64 P0, [R0+URZ+0xb8], R4 ;  /* 0x0000b804000085a7 */ /* 0x000ea400080010ff */
[----:B--2---:R-:W-:Y:S05]  /*ce20*/  @!P0 BRA `(.L_x_171) ;  /* 0xfffffffc00f08947 */ /* 0x004fea000383ffff */
[----:B------:R-:W-:Y:S05]  /*ce30*/  BRA `(.L_x_172) ;  /* 0xffffff7400f47947 */ /* 0x000fea000383ffff */
.L_x_79:
[----:B------:R-:W-:Y:S07]  /*ce40*/  MOV R0, UR7 ;  /* 0x0000000700007c02 */ /* 0x000fee0008000f00 */
.L_x_173:
[----:B-1----:R1:W2:Y:S02]  /*ce50*/  SYNCS.PHASECHK.TRANS64.TRYWAIT P0, [R0+URZ], R4 ;  /* 0x00000004000075a7 */ /* 0x0022a400080011ff */
[----:B--2---:R-:W-:Y:S05]  /*ce60*/  @!P0 NANOSLEEP.SYNCS 0x989680 ;  /* 0x009896800000895d */ /* 0x004fea0003900000 */
[----:B------:R-:W2:Y:S02]  /*ce70*/  @!P0 SYNCS.PHASECHK.TRANS64 P0, [R0+URZ], R4 ;  /* 0x00000004000085a7 */ /* 0x000ea400080010ff */
[----:B--2---:R-:W-:Y:S05]  /*ce80*/  @!P0 BRA `(.L_x_173) ;  /* 0xfffffffc00f08947 */ /* 0x004fea000383ffff */
[----:B------:R-:W-:Y:S05]  /*ce90*/  BRA `(.L_x_78) ;  /* 0xffffff78006c7947 */ /* 0x000fea000383ffff */
.L_x_82:
[----:B------:R-:W-:-:S07]  /*cea0*/  MOV R0, UR33 ;  /* 0x0000002100007c02 */ /* 0x000fce0008000f00 */
.L_x_174:
[----:B-1----:R1:W3:Y:S02]  /*ceb0*/  SYNCS.PHASECHK.TRANS64.TRYWAIT P0, [R0+URZ+0xe0], R2 ;  /* 0x0000e002000075a7 */ /* 0x0022e400080011ff */
[----:B---3--:R-:W-:Y:S05]  /*cec0*/  @!P0 NANOSLEEP.SYNCS 0x989680 ;  /* 0x009896800000895d */ /* 0x008fea0003900000 */
[----:B------:R-:W3:Y:S02]  /*ced0*/  @!P0 SYNCS.PHASECHK.TRANS64 P0, [R0+URZ+0xe0], R2 ;  /* 0x0000e002000085a7 */ /* 0x000ee400080010ff */
[----:B---3--:R-:W-:Y:S05]  /*cee0*/  @!P0 BRA `(.L_x_174) ;  /* 0xfffffffc00f08947 */ /* 0x008fea000383ffff */
[----:B------:R-:W-:Y:S05]  /*cef0*/  BRA `(.L_x_175) ;  /* 0xffffff7c00707947 */ /* 0x000fea000383ffff */
.L_x_87:
[----:B-1----:R1:W2:Y:S02]  /*cf00*/  SYNCS.PHASECHK.TRANS64.TRYWAIT P0, [R12+URZ+0x90], R0 ;  /* 0x000090000c0075a7 */ /* 0x0022a400080011ff */
[----:B--2---:R-:W-:Y:S05]  /*cf10*/  @!P0 NANOSLEEP.SYNCS 0x989680 ;  /* 0x009896800000895d */ /* 0x004fea0003900000 */
[----:B------:R-:W2:Y:S02]  /*cf20*/  @!P0 SYNCS.PHASECHK.TRANS64 P0, [R12+URZ+0x90], R0 ;  /* 0x000090000c0085a7 */ /* 0x000ea400080010ff */
[----:B--2---:R-:W-:Y:S05]  /*cf30*/  @!P0 BRA `(.L_x_87) ;  /* 0xfffffffc00f08947 */ /* 0x004fea000383ffff */
[----:B------:R-:W-:Y:S05]  /*cf40*/  BRA `(.L_x_176) ;  /* 0xffffff8000a47947 */ /* 0x000fea000383ffff */
.L_x_90:
[----:B-1----:R-:W-:Y:S07]  /*cf50*/  MOV R0, UR21 ;  /* 0x0000001500007c02 */ /* 0x002fee0008000f00 */
.L_x_177:
[----:B-1----:R1:W2:Y:S02]  /*cf60*/  SYNCS.PHASECHK.TRANS64.TRYWAIT P2, [R0+URZ+0x88], R6 ;  /* 0x00008806000075a7 */ /* 0x0022a400080411ff */
[----:B--2---:R-:W-:Y:S05]  /*cf70*/  @!P2 NANOSLEEP.SYNCS 0x989680 ;  /* 0x009896800000a95d */ /* 0x004fea0003900000 */
[----:B------:R-:W2:Y:S02]  /*cf80*/  @!P2 SYNCS.PHASECHK.TRANS64 P2, [R0+URZ+0x88], R6 ;  /* 0x000088060000a5a7 */ /* 0x000ea400080410ff */
[----:B--2---:R-:W-:Y:S05]  /*cf90*/  @!P2 BRA `(.L_x_177) ;  /* 0xfffffffc00f0a947 */ /* 0x004fea000383ffff */
[----:B------:R-:W-:Y:S05]  /*cfa0*/  BRA `(.L_x_89) ;  /* 0xffffff88000c7947 */ /* 0x000fea000383ffff */
.L_x_93:
[----:B------:R-:W-:Y:S07]  /*cfb0*/  MOV R0, UR21 ;  /* 0x0000001500007c02 */ /* 0x000fee0008000f00 */
.L_x_178:
[----:B-1----:R1:W2:Y:S02]  /*cfc0*/  SYNCS.PHASECHK.TRANS64.TRYWAIT P0, [R0+URZ+0x60], R9 ;  /* 0x00006009000075a7 */ /* 0x0022a400080011ff */
[----:B--2---:R-:W-:Y:S05]  /*cfd0*/  @!P0 NANOSLEEP.SYNCS 0x989680 ;  /* 0x009896800000895d */ /* 0x004fea0003900000 */
[----:B------:R-:W2:Y:S02]  /*cfe0*/  @!P0 SYNCS.PHASECHK.TRANS64 P0, [R0+URZ+0x60], R9 ;  /* 0x00006009000085a7 */ /* 0x000ea400080010ff */
[----:B--2---:R-:W-:Y:S05]  /*cff0*/  @!P0 BRA `(.L_x_178) ;  /* 0xfffffffc00f08947 */ /* 0x004fea000383ffff */
[----:B------:R-:W-:Y:S05]  /*d000*/  BRA `(.L_x_179) ;  /* 0xffffff88006c7947 */ /* 0x000fea000383ffff */
.L_x_94:
[----:B------:R-:W-:Y:S07]  /*d010*/  MOV R0, UR21 ;  /* 0x0000001500007c02 */ /* 0x000fee0008000f00 */
.L_x_180:
[----:B-1----:R1:W2:Y:S02]  /*d020*/  SYNCS.PHASECHK.TRANS64.TRYWAIT P0, [R0+URZ+0x68], R9 ;  /* 0x00006809000075a7 */ /* 0x0022a400080011ff */
[----:B--2---:R-:W-:Y:S05]  /*d030*/  @!P0 NANOSLEEP.SYNCS 0x989680 ;  /* 0x009896800000895d */ /* 0x004fea0003900000 */
[----:B------:R-:W2:Y:S02]  /*d040*/  @!P0 SYNCS.PHASECHK.TRANS64 P0, [R0+URZ+0x68], R9 ;  /* 0x00006809000085a7 */ /* 0x000ea400080010ff */
[----:B--2---:R-:W-:Y:S05]  /*d050*/  @!P0 BRA `(.L_x_180) ;  /* 0xfffffffc00f08947 */ /* 0x004fea000383ffff */
[----:B------:R-:W-:Y:S05]  /*d060*/  BRA `(.L_x_181) ;  /* 0xffffff8800c07947 */ /* 0x000fea000383ffff */
.L_x_95:
[----:B------:R-:W-:Y:S07]  /*d070*/  MOV R0, UR21 ;  /* 0x0000001500007c02 */ /* 0x000fee0008000f00 */
.L_x_182:
[----:B-1----:R1:W2:Y:S02]  /*d080*/  SYNCS.PHASECHK.TRANS64.TRYWAIT P0, [R0+URZ+0x70], R9 ;  /* 0x00007009000075a7 */ /* 0x0022a400080011ff */
[----:B--2---:R-:W-:Y:S05]  /*d090*/  @!P0 NANOSLEEP.SYNCS 0x989680 ;  /* 0x009896800000895d */ /* 0x004fea0003900000 */
[----:B------:R-:W2:Y:S02]  /*d0a0*/  @!P0 SYNCS.PHASECHK.TRANS64 P0, [R0+URZ+0x70], R9 ;  /* 0x00007009000085a7 */ /* 0x000ea400080010ff */
[----:B--2---:R-:W-:Y:S05]  /*d0b0*/  @!P0 BRA `(.L_x_182) ;  /* 0xfffffffc00f08947 */ /* 0x004fea000383ffff */
[----:B------:R-:W-:Y:S05]  /*d0c0*/  BRA `(.L_x_183) ;  /* 0xffffff8c00047947 */ /* 0x000fea000383ffff */
.L_x_96:
[----:B------:R-:W-:Y:S07]  /*d0d0*/  MOV R0, UR21 ;  /* 0x0000001500007c02 */ /* 0x000fee0008000f00 */
.L_x_184:
[----:B-1----:R1:W2:Y:S02]  /*d0e0*/  SYNCS.PHASECHK.TRANS64.TRYWAIT P0, [R0+URZ+0x78], R9 ;  /* 0x00007809000075a7 */ /* 0x0022a400080011ff */
[----:B--2---:R-:W-:Y:S05]  /*d0f0*/  @!P0 NANOSLEEP.SYNCS 0x989680 ;  /* 0x009896800000895d */ /* 0x004fea0003900000 */
[----:B------:R-:W2:Y:S02]  /*d100*/  @!P0 SYNCS.PHASECHK.TRANS64 P0, [R0+URZ+0x78], R9 ;  /* 0x00007809000085a7 */ /* 0x000ea400080010ff */
[----:B--2---:R-:W-:Y:S05]  /*d110*/  @!P0 BRA `(.L_x_184) ;  /* 0xfffffffc00f08947 */ /* 0x004fea000383ffff */
[----:B------:R-:W-:Y:S05]  /*d120*/  BRA `(.L_x_185) ;  /* 0xffffff8c00487947 */ /* 0x000fea000383ffff */
.L_x_98:
[----:B------:R-:W-:-:S07]  /*d130*/  MOV R0, UR21 ;  /* 0x0000001500007c02 */ /* 0x000fce0008000f00 */
.L_x_186:
[----:B--2---:R2:W3:Y:S02]  /*d140*/  SYNCS.PHASECHK.TRANS64.TRYWAIT P0, [R0+URZ+0x60], R2 ;  /* 0x00006002000075a7 */ /* 0x0044e400080011ff */
[----:B---3--:R-:W-:Y:S05]  /*d150*/  @!P0 NANOSLEEP.SYNCS 0x989680 ;  /* 0x009896800000895d */ /* 0x008fea0003900000 */
[----:B------:R-:W3:Y:S02]  /*d160*/  @!P0 SYNCS.PHASECHK.TRANS64 P0, [R0+URZ+0x60], R2 ;  /* 0x00006002000085a7 */ /* 0x000ee400080010ff */
[----:B---3--:R-:W-:Y:S05]  /*d170*/  @!P0 BRA `(.L_x_186) ;  /* 0xfffffffc00f08947 */ /* 0x008fea000383ffff */
[----:B------:R-:W-:Y:S05]  /*d180*/  BRA `(.L_x_187) ;  /* 0xffffff8c00d07947 */ /* 0x000fea000383ffff */
.L_x_99:
[----:B--2---:R-:W-:-:S07]  /*d190*/  MOV R0, UR21 ;  /* 0x0000001500007c02 */ /* 0x004fce0008000f00 */
.L_x_188:
[----:B--2---:R2:W3:Y:S02]  /*d1a0*/  SYNCS.PHASECHK.TRANS64.TRYWAIT P0, [R0+URZ+0x68], R2 ;  /* 0x00006802000075a7 */ /* 0x0044e400080011ff */
[----:B---3--:R-:W-:Y:S05]  /*d1b0*/  @!P0 NANOSLEEP.SYNCS 0x989680 ;  /* 0x009896800000895d */ /* 0x008fea0003900000 */
[----:B------:R-:W3:Y:S02]  /*d1c0*/  @!P0 SYNCS.PHASECHK.TRANS64 P0, [R0+URZ+0x68], R2 ;  /* 0x00006802000085a7 */ /* 0x000ee400080010ff */
[----:B---3--:R-:W-:Y:S05]  /*d1d0*/  @!P0 BRA `(.L_x_188) ;  /* 0xfffffffc00f08947 */ /* 0x008fea000383ffff */
[----:B------:R-:W-:Y:S05]  /*d1e0*/  BRA `(.L_x_189) ;  /* 0xffffff8c00c07947 */ /* 0x000fea000383ffff */
.L_x_100:
[----:B--2---:R-:W-:-:S07]  /*d1f0*/  MOV R0, UR21 ;  /* 0x0000001500007c02 */ /* 0x004fce0008000f00 */
.L_x_190:
[----:B--2---:R2:W3:Y:S02]  /*d200*/  SYNCS.PHASECHK.TRANS64.TRYWAIT P0, [R0+URZ+0x70], R2 ;  /* 0x00007002000075a7 */ /* 0x0044e400080011ff */
[----:B---3--:R-:W-:Y:S05]  /*d210*/  @!P0 NANOSLEEP.SYNCS 0x989680 ;  /* 0x009896800000895d */ /* 0x008fea0003900000 */
[----:B------:R-:W3:Y:S02]  /*d220*/  @!P0 SYNCS.PHASECHK.TRANS64 P0, [R0+URZ+0x70], R2 ;  /* 0x00007002000085a7 */ /* 0x000ee400080010ff */
[----:B---3--:R-:W-:Y:S05]  /*d230*/  @!P0 BRA `(.L_x_190) ;  /* 0xfffffffc00f08947 */ /* 0x008fea000383ffff */
[----:B------:R-:W-:Y:S05]  /*d240*/  BRA `(.L_x_191) ;  /* 0xffffff8c00b07947 */ /* 0x000fea000383ffff */
.L_x_102:
[----:B--2---:R2:W3:Y:S02]  /*d250*/  SYNCS.PHASECHK.TRANS64.TRYWAIT P0, [R8+URZ+0x90], R0 ;  /* 0x00009000080075a7 */ /* 0x0044e400080011ff */
[----:B---3--:R-:W-:Y:S05]  /*d260*/  @!P0 NANOSLEEP.SYNCS 0x989680 ;  /* 0x009896800000895d */ /* 0x008fea0003900000 */
[----:B------:R-:W3:Y:S02]  /*d270*/  @!P0 SYNCS.PHASECHK.TRANS64 P0, [R8+URZ+0x90], R0 ;  /* 0x00009000080085a7 */ /* 0x000ee400080010ff */
[----:B---3--:R-:W-:Y:S05]  /*d280*/  @!P0 BRA `(.L_x_102) ;  /* 0xfffffffc00f08947 */ /* 0x008fea000383ffff */
[----:B------:R-:W-:Y:S05]  /*d290*/  BRA `(.L_x_192) ;  /* 0xffffff9000887947 */ /* 0x000fea000383ffff */
.L_x_113:
[----:B-1----:R-:W-:Y:S04]  /*d2a0*/  MOV R0, UR46 ;  /* 0x0000002e00007c02 */ /* 0x002fe80008000f00 */
[----:B------:R1:W2:Y:S03]  /*d2b0*/  SYNCS.PHASECHK.TRANS64.TRYWAIT P0, [R0+URZ+0x40], R4 ;  /* 0x00004004000075a7 */ /* 0x0002a600080011ff */
[----:B--2---:R-:W-:Y:S05]  /*d2c0*/  @!P0 NANOSLEEP.SYNCS 0x989680 ;  /* 0x009896800000895d */ /* 0x004fea0003900000 */
[----:B------:R-:W2:Y:S02]  /*d2d0*/  @!P0 SYNCS.PHASECHK.TRANS64 P0, [R0+URZ+0x40], R4 ;  /* 0x00004004000085a7 */ /* 0x000ea400080010ff */
[----:B--2---:R-:W-:Y:S05]  /*d2e0*/  @!P0 BRA `(.L_x_113) ;  /* 0xfffffffc00ec8947 */ /* 0x004fea000383ffff */
[----:B------:R-:W-:Y:S05]  /*d2f0*/  BRA `(.L_x_112) ;  /* 0xffffffa0005c7947 */ /* 0x000fea000383ffff */
.L_x_115:
[----:B-1----:R-:W-:Y:S04]  /*d300*/  MOV R0, UR46 ;  /* 0x0000002e00007c02 */ /* 0x002fe80008000f00 */
[----:B------:R1:W3:Y:S03]  /*d310*/  SYNCS.PHASECHK.TRANS64.TRYWAIT P1, [R0+URZ+0xb0], R3 ;  /* 0x0000b003000075a7 */ /* 0x0002e600080211ff */
[----:B---3--:R-:W-:Y:S05]  /*d320*/  @!P1 NANOSLEEP.SYNCS 0x989680 ;  /* 0x009896800000995d */ /* 0x008fea0003900000 */
[----:B------:R-:W3:Y:S02]  /*d330*/  @!P1 SYNCS.PHASECHK.TRANS64 P1, [R0+URZ+0xb0], R3 ;  /* 0x0000b003000095a7 */ /* 0x000ee400080210ff */
[----:B---3--:R-:W-:Y:S05]  /*d340*/  @!P1 BRA `(.L_x_115) ;  /* 0xfffffffc00ec9947 */ /* 0x008fea000383ffff */
[----:B------:R-:W-:Y:S05]  /*d350*/  BRA `(.L_x_114) ;  /* 0xffffffa000947947 */ /* 0x000fea000383ffff */
.L_x_124:
[----:B---3--:R3:W4:Y:S02]  /*d360*/  SYNCS.PHASECHK.TRANS64.TRYWAIT P0, [R3+URZ+0x40], R0 ;  /* 0x00004000030075a7 */ /* 0x00872400080011ff */
[----:B----4-:R-:W-:Y:S05]  /*d370*/  @!P0 NANOSLEEP.SYNCS 0x989680 ;  /* 0x009896800000895d */ /* 0x010fea0003900000 */
[----:B------:R-:W4:Y:S02]  /*d380*/  @!P0 SYNCS.PHASECHK.TRANS64 P0, [R3+URZ+0x40], R0 ;  /* 0x00004000030085a7 */ /* 0x000f2400080010ff */
[----:B----4-:R-:W-:Y:S05]  /*d390*/  @!P0 BRA `(.L_x_124) ;  /* 0xfffffffc00f08947 */ /* 0x010fea000383ffff */
[----:B------:R-:W-:Y:S05]  /*d3a0*/  BRA `(.L_x_123) ;  /* 0xffffffb400607947 */ /* 0x000fea000383ffff */
.L_x_132:
[----:B-1----:R1:W3:Y:S02]  /*d3b0*/  SYNCS.PHASECHK.TRANS64.TRYWAIT P0, [R7+URZ+0x40], R6 ;  /* 0x00004006070075a7 */ /* 0x0022e400080011ff */
[----:B---3--:R-:W-:Y:S05]  /*d3c0*/  @!P0 NANOSLEEP.SYNCS 0x989680 ;  /* 0x009896800000895d */ /* 0x008fea0003900000 */
[----:B------:R-:W3:Y:S02]  /*d3d0*/  @!P0 SYNCS.PHASECHK.TRANS64 P0, [R7+URZ+0x40], R6 ;  /* 0x00004006070085a7 */ /* 0x000ee400080010ff */
[----:B---3--:R-:W-:Y:S05]  /*d3e0*/  @!P0 BRA `(.L_x_132) ;  /* 0xfffffffc00f08947 */ /* 0x008fea000383ffff */
[----:B------:R-:W-:Y:S05]  /*d3f0*/  BRA `(.L_x_131) ;  /* 0xffffffc800647947 */ /* 0x000fea000383ffff */
.L_x_140:
[----:B-1----:R1:W2:Y:S02]  /*d400*/  SYNCS.PHASECHK.TRANS64.TRYWAIT P0, [R4+URZ+0x40], R0 ;  /* 0x00004000040075a7 */ /* 0x0022a400080011ff */
[----:B--2---:R-:W-:Y:S05]  /*d410*/  @!P0 NANOSLEEP.SYNCS 0x989680 ;  /* 0x009896800000895d */ /* 0x004fea0003900000 */
[----:B------:R-:W2:Y:S02]  /*d420*/  @!P0 SYNCS.PHASECHK.TRANS64 P0, [R4+URZ+0x40], R0 ;  /* 0x00004000040085a7 */ /* 0x000ea400080010ff */
[----:B--2---:R-:W-:Y:S05]  /*d430*/  @!P0 BRA `(.L_x_140) ;  /* 0xfffffffc00f08947 */ /* 0x004fea000383ffff */
[----:B------:R-:W-:Y:S05]  /*d440*/  BRA `(.L_x_139) ;  /* 0xffffffdc00607947 */ /* 0x000fea000383ffff */
        .weak           $__internal_0_$__cuda_sm10x_tcgen05_guardrail_trap_col_being_dealloced_not_returned_by_alloc
        .type           $__internal_0_$__cuda_sm10x_tcgen05_guardrail_trap_col_being_dealloced_not_returned_by_alloc,@function
        .size           $__internal_0_$__cuda_sm10x_tcgen05_guardrail_trap_col_being_dealloced_not_returned_by_alloc,($__internal_1_$__cuda_sm10x_tcgen05_guardrail_trap_phase_invalid_during_alloc - $__internal_0_$__cuda_sm10x_tcgen05_guardrail_trap_col_being_dealloced_not_returned_by_alloc)
$__internal_0_$__cuda_sm10x_tcgen05_guardrail_trap_col_being_dealloced_not_returned_by_alloc:
[----:B------:R-:W-:Y:S05]  /*d450*/  BPT.TRAP 0x1 ;  /* 0x000000040000795c */ /* 0x000fea0000300000 */
[----:B------:R-:W-:-:S04]  /*d460*/  HFMA2 R3, -RZ, RZ, 0, 0 ;  /* 0x00000000ff037431 */ /* 0x000fc800000001ff */
[----:B------:R-:W-:Y:S05]  /*d470*/  RET.REL.NODEC R2 `(_ZN7cutlass13device_kernelINS_4gemm6kernel13GemmUniversalIN4cute5tupleIJiiiiEEENS1_10collective13CollectiveMmaINS1_46MainloopSm100TmaUmmaWarpSpecializedBlockScaledILi4ELi2ELi1ENS5_IJNS4_1CILi4EEESB_NSA_ILi1EEEEEEEENS5_IJNSA_ILi256EEESF_NSA_ILi128EEEEEENS5_IJNS_12float_e5m2_tENS_13float_ue8m0_tEEEENS5_IJNS5_IJlSC_lEEENS4_6LayoutINS5_IJNS5_IJNS5_IJNSA_ILi32EEESB_EEEiEEESP_NS5_IJSC_iEEEEEENS5_IJNS5_IJNS5_IJNSA_ILi16EEESB_EEEiEEENS5_IJNS5_IJNSA_ILi0EEESC_EEENSA_ILi512EEEEEENS5_IJSV_iEEEEEEEEEEESK_S12_NS4_8TiledMMAINS4_8MMA_AtomIJNS4_27SM100_MMA_MXF8F6F4_2x1SM_SSISI_SI_fSJ_Li256ELi256ELNS4_4UMMA5MajorE0ELS17_0ELNS16_7ScaleInE0ELS18_0EEEEEENSM_INS5_IJSC_SC_SC_EEENS5_IJSV_SV_SV_EEEEENS5_IJNS4_10UnderscoreES1E_S1E_EEEEENS5_IJNS4_28SM100_TMA_2SM_LOAD_MULTICASTES1H_EEENS5_IJNS4_14ComposedLayoutINS4_7SwizzleILi3ELi4ELi3EEENS4_18smem_ptr_flag_bitsILi8EEENSM_INS5_IJNSA_ILi8EEESG_EEENS5_IJSG_SC_EEEEEEENSM_INS5_IJNS5_IJNS5_IJSO_SC_EEENS5_IJSN_SC_EEEEEESC_NS5_IJSB_SC_EEEEEENS5_IJNS5_IJNS5_IJST_SX_EEESW_EEESV_NS5_IJSC_SX_EEEEEEEEEEEvNS4_8identityES1I_NS5_IJS1S_NSM_INS5_IJNS5_IJNS5_IJSO_NSA_ILi2EEEEEES1U_EEESC_S1W_EEENS5_IJS1Z_SV_NS5_IJSC_NSA_ILi1024EEEEEEEEEEEEEEvS24_EENS_8epilogue10collective18CollectiveEpilogueINS2F_23Sm100TmaWarpSpecializedILi4ELi2ELi64ELb1ELb0EEEJNS5_IJSG_SF_SG_EEENS5_IJNSM_ISG_SC_EENSM_INSA_ILi64EEESC_EEEEENS_10bfloat16_tESL_S2P_SL_NS2F_6fusion15FusionCallbacksIS2J_NS2Q_17LinearCombinationIS2P_fS2P_fLNS_15FloatRoundStyleE2EEES2K_S2O_JEEENS4_5SM1004TMEM4LOAD26SM100_TMEM_LOAD_32dp32b64xENS4_13SM90_TMA_LOADENS1J_IS1L_NS1M_ILi16EEENSM_INS5_IJS1O_S2M_EEENS5_IJS2M_SC_EEEEEEENS4_39AutoVectorizingCopyWithAssumedAlignmentILi128EEENS4_14SM90_TMA_STOREES35_S37_S37_EEEvvEEEEvNT_6ParamsE) ;  /* 0xffffff2802e07950 */ /* 0x000fea0003c3ffff */
        .weak           $__internal_1_$__cuda_sm10x_tcgen05_guardrail_trap_phase_invalid_during_alloc
        .type           $__internal_1_$__cuda_sm10x_tcgen05_guardrail_trap_phase_invalid_during_alloc,@function
        .size           $__internal_1_$__cuda_sm10x_tcgen05_guardrail_trap_phase_invalid_during_alloc,($__internal_2_$__cuda_sm10x_tcgen05_guardrail_trap_unallocated_columns_being_dealloced - $__internal_1_$__cuda_sm10x_tcgen05_guardrail_trap_phase_invalid_during_alloc)
$__internal_1_$__cuda_sm10x_tcgen05_guardrail_trap_phase_invalid_during_alloc:
[----:B------:R-:W-:Y:S05]  /*d480*/  BPT.TRAP 0x1 ;  /* 0x000000040000795c */ /* 0x000fea0000300000 */
[----:B------:R-:W-:-:S04]  /*d490*/  MOV R5, 0x0 ;  /* 0x0000000000057802 */ /* 0x000fc80000000f00 */
[----:B------:R-:W-:Y:S05]  /*d4a0*/  RET.REL.NODEC R4 `(_ZN7cutlass13device_kernelINS_4gemm6kernel13GemmUniversalIN4cute5tupleIJiiiiEEENS1_10collective13CollectiveMmaINS1_46MainloopSm100TmaUmmaWarpSpecializedBlockScaledILi4ELi2ELi1ENS5_IJNS4_1CILi4EEESB_NSA_ILi1EEEEEEEENS5_IJNSA_ILi256EEESF_NSA_ILi128EEEEEENS5_IJNS_12float_e5m2_tENS_13float_ue8m0_tEEEENS5_IJNS5_IJlSC_lEEENS4_6LayoutINS5_IJNS5_IJNS5_IJNSA_ILi32EEESB_EEEiEEESP_NS5_IJSC_iEEEEEENS5_IJNS5_IJNS5_IJNSA_ILi16EEESB_EEEiEEENS5_IJNS5_IJNSA_ILi0EEESC_EEENSA_ILi512EEEEEENS5_IJSV_iEEEEEEEEEEESK_S12_NS4_8TiledMMAINS4_8MMA_AtomIJNS4_27SM100_MMA_MXF8F6F4_2x1SM_SSISI_SI_fSJ_Li256ELi256ELNS4_4UMMA5MajorE0ELS17_0ELNS16_7ScaleInE0ELS18_0EEEEEENSM_INS5_IJSC_SC_SC_EEENS5_IJSV_SV_SV_EEEEENS5_IJNS4_10UnderscoreES1E_S1E_EEEEENS5_IJNS4_28SM100_TMA_2SM_LOAD_MULTICASTES1H_EEENS5_IJNS4_14ComposedLayoutINS4_7SwizzleILi3ELi4ELi3EEENS4_18smem_ptr_flag_bitsILi8EEENSM_INS5_IJNSA_ILi8EEESG_EEENS5_IJSG_SC_EEEEEEENSM_INS5_IJNS5_IJNS5_IJSO_SC_EEENS5_IJSN_SC_EEEEEESC_NS5_IJSB_SC_EEEEEENS5_IJNS5_IJNS5_IJST_SX_EEESW_EEESV_NS5_IJSC_SX_EEEEEEEEEEEvNS4_8identityES1I_NS5_IJS1S_NSM_INS5_IJNS5_IJNS5_IJSO_NSA_ILi2EEEEEES1U_EEESC_S1W_EEENS5_IJS1Z_SV_NS5_IJSC_NSA_ILi1024EEEEEEEEEEEEEEvS24_EENS_8epilogue10collective18CollectiveEpilogueINS2F_23Sm100TmaWarpSpecializedILi4ELi2ELi64ELb1ELb0EEEJNS5_IJSG_SF_SG_EEENS5_IJNSM_ISG_SC_EENSM_INSA_ILi64EEESC_EEEEENS_10bfloat16_tESL_S2P_SL_NS2F_6fusion15FusionCallbacksIS2J_NS2Q_17LinearCombinationIS2P_fS2P_fLNS_15FloatRoundStyleE2EEES2K_S2O_JEEENS4_5SM1004TMEM4LOAD26SM100_TMEM_LOAD_32dp32b64xENS4_13SM90_TMA_LOADENS1J_IS1L_NS1M_ILi16EEENSM_INS5_IJS1O_S2M_EEENS5_IJS2M_SC_EEEEEEENS4_39AutoVectorizingCopyWithAssumedAlignmentILi128EEENS4_14SM90_TMA_STOREES35_S37_S37_EEEvvEEEEvNT_6ParamsE) ;  /* 0xffffff2804d47950 */ /* 0x000fea0003c3ffff */
        .weak           $__internal_2_$__cuda_sm10x_tcgen05_guardrail_trap_unallocated_columns_being_dealloced
        .type           $__internal_2_$__cuda_sm10x_tcgen05_guardrail_trap_unallocated_columns_being_dealloced,@function
        .size           $__internal_2_$__cuda_sm10x_tcgen05_guardrail_trap_unallocated_columns_being_dealloced,(.L_x_194 - $__internal_2_$__cuda_sm10x_tcgen05_guardrail_trap_unallocated_columns_being_dealloced)
$__internal_2_$__cuda_sm10x_tcgen05_guardrail_trap_unallocated_columns_being_dealloced:
[----:B------:R-:W-:Y:S05]  /*d4b0*/  BPT.TRAP 0x1 ;  /* 0x000000040000795c */ /* 0x000fea0000300000 */
[----:B------:R-:W-:-:S04]  /*d4c0*/  HFMA2 R3, -RZ, RZ, 0, 0 ;  /* 0x00000000ff037431 */ /* 0x000fc800000001ff */
[----:B------:R-:W-:Y:S05]  /*d4d0*/  RET.REL.NODEC R2 `(_ZN7cutlass13device_kernelINS_4gemm6kernel13GemmUniversalIN4cute5tupleIJiiiiEEENS1_10collective13CollectiveMmaINS1_46MainloopSm100TmaUmmaWarpSpecializedBlockScaledILi4ELi2ELi1ENS5_IJNS4_1CILi4EEESB_NSA_ILi1EEEEEEEENS5_IJNSA_ILi256EEESF_NSA_ILi128EEEEEENS5_IJNS_12float_e5m2_tENS_13float_ue8m0_tEEEENS5_IJNS5_IJlSC_lEEENS4_6LayoutINS5_IJNS5_IJNS5_IJNSA_ILi32EEESB_EEEiEEESP_NS5_IJSC_iEEEEEENS5_IJNS5_IJNS5_IJNSA_ILi16EEESB_EEEiEEENS5_IJNS5_IJNSA_ILi0EEESC_EEENSA_ILi512EEEEEENS5_IJSV_iEEEEEEEEEEESK_S12_NS4_8TiledMMAINS4_8MMA_AtomIJNS4_27SM100_MMA_MXF8F6F4_2x1SM_SSISI_SI_fSJ_Li256ELi256ELNS4_4UMMA5MajorE0ELS17_0ELNS16_7ScaleInE0ELS18_0EEEEEENSM_INS5_IJSC_SC_SC_EEENS5_IJSV_SV_SV_EEEEENS5_IJNS4_10UnderscoreES1E_S1E_EEEEENS5_IJNS4_28SM100_TMA_2SM_LOAD_MULTICASTES1H_EEENS5_IJNS4_14ComposedLayoutINS4_7SwizzleILi3ELi4ELi3EEENS4_18smem_ptr_flag_bitsILi8EEENSM_INS5_IJNSA_ILi8EEESG_EEENS5_IJSG_SC_EEEEEEENSM_INS5_IJNS5_IJNS5_IJSO_SC_EEENS5_IJSN_SC_EEEEEESC_NS5_IJSB_SC_EEEEEENS5_IJNS5_IJNS5_IJST_SX_EEESW_EEESV_NS5_IJSC_SX_EEEEEEEEEEEvNS4_8identityES1I_NS5_IJS1S_NSM_INS5_IJNS5_IJNS5_IJSO_NSA_ILi2EEEEEES1U_EEESC_S1W_EEENS5_IJS1Z_SV_NS5_IJSC_NSA_ILi1024EEEEEEEEEEEEEEvS24_EENS_8epilogue10collective18CollectiveEpilogueINS2F_23Sm100TmaWarpSpecializedILi4ELi2ELi64ELb1ELb0EEEJNS5_IJSG_SF_SG_EEENS5_IJNSM_ISG_SC_EENSM_INSA_ILi64EEESC_EEEEENS_10bfloat16_tESL_S2P_SL_NS2F_6fusion15FusionCallbacksIS2J_NS2Q_17LinearCombinationIS2P_fS2P_fLNS_15FloatRoundStyleE2EEES2K_S2O_JEEENS4_5SM1004TMEM4LOAD26SM100_TMEM_LOAD_32dp32b64xENS4_13SM90_TMA_LOADENS1J_IS1L_NS1M_ILi16EEENSM_INS5_IJS1O_S2M_EEENS5_IJS2M_SC_EEEEEEENS4_39AutoVectorizingCopyWithAssumedAlignmentILi128EEENS4_14SM90_TMA_STOREES35_S37_S37_EEEvvEEEEvNT_6ParamsE) ;  /* 0xffffff2802c87950 */ /* 0x000fea0003c3ffff */
.L_x_193:
[----:B------:R-:W-:-:S00]  /*d4e0*/  BRA `(.L_x_193) ;  /* 0xfffffffc00fc7947 */ /* 0x000fc0000383ffff */
[----:B------:R-:W-:-:S00]  /*d4f0*/  NOP ;  /* 0x0000000000007918 */ /* 0x000fc00000000000 */
        /* <DEDUP_REMOVED lines=8> */
.L_x_194:


//--------------------- .nv.global.init           --------------------------
	.section	.nv.global.init,"aw",@progbits
.nv.global.init:
	.type		$str$27,@object
	.size		$str$27,($str$28 - $str$27)
$str$27:
        /*0000*/ 	.byte	0x28, 0x61, 0x64, 0x64, 0x72, 0x65, 0x73, 0x73, 0x20, 0x26, 0x20, 0x6d, 0x61, 0x73, 0x6b, 0x29
        /*0010*/ 	.byte	0x20, 0x3d, 0x3d, 0x20, 0x30, 0x00
	.type		$str$28,@object
	.size		$str$28,($str$26 - $str$28)
$str$28:
        /*0016*/ 	.byte	0x2f, 0x74, 0x6d, 0x70, 0x2f, 0x63, 0x75, 0x74, 0x6c, 0x61, 0x73, 0x73, 0x5f, 0x73, 0x77, 0x65
        /*0026*/ 	.byte	0x65, 0x70, 0x5f, 0x73, 0x72, 0x63, 0x2f, 0x69, 0x6e, 0x63, 0x6c, 0x75, 0x64, 0x65, 0x2f, 0x63
        /*0036*/ 	.byte	0x75, 0x74, 0x65, 0x2f, 0x70, 0x6f, 0x69, 0x6e, 0x74, 0x65, 0x72, 0x5f, 0x66, 0x6c, 0x61, 0x67
        /*0046*/ 	.byte	0x67, 0x65, 0x64, 0x2e, 0x68, 0x70, 0x70, 0x00
	.type		$str$26,@object
	.size		$str$26,($str$25 - $str$26)
$str$26:
        /*004e*/ 	.byte	0x2f, 0x74, 0x6d, 0x70, 0x2f, 0x63, 0x75, 0x74, 0x6c, 0x61, 0x73, 0x73, 0x5f, 0x73, 0x77, 0x65
        /*005e*/ 	.byte	0x65, 0x70, 0x5f, 0x73, 0x72, 0x63, 0x2f, 0x69, 0x6e, 0x63, 0x6c, 0x75, 0x64, 0x65, 0x2f, 0x63
        /*006e*/ 	.byte	0x75, 0x74, 0x65, 0x2f, 0x61, 0x74, 0x6f, 0x6d, 0x2f, 0x63, 0x6f, 0x70, 0x79, 0x5f, 0x74, 0x72
        /*007e*/ 	.byte	0x61, 0x69, 0x74, 0x73, 0x5f, 0x73, 0x6d, 0x31, 0x30, 0x30, 0x2e, 0x68, 0x70, 0x70, 0x00
	.type		$str$25,@object
	.size		$str$25,(__unnamed_1 - $str$25)
$str$25:
        /*008d*/ 	.byte	0x28, 0x28, 0x75, 0x69, 0x6e, 0x74, 0x33, 0x32, 0x5f, 0x74, 0x28, 0x74, 0x68, 0x72, 0x65, 0x61
        /*009d*/ 	.byte	0x64, 0x49, 0x64, 0x78, 0x2e, 0x78, 0x29, 0x20, 0x2f, 0x20, 0x33, 0x32, 0x29, 0x20, 0x25, 0x20
        /*00ad*/ 	.byte	0x34, 0x29, 0x20, 0x3d, 0x3d, 0x20, 0x28, 0x28, 0x28, 0x74, 0x6d, 0x65, 0x6d, 0x5f, 0x61, 0x64
        /*00bd*/ 	.byte	0x64, 0x72, 0x20, 0x3e, 0x3e, 0x20, 0x31, 0x36, 0x29, 0x20, 0x2f, 0x20, 0x33, 0x32, 0x29, 0x20
        /*00cd*/ 	.byte	0x25, 0x20, 0x34, 0x29, 0x00
	.type		__unnamed_1,@object
	.size		__unnamed_1,(__unnamed_2 - __unnamed_1)
__unnamed_1:
        /*00d2*/ 	.byte	0x61, 0x75, 0x74, 0x6f, 0x20, 0x63, 0x75, 0x74, 0x65, 0x3a, 0x3a, 0x61, 0x73, 0x5f, 0x70, 0x6f
        /* <DEDUP_REMOVED lines=24> */
        /*0262*/ 	.byte	0x38, 0x31, 0x39, 0x32, 0x3e, 0x3e, 0x3e, 0x3e, 0x5d, 0x00
	.type		__unnamed_2,@object
	.size		__unnamed_2,(.L_2 - __unnamed_2)
__unnamed_2:
        /* <DEDUP_REMOVED lines=43> */
        /*051c*/ 	.byte	0x74, 0x65, 0x3a, 0x3a, 0x43, 0x3c, 0x30, 0x3e, 0x3e, 0x3e, 0x3e, 0x5d, 0x00
.L_2:


//--------------------- .nv.shared._ZN7cutlass13device_kernelINS_4gemm6kernel13GemmUniversalIN4cute5tupleIJiiiiEEENS1_10collective13CollectiveMmaINS1_46MainloopSm100TmaUmmaWarpSpecializedBlockScaledILi4ELi2ELi1ENS5_IJNS4_1CILi4EEESB_NSA_ILi1EEEEEEEENS5_IJNSA_ILi256EEESF_NSA_ILi128EEEEEENS5_IJNS_12float_e5m2_tENS_13float_ue8m0_tEEEENS5_IJNS5_IJlSC_lEEENS4_6LayoutINS5_IJNS5_IJNS5_IJNSA_ILi32EEESB_EEEiEEESP_NS5_IJSC_iEEEEEENS5_IJNS5_IJNS5_IJNSA_ILi16EEESB_EEEiEEENS5_IJNS5_IJNSA_ILi0EEESC_EEENSA_ILi512EEEEEENS5_IJSV_iEEEEEEEEEEESK_S12_NS4_8TiledMMAINS4_8MMA_AtomIJNS4_27SM100_MMA_MXF8F6F4_2x1SM_SSISI_SI_fSJ_Li256ELi256ELNS4_4UMMA5MajorE0ELS17_0ELNS16_7ScaleInE0ELS18_0EEEEEENSM_INS5_IJSC_SC_SC_EEENS5_IJSV_SV_SV_EEEEENS5_IJNS4_10UnderscoreES1E_S1E_EEEEENS5_IJNS4_28SM100_TMA_2SM_LOAD_MULTICASTES1H_EEENS5_IJNS4_14ComposedLayoutINS4_7SwizzleILi3ELi4ELi3EEENS4_18smem_ptr_flag_bitsILi8EEENSM_INS5_IJNSA_ILi8EEESG_EEENS5_IJSG_SC_EEEEEEENSM_INS5_IJNS5_IJNS5_IJSO_SC_EEENS5_IJSN_SC_EEEEEESC_NS5_IJSB_SC_EEEEEENS5_IJNS5_IJNS5_IJST_SX_EEESW_EEESV_NS5_IJSC_SX_EEEEEEEEEEEvNS4_8identityES1I_NS5_IJS1S_NSM_INS5_IJNS5_IJNS5_IJSO_NSA_ILi2EEEEEES1U_EEESC_S1W_EEENS5_IJS1Z_SV_NS5_IJSC_NSA_ILi1024EEEEEEEEEEEEEEvS24_EENS_8epilogue10collective18CollectiveEpilogueINS2F_23Sm100TmaWarpSpecializedILi4ELi2ELi64ELb1ELb0EEEJNS5_IJSG_SF_SG_EEENS5_IJNSM_ISG_SC_EENSM_INSA_ILi64EEESC_EEEEENS_10bfloat16_tESL_S2P_SL_NS2F_6fusion15FusionCallbacksIS2J_NS2Q_17LinearCombinationIS2P_fS2P_fLNS_15FloatRoundStyleE2EEES2K_S2O_JEEENS4_5SM1004TMEM4LOAD26SM100_TMEM_LOAD_32dp32b64xENS4_13SM90_TMA_LOADENS1J_IS1L_NS1M_ILi16EEENSM_INS5_IJS1O_S2M_EEENS5_IJS2M_SC_EEEEEEENS4_39AutoVectorizingCopyWithAssumedAlignmentILi128EEENS4_14SM90_TMA_STOREES35_S37_S37_EEEvvEEEEvNT_6ParamsE --------------------------
	.section	.nv.shared._ZN7cutlass13device_kernelINS_4gemm6kernel13GemmUniversalIN4cute5tupleIJiiiiEEENS1_10collective13CollectiveMmaINS1_46MainloopSm100TmaUmmaWarpSpecializedBlockScaledILi4ELi2ELi1ENS5_IJNS4_1CILi4EEESB_NSA_ILi1EEEEEEEENS5_IJNSA_ILi256EEESF_NSA_ILi128EEEEEENS5_IJNS_12float_e5m2_tENS_13float_ue8m0_tEEEENS5_IJNS5_IJlSC_lEEENS4_6LayoutINS5_IJNS5_IJNS5_IJNSA_ILi32EEESB_EEEiEEESP_NS5_IJSC_iEEEEEENS5_IJNS5_IJNS5_IJNSA_ILi16EEESB_EEEiEEENS5_IJNS5_IJNSA_ILi0EEESC_EEENSA_ILi512EEEEEENS5_IJSV_iEEEEEEEEEEESK_S12_NS4_8TiledMMAINS4_8MMA_AtomIJNS4_27SM100_MMA_MXF8F6F4_2x1SM_SSISI_SI_fSJ_Li256ELi256ELNS4_4UMMA5MajorE0ELS17_0ELNS16_7ScaleInE0ELS18_0EEEEEENSM_INS5_IJSC_SC_SC_EEENS5_IJSV_SV_SV_EEEEENS5_IJNS4_10UnderscoreES1E_S1E_EEEEENS5_IJNS4_28SM100_TMA_2SM_LOAD_MULTICASTES1H_EEENS5_IJNS4_14ComposedLayoutINS4_7SwizzleILi3ELi4ELi3EEENS4_18smem_ptr_flag_bitsILi8EEENSM_INS5_IJNSA_ILi8EEESG_EEENS5_IJSG_SC_EEEEEEENSM_INS5_IJNS5_IJNS5_IJSO_SC_EEENS5_IJSN_SC_EEEEEESC_NS5_IJSB_SC_EEEEEENS5_IJNS5_IJNS5_IJST_SX_EEESW_EEESV_NS5_IJSC_SX_EEEEEEEEEEEvNS4_8identityES1I_NS5_IJS1S_NSM_INS5_IJNS5_IJNS5_IJSO_NSA_ILi2EEEEEES1U_EEESC_S1W_EEENS5_IJS1Z_SV_NS5_IJSC_NSA_ILi1024EEEEEEEEEEEEEEvS24_EENS_8epilogue10collective18CollectiveEpilogueINS2F_23Sm100TmaWarpSpecializedILi4ELi2ELi64ELb1ELb0EEEJNS5_IJSG_SF_SG_EEENS5_IJNSM_ISG_SC_EENSM_INSA_ILi64EEESC_EEEEENS_10bfloat16_tESL_S2P_SL_NS2F_6fusion15FusionCallbacksIS2J_NS2Q_17LinearCombinationIS2P_fS2P_fLNS_15FloatRoundStyleE2EEES2K_S2O_JEEENS4_5SM1004TMEM4LOAD26SM100_TMEM_LOAD_32dp32b64xENS4_13SM90_TMA_LOADENS1J_IS1L_NS1M_ILi16EEENSM_INS5_IJS1O_S2M_EEENS5_IJS2M_SC_EEEEEEENS4_39AutoVectorizingCopyWithAssumedAlignmentILi128EEENS4_14SM90_TMA_STOREES35_S37_S37_EEEvvEEEEvNT_6ParamsE,"aw",@nobits
	.sectionflags	@""
	.align	16
	.zero		1024


//--------------------- .nv.shared.reserved.0     --------------------------
	.section	.nv.shared.reserved.0,"aw",@nobits
	.weak		__nv_reservedSMEM_offset_0_alias
	.size		__nv_reservedSMEM_offset_0_alias, 0, 64
	.other		__nv_reservedSMEM_offset_0_alias,@"STO_CUDA_RESERVED_SHARED STV_DEFAULT"
__nv_reservedSMEM_offset_0_alias:
	.zero		0
.nv.shared.reserved.0:
	.zero		64
	.weak		__nv_reservedSMEM_tcgen05_partition
	.type		__nv_reservedSMEM_tcgen05_partition,@object
	.size		__nv_reservedSMEM_tcgen05_partition,(.L_0 - __nv_reservedSMEM_tcgen05_partition)
__nv_reservedSMEM_tcgen05_partition:
	.zero		32
.L_0:


//--------------------- .nv.global                --------------------------
	.section	.nv.global,"aw",@nobits
.nv.global:
	.type		_ZN40_INTERNAL_80678567_4_k_cu_fd83e58d_207164cute1_E,@object
	.size		_ZN40_INTERNAL_80678567_4_k_cu_fd83e58d_207164cute1_E,(_ZN40_INTERNAL_80678567_4_k_cu_fd83e58d_207164cuda3std3__45__cpo6cbeginE - _ZN40_INTERNAL_80678567_4_k_cu_fd83e58d_207164cute1_E)
_ZN40_INTERNAL_80678567_4_k_cu_fd83e58d_207164cute1_E:
	.zero		1
	.type		_ZN40_INTERNAL_80678567_4_k_cu_fd83e58d_207164cuda3std3__45__cpo6cbeginE,@object
	.size		_ZN40_INTERNAL_80678567_4_k_cu_fd83e58d_207164cuda3std3__45__cpo6cbeginE,(_ZN40_INTERNAL_80678567_4_k_cu_fd83e58d_207164cuda3std3__48in_placeE - _ZN40_INTERNAL_80678567_4_k_cu_fd83e58d_207164cuda3std3__45__cpo6cbeginE)
_ZN40_INTERNAL_80678567_4_k_cu_fd83e58d_207164cuda3std3__45__cpo6cbeginE:
	.zero		1
	.type		_ZN40_INTERNAL_80678567_4_k_cu_fd83e58d_207164cuda3std3__48in_placeE,@object
	.size		_ZN40_INTERNAL_80678567_4_k_cu_fd83e58d_207164cuda3std3__48in_placeE,(_ZN40_INTERNAL_80678567_4_k_cu_fd83e58d_207164cuda3std6ranges3__45__cpo9iter_moveE - _ZN40_INTERNAL_80678567_4_k_cu_fd83e58d_207164cuda3std3__48in_placeE)
_ZN40_INTERNAL_80678567_4_k_cu_fd83e58d_207164cuda3std3__48in_placeE:
	.zero		1
	.type		_ZN40_INTERNAL_80678567_4_k_cu_fd83e58d_207164cuda3std6ranges3__45__cpo9iter_moveE,@object
	.size		_ZN40_INTERNAL_80678567_4_k_cu_fd83e58d_207164cuda3std6ranges3__45__cpo9iter_moveE,(_ZN40_INTERNAL_80678567_4_k_cu_fd83e58d_207164cuda3std3__45__cpo5beginE - _ZN40_INTERNAL_80678567_4_k_cu_fd83e58d_207164cuda3std6ranges3__45__cpo9iter_moveE)
_ZN40_INTERNAL_80678567_4_k_cu_fd83e58d_207164cuda3std6ranges3__45__cpo9iter_moveE:
	.zero		1
	.type		_ZN40_INTERNAL_80678567_4_k_cu_fd83e58d_207164cuda3std3__45__cpo5beginE,@object
	.size		_ZN40_INTERNAL_80678567_4_k_cu_fd83e58d_207164cuda3std3__45__cpo5beginE,(_ZN40_INTERNAL_80678567_4_k_cu_fd83e58d_207164cuda3std3__442_GLOBAL__N__80678567_4_k_cu_fd83e58d_207166ignoreE - _ZN40_INTERNAL_80678567_4_k_cu_fd83e58d_207164cuda3std3__45__cpo5beginE)
_ZN40_INTERNAL_80678567_4_k_cu_fd83e58d_207164cuda3std3__45__cpo5beginE:
	.zero		1
	.type		_ZN40_INTERNAL_80678567_4_k_cu_fd83e58d_207164cuda3std3__442_GLOBAL__N__80678567_4_k_cu_fd83e58d_207166ignoreE,@object
	.size		_ZN40_INTERNAL_80678567_4_k_cu_fd83e58d_207164cuda3std3__442_GLOBAL__N__80678567_4_k_cu_fd83e58d_207166ignoreE,(_ZN40_INTERNAL_80678567_4_k_cu_fd83e58d_207164cute7productE - _ZN40_INTERNAL_80678567_4_k_cu_fd83e58d_207164cuda3std3__442_GLOBAL__N__80678567_4_k_cu_fd83e58d_207166ignoreE)
_ZN40_INTERNAL_80678567_4_k_cu_fd83e58d_207164cuda3std3__442_GLOBAL__N__80678567_4_k_cu_fd83e58d_207166ignoreE:
	.zero		1
	.type		_ZN40_INTERNAL_80678567_4_k_cu_fd83e58d_207164cute7productE,@object
	.size		_ZN40_INTERNAL_80678567_4_k_cu_fd83e58d_207164cute7productE,(_ZN40_INTERNAL_80678567_4_k_cu_fd83e58d_207164cuda3std3__45__cpo3endE - _ZN40_INTERNAL_80678567_4_k_cu_fd83e58d_207164cute7productE)
_ZN40_INTERNAL_80678567_4_k_cu_fd83e58d_207164cute7productE:
	.zero		1
	.type		_ZN40_INTERNAL_80678567_4_k_cu_fd83e58d_207164cuda3std3__45__cpo3endE,@object
	.size		_ZN40_INTERNAL_80678567_4_k_cu_fd83e58d_207164cuda3std3__45__cpo3endE,(_ZN40_INTERNAL_80678567_4_k_cu_fd83e58d_207164cuda3std3__419piecewise_constructE - _ZN40_INTERNAL_80678567_4_k_cu_fd83e58d_207164cuda3std3__45__cpo3endE)
_ZN40_INTERNAL_80678567_4_k_cu_fd83e58d_207164cuda3std3__45__cpo3endE:
	.zero		1
	.type		_ZN40_INTERNAL_80678567_4_k_cu_fd83e58d_207164cuda3std3__419piecewise_constructE,@object
	.size		_ZN40_INTERNAL_80678567_4_k_cu_fd83e58d_207164cuda3std3__419piecewise_constructE,(_ZN40_INTERNAL_80678567_4_k_cu_fd83e58d_207164cuda3std3__45__cpo4cendE - _ZN40_INTERNAL_80678567_4_k_cu_fd83e58d_207164cuda3std3__419piecewise_constructE)
_ZN40_INTERNAL_80678567_4_k_cu_fd83e58d_207164cuda3std3__419piecewise_constructE:
	.zero		1
	.type		_ZN40_INTERNAL_80678567_4_k_cu_fd83e58d_207164cuda3std3__45__cpo4cendE,@object
	.size		_ZN40_INTERNAL_80678567_4_k_cu_fd83e58d_207164cuda3std3__45__cpo4cendE,(_ZN40_INTERNAL_80678567_4_k_cu_fd83e58d_207164cuda3std6ranges3__45__cpo4swapE - _ZN40_INTERNAL_80678567_4_k_cu_fd83e58d_207164cuda3std3__45__cpo4cendE)
_ZN40_INTERNAL_80678567_4_k_cu_fd83e58d_207164cuda3std3__45__cpo4cendE:
	.zero		1
	.type		_ZN40_INTERNAL_80678567_4_k_cu_fd83e58d_207164cuda3std6ranges3__45__cpo4swapE,@object
	.size		_ZN40_INTERNAL_80678567_4_k_cu_fd83e58d_207164cuda3std6ranges3__45__cpo4swapE,(.L_10 - _ZN40_INTERNAL_80678567_4_k_cu_fd83e58d_207164cuda3std6ranges3__45__cpo4swapE)
_ZN40_INTERNAL_80678567_4_k_cu_fd83e58d_207164cuda3std6ranges3__45__cpo4swapE:
	.zero		1
.L_10:


//--------------------- .nv.constant0._ZN7cutlass13device_kernelINS_4gemm6kernel13GemmUniversalIN4cute5tupleIJiiiiEEENS1_10collective13CollectiveMmaINS1_46MainloopSm100TmaUmmaWarpSpecializedBlockScaledILi4ELi2ELi1ENS5_IJNS4_1CILi4EEESB_NSA_ILi1EEEEEEEENS5_IJNSA_ILi256EEESF_NSA_ILi128EEEEEENS5_IJNS_12float_e5m2_tENS_13float_ue8m0_tEEEENS5_IJNS5_IJlSC_lEEENS4_6LayoutINS5_IJNS5_IJNS5_IJNSA_ILi32EEESB_EEEiEEESP_NS5_IJSC_iEEEEEENS5_IJNS5_IJNS5_IJNSA_ILi16EEESB_EEEiEEENS5_IJNS5_IJNSA_ILi0EEESC_EEENSA_ILi512EEEEEENS5_IJSV_iEEEEEEEEEEESK_S12_NS4_8TiledMMAINS4_8MMA_AtomIJNS4_27SM100_MMA_MXF8F6F4_2x1SM_SSISI_SI_fSJ_Li256ELi256ELNS4_4UMMA5MajorE0ELS17_0ELNS16_7ScaleInE0ELS18_0EEEEEENSM_INS5_IJSC_SC_SC_EEENS5_IJSV_SV_SV_EEEEENS5_IJNS4_10UnderscoreES1E_S1E_EEEEENS5_IJNS4_28SM100_TMA_2SM_LOAD_MULTICASTES1H_EEENS5_IJNS4_14ComposedLayoutINS4_7SwizzleILi3ELi4ELi3EEENS4_18smem_ptr_flag_bitsILi8EEENSM_INS5_IJNSA_ILi8EEESG_EEENS5_IJSG_SC_EEEEEEENSM_INS5_IJNS5_IJNS5_IJSO_SC_EEENS5_IJSN_SC_EEEEEESC_NS5_IJSB_SC_EEEEEENS5_IJNS5_IJNS5_IJST_SX_EEESW_EEESV_NS5_IJSC_SX_EEEEEEEEEEEvNS4_8identityES1I_NS5_IJS1S_NSM_INS5_IJNS5_IJNS5_IJSO_NSA_ILi2EEEEEES1U_EEESC_S1W_EEENS5_IJS1Z_SV_NS5_IJSC_NSA_ILi1024EEEEEEEEEEEEEEvS24_EENS_8epilogue10collective18CollectiveEpilogueINS2F_23Sm100TmaWarpSpecializedILi4ELi2ELi64ELb1ELb0EEEJNS5_IJSG_SF_SG_EEENS5_IJNSM_ISG_SC_EENSM_INSA_ILi64EEESC_EEEEENS_10bfloat16_tESL_S2P_SL_NS2F_6fusion15FusionCallbacksIS2J_NS2Q_17LinearCombinationIS2P_fS2P_fLNS_15FloatRoundStyleE2EEES2K_S2O_JEEENS4_5SM1004TMEM4LOAD26SM100_TMEM_LOAD_32dp32b64xENS4_13SM90_TMA_LOADENS1J_IS1L_NS1M_ILi16EEENSM_INS5_IJS1O_S2M_EEENS5_IJS2M_SC_EEEEEEENS4_39AutoVectorizingCopyWithAssumedAlignmentILi128EEENS4_14SM90_TMA_STOREES35_S37_S37_EEEvvEEEEvNT_6ParamsE --------------------------
	.section	.nv.constant0._ZN7cutlass13device_kernelINS_4gemm6kernel13GemmUniversalIN4cute5tupleIJiiiiEEENS1_10collective13CollectiveMmaINS1_46MainloopSm100TmaUmmaWarpSpecializedBlockScaledILi4ELi2ELi1ENS5_IJNS4_1CILi4EEESB_NSA_ILi1EEEEEEEENS5_IJNSA_ILi256EEESF_NSA_ILi128EEEEEENS5_IJNS_12float_e5m2_tENS_13float_ue8m0_tEEEENS5_IJNS5_IJlSC_lEEENS4_6LayoutINS5_IJNS5_IJNS5_IJNSA_ILi32EEESB_EEEiEEESP_NS5_IJSC_iEEEEEENS5_IJNS5_IJNS5_IJNSA_ILi16EEESB_EEEiEEENS5_IJNS5_IJNSA_ILi0EEESC_EEENSA_ILi512EEEEEENS5_IJSV_iEEEEEEEEEEESK_S12_NS4_8TiledMMAINS4_8MMA_AtomIJNS4_27SM100_MMA_MXF8F6F4_2x1SM_SSISI_SI_fSJ_Li256ELi256ELNS4_4UMMA5MajorE0ELS17_0ELNS16_7ScaleInE0ELS18_0EEEEEENSM_INS5_IJSC_SC_SC_EEENS5_IJSV_SV_SV_EEEEENS5_IJNS4_10UnderscoreES1E_S1E_EEEEENS5_IJNS4_28SM100_TMA_2SM_LOAD_MULTICASTES1H_EEENS5_IJNS4_14ComposedLayoutINS4_7SwizzleILi3ELi4ELi3EEENS4_18smem_ptr_flag_bitsILi8EEENSM_INS5_IJNSA_ILi8EEESG_EEENS5_IJSG_SC_EEEEEEENSM_INS5_IJNS5_IJNS5_IJSO_SC_EEENS5_IJSN_SC_EEEEEESC_NS5_IJSB_SC_EEEEEENS5_IJNS5_IJNS5_IJST_SX_EEESW_EEESV_NS5_IJSC_SX_EEEEEEEEEEEvNS4_8identityES1I_NS5_IJS1S_NSM_INS5_IJNS5_IJNS5_IJSO_NSA_ILi2EEEEEES1U_EEESC_S1W_EEENS5_IJS1Z_SV_NS5_IJSC_NSA_ILi1024EEEEEEEEEEEEEEvS24_EENS_8epilogue10collective18CollectiveEpilogueINS2F_23Sm100TmaWarpSpecializedILi4ELi2ELi64ELb1ELb0EEEJNS5_IJSG_SF_SG_EEENS5_IJNSM_ISG_SC_EENSM_INSA_ILi64EEESC_EEEEENS_10bfloat16_tESL_S2P_SL_NS2F_6fusion15FusionCallbacksIS2J_NS2Q_17LinearCombinationIS2P_fS2P_fLNS_15FloatRoundStyleE2EEES2K_S2O_JEEENS4_5SM1004TMEM4LOAD26SM100_TMEM_LOAD_32dp32b64xENS4_13SM90_TMA_LOADENS1J_IS1L_NS1M_ILi16EEENSM_INS5_IJS1O_S2M_EEENS5_IJS2M_SC_EEEEEEENS4_39AutoVectorizingCopyWithAssumedAlignmentILi128EEENS4_14SM90_TMA_STOREES35_S37_S37_EEEvvEEEEvNT_6ParamsE,"a",@progbits
	.sectionflags	@""
	.align	4
.nv.constant0._ZN7cutlass13device_kernelINS_4gemm6kernel13GemmUniversalIN4cute5tupleIJiiiiEEENS1_10collective13CollectiveMmaINS1_46MainloopSm100TmaUmmaWarpSpecializedBlockScaledILi4ELi2ELi1ENS5_IJNS4_1CILi4EEESB_NSA_ILi1EEEEEEEENS5_IJNSA_ILi256EEESF_NSA_ILi128EEEEEENS5_IJNS_12float_e5m2_tENS_13float_ue8m0_tEEEENS5_IJNS5_IJlSC_lEEENS4_6LayoutINS5_IJNS5_IJNS5_IJNSA_ILi32EEESB_EEEiEEESP_NS5_IJSC_iEEEEEENS5_IJNS5_IJNS5_IJNSA_ILi16EEESB_EEEiEEENS5_IJNS5_IJNSA_ILi0EEESC_EEENSA_ILi512EEEEEENS5_IJSV_iEEEEEEEEEEESK_S12_NS4_8TiledMMAINS4_8MMA_AtomIJNS4_27SM100_MMA_MXF8F6F4_2x1SM_SSISI_SI_fSJ_Li256ELi256ELNS4_4UMMA5MajorE0ELS17_0ELNS16_7ScaleInE0ELS18_0EEEEEENSM_INS5_IJSC_SC_SC_EEENS5_IJSV_SV_SV_EEEEENS5_IJNS4_10UnderscoreES1E_S1E_EEEEENS5_IJNS4_28SM100_TMA_2SM_LOAD_MULTICASTES1H_EEENS5_IJNS4_14ComposedLayoutINS4_7SwizzleILi3ELi4ELi3EEENS4_18smem_ptr_flag_bitsILi8EEENSM_INS5_IJNSA_ILi8EEESG_EEENS5_IJSG_SC_EEEEEEENSM_INS5_IJNS5_IJNS5_IJSO_SC_EEENS5_IJSN_SC_EEEEEESC_NS5_IJSB_SC_EEEEEENS5_IJNS5_IJNS5_IJST_SX_EEESW_EEESV_NS5_IJSC_SX_EEEEEEEEEEEvNS4_8identityES1I_NS5_IJS1S_NSM_INS5_IJNS5_IJNS5_IJSO_NSA_ILi2EEEEEES1U_EEESC_S1W_EEENS5_IJS1Z_SV_NS5_IJSC_NSA_ILi1024EEEEEEEEEEEEEEvS24_EENS_8epilogue10collective18CollectiveEpilogueINS2F_23Sm100TmaWarpSpecializedILi4ELi2ELi64ELb1ELb0EEEJNS5_IJSG_SF_SG_EEENS5_IJNSM_ISG_SC_EENSM_INSA_ILi64EEESC_EEEEENS_10bfloat16_tESL_S2P_SL_NS2F_6fusion15FusionCallbacksIS2J_NS2Q_17LinearCombinationIS2P_fS2P_fLNS_15FloatRoundStyleE2EEES2K_S2O_JEEENS4_5SM1004TMEM4LOAD26SM100_TMEM_LOAD_32dp32b64xENS4_13SM90_TMA_LOADENS1J_IS1L_NS1M_ILi16EEENSM_INS5_IJS1O_S2M_EEENS5_IJS2M_SC_EEEEEEENS4_39AutoVectorizingCopyWithAssumedAlignmentILi128EEENS4_14SM90_TMA_STOREES35_S37_S37_EEEvvEEEEvNT_6ParamsE:
	.zero		3968


//--------------------- SYMBOLS --------------------------

	.type		.nv.reservedSmem.offset0,@object
	.size		.nv.reservedSmem.offset0,0x4
	.type		.nv.reservedSmem.cap,@object
	.size		.nv.reservedSmem.cap,0x4
	.type		__assertfail,@function
